def attn_fwd(
    Q,
    K,
    V,
    Out,
    Lse,
    sm_scale,
    stride_qz,
    stride_qh,
    stride_qm,
    stride_qk,
    stride_kz,
    stride_kh,
    stride_kn,
    stride_kk,
    stride_vz,
    stride_vh,
    stride_vn,
    stride_vk,
    stride_oz,
    stride_oh,
    stride_om,
    stride_ok,
    seqlen_q,
    seqlen_k,
    BLOCK_M: tl.constexpr,
    BLOCK_N: tl.constexpr,
    HEAD_DIM: tl.constexpr,
    CAUSAL: tl.constexpr,
):
    start_m = tl.program_id(0)
    off_hz = tl.program_id(1)
    q_off = off_hz * stride_qh
    k_off = off_hz * stride_kh
    v_off = off_hz * stride_vh
    offs_m = start_m * BLOCK_M + tl.arange(0, BLOCK_M)
    offs_d = tl.arange(0, HEAD_DIM)
    offs_n = tl.arange(0, BLOCK_N)
    q_ptrs = Q + q_off + offs_m[:, None] * stride_qm + offs_d[None, :] * stride_qk
    k_ptrs = K + k_off + offs_d[:, None] * stride_kk + offs_n[None, :] * stride_kn
    v_ptrs = V + v_off + offs_n[:, None] * stride_vn + offs_d[None, :] * stride_vk
    m_i = tl.full([BLOCK_M], float("-inf"), dtype=tl.float32)
    l_i = tl.zeros([BLOCK_M], dtype=tl.float32) + 1.0
    acc = tl.zeros([BLOCK_M, HEAD_DIM], dtype=tl.float32)
    q = tl.load(q_ptrs)
    acc, l_i, m_i = _attn_fwd_inner(
        acc,
        l_i,
        m_i,
        q,
        k_ptrs,
        v_ptrs,
        sm_scale,
        stride_kn,
        stride_vn,
        start_m,
        seqlen_k,
        BLOCK_M,
        BLOCK_N,
        HEAD_DIM,
        CAUSAL,
    )
    acc = acc / l_i[:, None]
    lse = m_i + tl.math.log2(l_i) / 1.4426950408889634
    o_ptrs = (
        Out
        + off_hz * stride_oh
        + offs_m[:, None] * stride_om
        + offs_d[None, :] * stride_ok
    )
    tl.store(o_ptrs, acc.to(Out.dtype.element_ty))
    tl.store(Lse + off_hz * seqlen_q + offs_m, lse)

# config = {"BLOCK_M": 128, "BLOCK_N": 128, "HEAD_DIM": 512, "arch": "sm_80", "causal": true, "dtype": "bf16", "num_stages": 2, "num_warps": 8}
# arch = sm_80


// ===== COMPILED SASS (sm_80) =====

	.target	sm_80

	.elftype	@"ET_EXEC"


//--------------------- .note.nv.tkinfo           --------------------------
	.section	.note.nv.tkinfo,"",@"SHT_NOTE"
	.sectionflags	@"SHF_NOTE_NV_TKINFO"
	.tkinfo
        /*0018*/ 	.word	0x00000002
        /*0030*/ 	.string	""
        /*0030*/ 	.string	"ptxas"
        /*0030*/ 	.string	"Cuda compilation tools, release 13.0, V13.0.88"
        /*0030*/ 	.string	"Build cuda_13.0.r13.0/compiler.36424714_0"
        /*0030*/ 	.string	"-v  -suppress-debug-info  -lineinfo  -arch sm_80 "



//--------------------- .note.nv.cuinfo           --------------------------
	.section	.note.nv.cuinfo,"",@"SHT_NOTE"
	.sectionflags	@"SHF_NOTE_NV_CUINFO"
        /*0018*/ 	.short	0x0002
        /*001a*/ 	.short	0x0050
        /*001c*/ 	.short	0x0082
	.zero		2


//--------------------- .nv.info                  --------------------------
	.section	.nv.info,"",@"SHT_CUDA_INFO"
	.align	4


	//----- nvinfo : EIATTR_REGCOUNT
	.align		4
        /*0000*/ 	.byte	0x04, 0x2f
        /*0002*/ 	.short	(.L_2 - .L_1)
	.align		4
.L_1:
        /*0004*/ 	.word	index@(attn_fwd)
        /*0008*/ 	.word	0x00000020


	//----- nvinfo : EIATTR_FRAME_SIZE
	.align		4
.L_2:
        /*000c*/ 	.byte	0x04, 0x11
        /*000e*/ 	.short	(.L_4 - .L_3)
	.align		4
.L_3:
        /*0010*/ 	.word	index@(attn_fwd)
        /*0014*/ 	.word	0x000042c8


	//----- nvinfo : EIATTR_MIN_STACK_SIZE
	.align		4
.L_4:
        /*0018*/ 	.byte	0x04, 0x12
        /*001a*/ 	.short	(.L_6 - .L_5)
	.align		4
.L_5:
        /*001c*/ 	.word	index@(attn_fwd)
        /*0020*/ 	.word	0x000042c8
.L_6:


//--------------------- .nv.info.attn_fwd         --------------------------
	.section	.nv.info.attn_fwd,"",@"SHT_CUDA_INFO"
	.sectionflags	@""
	.align	4


	//----- nvinfo : EIATTR_CUDA_API_VERSION
	.align		4
        /*0000*/ 	.byte	0x04, 0x37
        /*0002*/ 	.short	(.L_8 - .L_7)
.L_7:
        /*0004*/ 	.word	0x00000082


	//----- nvinfo : EIATTR_SW2861232_WAR
	.align		4
.L_8:
        /*0008*/ 	.byte	0x01, 0x35
	.zero		2


	//----- nvinfo : EIATTR_PARAM_CBANK
	.align		4
        /*000c*/ 	.byte	0x04, 0x0a
        /*000e*/ 	.short	(.L_10 - .L_9)
	.align		4
.L_9:
        /*0010*/ 	.word	index@(.nv.constant0.attn_fwd)
        /*0014*/ 	.short	0x0160
        /*0016*/ 	.short	0x0088


	//----- nvinfo : EIATTR_CBANK_PARAM_SIZE
	.align		4
.L_10:
        /*0018*/ 	.byte	0x03, 0x19
        /*001a*/ 	.short	0x0088


	//----- nvinfo : EIATTR_KPARAM_INFO
	.align		4
        /*001c*/ 	.byte	0x04, 0x17
        /*001e*/ 	.short	(.L_12 - .L_11)
.L_11:
        /*0020*/ 	.word	0x00000000
        /*0024*/ 	.short	0x0019
        /*0026*/ 	.short	0x0080
        /*0028*/ 	.byte	0x00, 0xf4, 0x21, 0x00


	//----- nvinfo : EIATTR_KPARAM_INFO
	.align		4
.L_12:
        /*002c*/ 	.byte	0x04, 0x17
        /*002e*/ 	.short	(.L_14 - .L_13)
.L_13:
        /*0030*/ 	.word	0x00000000
        /*0034*/ 	.short	0x0018
        /*0036*/ 	.short	0x0078
        /*0038*/ 	.byte	0x00, 0xf4, 0x21, 0x00


	//----- nvinfo : EIATTR_KPARAM_INFO
	.align		4
.L_14:
        /*003c*/ 	.byte	0x04, 0x17
        /*003e*/ 	.short	(.L_16 - .L_15)
.L_15:
        /*0040*/ 	.word	0x00000000
        /*0044*/ 	.short	0x0017
        /*0046*/ 	.short	0x0070
        /*0048*/ 	.byte	0x00, 0xf0, 0x11, 0x00


	//----- nvinfo : EIATTR_KPARAM_INFO
	.align		4
.L_16:
        /*004c*/ 	.byte	0x04, 0x17
        /*004e*/ 	.short	(.L_18 - .L_17)
.L_17:
        /*0050*/ 	.word	0x00000000
        /*0054*/ 	.short	0x0016
        /*0056*/ 	.short	0x006c
        /*0058*/ 	.byte	0x00, 0xf0, 0x11, 0x00


	//----- nvinfo : EIATTR_KPARAM_INFO
	.align		4
.L_18:
        /*005c*/ 	.byte	0x04, 0x17
        /*005e*/ 	.short	(.L_20 - .L_19)
.L_19:
        /*0060*/ 	.word	0x00000000
        /*0064*/ 	.short	0x0015
        /*0066*/ 	.short	0x0068
        /*0068*/ 	.byte	0x00, 0xf0, 0x11, 0x00


	//----- nvinfo : EIATTR_KPARAM_INFO
	.align		4
.L_20:
        /*006c*/ 	.byte	0x04, 0x17
        /*006e*/ 	.short	(.L_22 - .L_21)
.L_21:
        /*0070*/ 	.word	0x00000000
        /*0074*/ 	.short	0x0014
        /*0076*/ 	.short	0x0064
        /*0078*/ 	.byte	0x00, 0xf0, 0x11, 0x00


	//----- nvinfo : EIATTR_KPARAM_INFO
	.align		4
.L_22:
        /*007c*/ 	.byte	0x04, 0x17
        /*007e*/ 	.short	(.L_24 - .L_23)
.L_23:
        /*0080*/ 	.word	0x00000000
        /*0084*/ 	.short	0x0013
        /*0086*/ 	.short	0x0060
        /*0088*/ 	.byte	0x00, 0xf0, 0x11, 0x00


	//----- nvinfo : EIATTR_KPARAM_INFO
	.align		4
.L_24:
        /*008c*/ 	.byte	0x04, 0x17
        /*008e*/ 	.short	(.L_26 - .L_25)
.L_25:
        /*0090*/ 	.word	0x00000000
        /*0094*/ 	.short	0x0012
        /*0096*/ 	.short	0x005c
        /*0098*/ 	.byte	0x00, 0xf0, 0x11, 0x00


	//----- nvinfo : EIATTR_KPARAM_INFO
	.align		4
.L_26:
        /*009c*/ 	.byte	0x04, 0x17
        /*009e*/ 	.short	(.L_28 - .L_27)
.L_27:
        /*00a0*/ 	.word	0x00000000
        /*00a4*/ 	.short	0x0011
        /*00a6*/ 	.short	0x0058
        /*00a8*/ 	.byte	0x00, 0xf0, 0x11, 0x00


	//----- nvinfo : EIATTR_KPARAM_INFO
	.align		4
.L_28:
        /*00ac*/ 	.byte	0x04, 0x17
        /*00ae*/ 	.short	(.L_30 - .L_29)
.L_29:
        /*00b0*/ 	.word	0x00000000
        /*00b4*/ 	.short	0x0010
        /*00b6*/ 	.short	0x0054
        /*00b8*/ 	.byte	0x00, 0xf0, 0x11, 0x00


	//----- nvinfo : EIATTR_KPARAM_INFO
	.align		4
.L_30:
        /*00bc*/ 	.byte	0x04, 0x17
        /*00be*/ 	.short	(.L_32 - .L_31)
.L_31:
        /*00c0*/ 	.word	0x00000000
        /*00c4*/ 	.short	0x000f
        /*00c6*/ 	.short	0x0050
        /*00c8*/ 	.byte	0x00, 0xf0, 0x11, 0x00


	//----- nvinfo : EIATTR_KPARAM_INFO
	.align		4
.L_32:
        /*00cc*/ 	.byte	0x04, 0x17
        /*00ce*/ 	.short	(.L_34 - .L_33)
.L_33:
        /*00d0*/ 	.word	0x00000000
        /*00d4*/ 	.short	0x000e
        /*00d6*/ 	.short	0x004c
        /*00d8*/ 	.byte	0x00, 0xf0, 0x11, 0x00


	//----- nvinfo : EIATTR_KPARAM_INFO
	.align		4
.L_34:
        /*00dc*/ 	.byte	0x04, 0x17
        /*00de*/ 	.short	(.L_36 - .L_35)
.L_35:
        /*00e0*/ 	.word	0x00000000
        /*00e4*/ 	.short	0x000d
        /*00e6*/ 	.short	0x0048
        /*00e8*/ 	.byte	0x00, 0xf0, 0x11, 0x00


	//----- nvinfo : EIATTR_KPARAM_INFO
	.align		4
.L_36:
        /*00ec*/ 	.byte	0x04, 0x17
        /*00ee*/ 	.short	(.L_38 - .L_37)
.L_37:
        /*00f0*/ 	.word	0x00000000
        /*00f4*/ 	.short	0x000c
        /*00f6*/ 	.short	0x0044
        /*00f8*/ 	.byte	0x00, 0xf0, 0x11, 0x00


	//----- nvinfo : EIATTR_KPARAM_INFO
	.align		4
.L_38:
        /*00fc*/ 	.byte	0x04, 0x17
        /*00fe*/ 	.short	(.L_40 - .L_39)
.L_39:
        /*0100*/ 	.word	0x00000000
        /*0104*/ 	.short	0x000b
        /*0106*/ 	.short	0x0040
        /*0108*/ 	.byte	0x00, 0xf0, 0x11, 0x00


	//----- nvinfo : EIATTR_KPARAM_INFO
	.align		4
.L_40:
        /*010c*/ 	.byte	0x04, 0x17
        /*010e*/ 	.short	(.L_42 - .L_41)
.L_41:
        /*0110*/ 	.word	0x00000000
        /*0114*/ 	.short	0x000a
        /*0116*/ 	.short	0x003c
        /*0118*/ 	.byte	0x00, 0xf0, 0x11, 0x00


	//----- nvinfo : EIATTR_KPARAM_INFO
	.align		4
.L_42:
        /*011c*/ 	.byte	0x04, 0x17
        /*011e*/ 	.short	(.L_44 - .L_43)
.L_43:
        /*0120*/ 	.word	0x00000000
        /*0124*/ 	.short	0x0009
        /*0126*/ 	.short	0x0038
        /*0128*/ 	.byte	0x00, 0xf0, 0x11, 0x00


	//----- nvinfo : EIATTR_KPARAM_INFO
	.align		4
.L_44:
        /*012c*/ 	.byte	0x04, 0x17
        /*012e*/ 	.short	(.L_46 - .L_45)
.L_45:
        /*0130*/ 	.word	0x00000000
        /*0134*/ 	.short	0x0008
        /*0136*/ 	.short	0x0034
        /*0138*/ 	.byte	0x00, 0xf0, 0x11, 0x00


	//----- nvinfo : EIATTR_KPARAM_INFO
	.align		4
.L_46:
        /*013c*/ 	.byte	0x04, 0x17
        /*013e*/ 	.short	(.L_48 - .L_47)
.L_47:
        /*0140*/ 	.word	0x00000000
        /*0144*/ 	.short	0x0007
        /*0146*/ 	.short	0x0030
        /*0148*/ 	.byte	0x00, 0xf0, 0x11, 0x00


	//----- nvinfo : EIATTR_KPARAM_INFO
	.align		4
.L_48:
        /*014c*/ 	.byte	0x04, 0x17
        /*014e*/ 	.short	(.L_50 - .L_49)
.L_49:
        /*0150*/ 	.word	0x00000000
        /*0154*/ 	.short	0x0006
        /*0156*/ 	.short	0x002c
        /*0158*/ 	.byte	0x00, 0xf0, 0x11, 0x00


	//----- nvinfo : EIATTR_KPARAM_INFO
	.align		4
.L_50:
        /*015c*/ 	.byte	0x04, 0x17
        /*015e*/ 	.short	(.L_52 - .L_51)
.L_51:
        /*0160*/ 	.word	0x00000000
        /*0164*/ 	.short	0x0005
        /*0166*/ 	.short	0x0028
        /*0168*/ 	.byte	0x00, 0xf0, 0x11, 0x00


	//----- nvinfo : EIATTR_KPARAM_INFO
	.align		4
.L_52:
        /*016c*/ 	.byte	0x04, 0x17
        /*016e*/ 	.short	(.L_54 - .L_53)
.L_53:
        /*0170*/ 	.word	0x00000000
        /*0174*/ 	.short	0x0004
        /*0176*/ 	.short	0x0020
        /*0178*/ 	.byte	0x00, 0xf4, 0x21, 0x00


	//----- nvinfo : EIATTR_KPARAM_INFO
	.align		4
.L_54:
        /*017c*/ 	.byte	0x04, 0x17
        /*017e*/ 	.short	(.L_56 - .L_55)
.L_55:
        /*0180*/ 	.word	0x00000000
        /*0184*/ 	.short	0x0003
        /*0186*/ 	.short	0x0018
        /*0188*/ 	.byte	0x00, 0xf4, 0x21, 0x00


	//----- nvinfo : EIATTR_KPARAM_INFO
	.align		4
.L_56:
        /*018c*/ 	.byte	0x04, 0x17
        /*018e*/ 	.short	(.L_58 - .L_57)
.L_57:
        /*0190*/ 	.word	0x00000000
        /*0194*/ 	.short	0x0002
        /*0196*/ 	.short	0x0010
        /*0198*/ 	.byte	0x00, 0xf4, 0x21, 0x00


	//----- nvinfo : EIATTR_KPARAM_INFO
	.align		4
.L_58:
        /*019c*/ 	.byte	0x04, 0x17
        /*019e*/ 	.short	(.L_60 - .L_59)
.L_59:
        /*01a0*/ 	.word	0x00000000
        /*01a4*/ 	.short	0x0001
        /*01a6*/ 	.short	0x0008
        /*01a8*/ 	.byte	0x00, 0xf4, 0x21, 0x00


	//----- nvinfo : EIATTR_KPARAM_INFO
	.align		4
.L_60:
        /*01ac*/ 	.byte	0x04, 0x17
        /*01ae*/ 	.short	(.L_62 - .L_61)
.L_61:
        /*01b0*/ 	.word	0x00000000
        /*01b4*/ 	.short	0x0000
        /*01b6*/ 	.short	0x0000
        /*01b8*/ 	.byte	0x00, 0xf4, 0x21, 0x00


	//----- nvinfo : EIATTR_MAXREG_COUNT
	.align		4
.L_62:
        /*01bc*/ 	.byte	0x03, 0x1b
        /*01be*/ 	.short	0x00ff


	//----- nvinfo : EIATTR_NUM_BARRIERS
	.align		4
        /*01c0*/ 	.byte	0x02, 0x4c
        /*01c2*/ 	.byte	0x01
	.zero		1


	//----- nvinfo : EIATTR_ANNOTATIONS
	.align		4
        /*01c4*/ 	.byte	0x04, 0x55
        /*01c6*/ 	.short	(.L_64 - .L_63)


	//   ....[0]....
.L_63:
        /*01c8*/ 	.word	0x00000001
        /*01cc*/ 	.byte	0xe0, 0x00, 0x00, 0x00, 0x01, 0x00, 0x00, 0x00, 0x10, 0x01, 0x00, 0x00, 0x01, 0x00, 0x00, 0x00
        /* <DEDUP_REMOVED lines=1192> */
        /*4c5c*/ 	.byte	0x70, 0x4c, 0x01, 0x00, 0x01, 0x00, 0x00, 0x00, 0x90, 0x4c, 0x01, 0x00


	//----- nvinfo : EIATTR_MERCURY_ISA_VERSION
	.align		4
.L_64:
        /*4c68*/ 	.byte	0x03, 0x5f
        /*4c6a*/ 	.short	0x0000


	//----- nvinfo : EIATTR_COOP_GROUP_MASK_REGIDS
	.align		4
        /*4c6c*/ 	.byte	0x04, 0x29
        /*4c6e*/ 	.short	(.L_66 - .L_65)


	//   ....[0]....
.L_65:
        /*4c70*/ 	.word	0xffffffff


	//   ....[1]....
        /*4c74*/ 	.word	0xffffffff


	//   ....[2]....
        /*4c78*/ 	.word	0xffffffff


	//   ....[3]....
        /*4c7c*/ 	.word	0xffffffff


	//   ....[4]....
        /*4c80*/ 	.word	0xffffffff


	//   ....[5]....
        /*4c84*/ 	.word	0xffffffff


	//   ....[6]....
        /*4c88*/ 	.word	0xffffffff


	//   ....[7]....
        /*4c8c*/ 	.word	0xffffffff


	//   ....[8]....
        /*4c90*/ 	.word	0xffffffff


	//   ....[9]....
        /*4c94*/ 	.word	0xffffffff


	//   ....[10]....
        /*4c98*/ 	.word	0xffffffff


	//   ....[11]....
        /*4c9c*/ 	.word	0xffffffff


	//   ....[12]....
        /*4ca0*/ 	.word	0xffffffff


	//   ....[13]....
        /*4ca4*/ 	.word	0xffffffff


	//   ....[14]....
        /*4ca8*/ 	.word	0xffffffff


	//   ....[15]....
        /*4cac*/ 	.word	0xffffffff


	//   ....[16]....
        /*4cb0*/ 	.word	0xffffffff


	//   ....[17]....
        /*4cb4*/ 	.word	0xffffffff


	//   ....[18]....
        /*4cb8*/ 	.word	0xffffffff


	//   ....[19]....
        /*4cbc*/ 	.word	0xffffffff


	//   ....[20]....
        /*4cc0*/ 	.word	0xffffffff


	//   ....[21]....
        /*4cc4*/ 	.word	0xffffffff


	//   ....[22]....
        /*4cc8*/ 	.word	0xffffffff


	//   ....[23]....
        /*4ccc*/ 	.word	0xffffffff


	//   ....[24]....
        /*4cd0*/ 	.word	0xffffffff


	//   ....[25]....
        /*4cd4*/ 	.word	0xffffffff


	//   ....[26]....
        /*4cd8*/ 	.word	0xffffffff


	//   ....[27]....
        /*4cdc*/ 	.word	0xffffffff


	//   ....[28]....
        /*4ce0*/ 	.word	0xffffffff


	//   ....[29]....
        /*4ce4*/ 	.word	0xffffffff


	//   ....[30]....
        /*4ce8*/ 	.word	0xffffffff


	//   ....[31]....
        /*4cec*/ 	.word	0xffffffff


	//   ....[32]....
        /*4cf0*/ 	.word	0xffffffff


	//   ....[33]....
        /*4cf4*/ 	.word	0xffffffff


	//   ....[34]....
        /*4cf8*/ 	.word	0xffffffff


	//   ....[35]....
        /*4cfc*/ 	.word	0xffffffff


	//   ....[36]....
        /*4d00*/ 	.word	0xffffffff


	//   ....[37]....
        /*4d04*/ 	.word	0xffffffff


	//   ....[38]....
        /*4d08*/ 	.word	0xffffffff


	//   ....[39]....
        /*4d0c*/ 	.word	0xffffffff


	//   ....[40]....
        /*4d10*/ 	.word	0xffffffff


	//   ....[41]....
        /*4d14*/ 	.word	0xffffffff


	//   ....[42]....
        /*4d18*/ 	.word	0xffffffff


	//   ....[43]....
        /*4d1c*/ 	.word	0xffffffff


	//   ....[44]....
        /*4d20*/ 	.word	0xffffffff


	//   ....[45]....
        /*4d24*/ 	.word	0xffffffff


	//   ....[46]....
        /*4d28*/ 	.word	0xffffffff


	//   ....[47]....
        /*4d2c*/ 	.word	0xffffffff


	//   ....[48]....
        /*4d30*/ 	.word	0xffffffff


	//   ....[49]....
        /*4d34*/ 	.word	0xffffffff


	//   ....[50]....
        /*4d38*/ 	.word	0xffffffff


	//   ....[51]....
        /*4d3c*/ 	.word	0xffffffff


	//   ....[52]....
        /*4d40*/ 	.word	0xffffffff


	//   ....[53]....
        /*4d44*/ 	.word	0xffffffff


	//   ....[54]....
        /*4d48*/ 	.word	0xffffffff


	//   ....[55]....
        /*4d4c*/ 	.word	0xffffffff


	//   ....[56]....
        /*4d50*/ 	.word	0xffffffff


	//   ....[57]....
        /*4d54*/ 	.word	0xffffffff


	//   ....[58]....
        /*4d58*/ 	.word	0xffffffff


	//   ....[59]....
        /*4d5c*/ 	.word	0xffffffff


	//   ....[60]....
        /*4d60*/ 	.word	0xffffffff


	//   ....[61]....
        /*4d64*/ 	.word	0xffffffff


	//   ....[62]....
        /*4d68*/ 	.word	0xffffffff


	//   ....[63]....
        /*4d6c*/ 	.word	0xffffffff


	//   ....[64]....
        /*4d70*/ 	.word	0xffffffff


	//   ....[65]....
        /*4d74*/ 	.word	0xffffffff


	//   ....[66]....
        /*4d78*/ 	.word	0xffffffff


	//   ....[67]....
        /*4d7c*/ 	.word	0xffffffff


	//   ....[68]....
        /*4d80*/ 	.word	0xffffffff


	//   ....[69]....
        /*4d84*/ 	.word	0xffffffff


	//   ....[70]....
        /*4d88*/ 	.word	0xffffffff


	//   ....[71]....
        /*4d8c*/ 	.word	0xffffffff


	//   ....[72]....
        /*4d90*/ 	.word	0xffffffff


	//   ....[73]....
        /*4d94*/ 	.word	0xffffffff


	//   ....[74]....
        /*4d98*/ 	.word	0xffffffff


	//   ....[75]....
        /*4d9c*/ 	.word	0xffffffff


	//   ....[76]....
        /*4da0*/ 	.word	0xffffffff


	//   ....[77]....
        /*4da4*/ 	.word	0xffffffff


	//   ....[78]....
        /*4da8*/ 	.word	0xffffffff


	//   ....[79]....
        /*4dac*/ 	.word	0xffffffff


	//   ....[80]....
        /*4db0*/ 	.word	0xffffffff


	//   ....[81]....
        /*4db4*/ 	.word	0xffffffff


	//   ....[82]....
        /*4db8*/ 	.word	0xffffffff


	//   ....[83]....
        /*4dbc*/ 	.word	0xffffffff


	//   ....[84]....
        /*4dc0*/ 	.word	0xffffffff


	//   ....[85]....
        /*4dc4*/ 	.word	0xffffffff


	//   ....[86]....
        /*4dc8*/ 	.word	0xffffffff


	//   ....[87]....
        /*4dcc*/ 	.word	0xffffffff


	//----- nvinfo : EIATTR_COOP_GROUP_INSTR_OFFSETS
	.align		4
.L_66:
        /*4dd0*/ 	.byte	0x04, 0x28
        /*4dd2*/ 	.short	(.L_68 - .L_67)


	//   ....[0]....
.L_67:
        /*4dd4*/ 	.word	0x00040550


	//   ....[1]....
        /*4dd8*/ 	.word	0x00040560


	//   ....[2]....
        /*4ddc*/ 	.word	0x00040e00


	//   ....[3]....
        /*4de0*/ 	.word	0x00040fc0


	//   ....[4]....
        /*4de4*/ 	.word	0x00041070


	//   ....[5]....
        /*4de8*/ 	.word	0x00041080


	//   ....[6]....
        /*4dec*/ 	.word	0x00041090


	//   ....[7]....
        /*4df0*/ 	.word	0x000410b0


	//   ....[8]....
        /*4df4*/ 	.word	0x00041110


	//   ....[9]....
        /*4df8*/ 	.word	0x00041120


	//   ....[10]....
        /*4dfc*/ 	.word	0x00041150


	//   ....[11]....
        /*4e00*/ 	.word	0x00041190


	//   ....[12]....
        /*4e04*/ 	.word	0x000411a0


	//   ....[13]....
        /*4e08*/ 	.word	0x000411b0


	//   ....[14]....
        /*4e0c*/ 	.word	0x000411d0


	//   ....[15]....
        /*4e10*/ 	.word	0x00041250


	//   ....[16]....
        /*4e14*/ 	.word	0x00041260


	//   ....[17]....
        /*4e18*/ 	.word	0x00041290


	//   ....[18]....
        /*4e1c*/ 	.word	0x000412e0


	//   ....[19]....
        /*4e20*/ 	.word	0x000412f0


	//   ....[20]....
        /*4e24*/ 	.word	0x00041300


	//   ....[21]....
        /*4e28*/ 	.word	0x00041310


	//   ....[22]....
        /*4e2c*/ 	.word	0x00041320


	//   ....[23]....
        /*4e30*/ 	.word	0x00041330


	//   ....[24]....
        /*4e34*/ 	.word	0x00041340


	//   ....[25]....
        /*4e38*/ 	.word	0x000413a0


	//   ....[26]....
        /*4e3c*/ 	.word	0x000413b0


	//   ....[27]....
        /*4e40*/ 	.word	0x000413c0


	//   ....[28]....
        /*4e44*/ 	.word	0x000413d0


	//   ....[29]....
        /*4e48*/ 	.word	0x000413e0


	//   ....[30]....
        /*4e4c*/ 	.word	0x00041430


	//   ....[31]....
        /*4e50*/ 	.word	0x00041440


	//   ....[32]....
        /*4e54*/ 	.word	0x00041fb0


	//   ....[33]....
        /*4e58*/ 	.word	0x00041fc0


	//   ....[34]....
        /*4e5c*/ 	.word	0x00041fd0


	//   ....[35]....
        /*4e60*/ 	.word	0x00042000


	//   ....[36]....
        /*4e64*/ 	.word	0x00042020


	//   ....[37]....
        /*4e68*/ 	.word	0x00042030


	//   ....[38]....
        /*4e6c*/ 	.word	0x00042070


	//   ....[39]....
        /*4e70*/ 	.word	0x00042080


	//   ....[40]....
        /*4e74*/ 	.word	0x00042090


	//   ....[41]....
        /*4e78*/ 	.word	0x00042110


	//   ....[42]....
        /*4e7c*/ 	.word	0x00042130


	//   ....[43]....
        /*4e80*/ 	.word	0x00042150


	//   ....[44]....
        /*4e84*/ 	.word	0x000438f0


	//   ....[45]....
        /*4e88*/ 	.word	0x00043cf0


	//   ....[46]....
        /*4e8c*/ 	.word	0x00043dd0


	//   ....[47]....
        /*4e90*/ 	.word	0x00043de0


	//   ....[48]....
        /*4e94*/ 	.word	0x00043df0


	//   ....[49]....
        /*4e98*/ 	.word	0x00043e00


	//   ....[50]....
        /*4e9c*/ 	.word	0x00043e20


	//   ....[51]....
        /*4ea0*/ 	.word	0x00043ea0


	//   ....[52]....
        /*4ea4*/ 	.word	0x00044020


	//   ....[53]....
        /*4ea8*/ 	.word	0x00044040


	//   ....[54]....
        /*4eac*/ 	.word	0x00044050


	//   ....[55]....
        /*4eb0*/ 	.word	0x00044080


	//   ....[56]....
        /*4eb4*/ 	.word	0x00044090


	//   ....[57]....
        /*4eb8*/ 	.word	0x000440b0


	//   ....[58]....
        /*4ebc*/ 	.word	0x000440d0


	//   ....[59]....
        /*4ec0*/ 	.word	0x00044210


	//   ....[60]....
        /*4ec4*/ 	.word	0x000444d0


	//   ....[61]....
        /*4ec8*/ 	.word	0x000444f0


	//   ....[62]....
        /*4ecc*/ 	.word	0x00044510


	//   ....[63]....
        /*4ed0*/ 	.word	0x00044520


	//   ....[64]....
        /*4ed4*/ 	.word	0x00044530


	//   ....[65]....
        /*4ed8*/ 	.word	0x00044540


	//   ....[66]....
        /*4edc*/ 	.word	0x00044550


	//   ....[67]....
        /*4ee0*/ 	.word	0x000445c0


	//   ....[68]....
        /*4ee4*/ 	.word	0x000445e0


	//   ....[69]....
        /*4ee8*/ 	.word	0x000445f0


	//   ....[70]....
        /*4eec*/ 	.word	0x00044600


	//   ....[71]....
        /*4ef0*/ 	.word	0x00044650


	//   ....[72]....
        /*4ef4*/ 	.word	0x00044660


	//   ....[73]....
        /*4ef8*/ 	.word	0x00044670


	//   ....[74]....
        /*4efc*/ 	.word	0x00044680


	//   ....[75]....
        /*4f00*/ 	.word	0x00044690


	//   ....[76]....
        /*4f04*/ 	.word	0x000457a0


	//   ....[77]....
        /*4f08*/ 	.word	0x000457b0


	//   ....[78]....
        /*4f0c*/ 	.word	0x000457c0


	//   ....[79]....
        /*4f10*/ 	.word	0x000457f0


	//   ....[80]....
        /*4f14*/ 	.word	0x00045810


	//   ....[81]....
        /*4f18*/ 	.word	0x00045820


	//   ....[82]....
        /*4f1c*/ 	.word	0x00045860


	//   ....[83]....
        /*4f20*/ 	.word	0x00045870


	//   ....[84]....
        /*4f24*/ 	.word	0x00045880


	//   ....[85]....
        /*4f28*/ 	.word	0x00045920


	//   ....[86]....
        /*4f2c*/ 	.word	0x00045940


	//   ....[87]....
        /*4f30*/ 	.word	0x00045960


	//----- nvinfo : EIATTR_EXIT_INSTR_OFFSETS
	.align		4
.L_68:
        /*4f34*/ 	.byte	0x04, 0x1c
        /*4f36*/ 	.short	(.L_70 - .L_69)


	//   ....[0]....
.L_69:
        /*4f38*/ 	.word	0x00081d10


	//   ....[1]....
        /*4f3c*/ 	.word	0x00081e10


	//----- nvinfo : EIATTR_REQNTID
	.align		4
.L_70:
        /*4f40*/ 	.byte	0x04, 0x10
        /*4f42*/ 	.short	(.L_72 - .L_71)
.L_71:
        /*4f44*/ 	.word	0x00000100
        /*4f48*/ 	.word	0x00000001
        /*4f4c*/ 	.word	0x00000001


	//----- nvinfo : EIATTR_CRS_STACK_SIZE
	.align		4
.L_72:
        /*4f50*/ 	.byte	0x04, 0x1e
        /*4f52*/ 	.short	(.L_74 - .L_73)
.L_73:
        /*4f54*/ 	.word	0x00000000
.L_74:


//--------------------- .nv.callgraph             --------------------------
	.section	.nv.callgraph,"",@"SHT_CUDA_CALLGRAPH"
	.align	4
	.sectionentsize	8
	.align		4
        /*0000*/ 	.word	0x00000000
	.align		4
        /*0004*/ 	.word	0xffffffff
	.align		4
        /*0008*/ 	.word	0x00000000
	.align		4
        /*000c*/ 	.word	0xfffffffe
	.align		4
        /*0010*/ 	.word	0x00000000
	.align		4
        /*0014*/ 	.word	0xfffffffd
	.align		4
        /*0018*/ 	.word	0x00000000
	.align		4
        /*001c*/ 	.word	0xfffffffc


//--------------------- .nv.rel.action            --------------------------
	.section	.nv.rel.action,"",@"SHT_CUDA_RELOCINFO"
	.align	8
	.sectionentsize	8
        /*0000*/ 	.byte	0x73, 0x00, 0x00, 0x00, 0x00, 0x00, 0x00, 0x00, 0x00, 0x00, 0x00, 0x11, 0x25, 0x00, 0x05, 0x36


//--------------------- .nv.constant4             --------------------------
	.section	.nv.constant4,"a",@progbits
	.align	8
	.align		8
.nv.constant4:
        /*0000*/ 	.dword	_$_str


//--------------------- .nv.constant0.attn_fwd    --------------------------
	.section	.nv.constant0.attn_fwd,"a",@progbits
	.sectionflags	@""
	.align	4
.nv.constant0.attn_fwd:
	.zero		488


//--------------------- .text.attn_fwd            --------------------------
	.section	.text.attn_fwd,"ax",@progbits
	.sectioninfo	@"SHI_REGISTERS=32"
	.align	128
        .global         attn_fwd
        .type           attn_fwd,@function
        .size           attn_fwd,(.L_x_37 - attn_fwd)
        .other          attn_fwd,@"STO_CUDA_ENTRY STV_DEFAULT"
attn_fwd:
.text.attn_fwd:
[----:B------:R-:W-:-:S03]  /*0000*/  IMAD.MOV.U32 R1, RZ, RZ, c[0x0][0x28] ;  /* 0x00000a00ff017624 */ /* 0x000fc600078e00ff */
[----:B------:R-:W0:Y:S01]  /*0010*/  S2R R12, SR_TID.X ;  /* 0x00000000000c7919 */ /* 0x000e220000002100 */
[----:B------:R-:W-:Y:S01]  /*0020*/  ULDC.64 UR6, c[0x0][0x118] ;  /* 0x0000460000067ab9 */ /* 0x000fe20000000a00 */
[----:B------:R-:W-:Y:S02]  /*0030*/  IADD3 R1, R1, -0x42c8, RZ ;  /* 0xffffbd3801017810 */ /* 0x000fe40007ffe0ff */
[----:B------:R-:W1:Y:S01]  /*0040*/  S2R R10, SR_CTAID.Y ;  /* 0x00000000000a7919 */ /* 0x000e620000002600 */
[----:B0-----:R-:W-:-:S04]  /*0050*/  SHF.R.U32.HI R0, RZ, 0x7, R12 ;  /* 0x00000007ff007819 */ /* 0x001fc8000001160c */
[----:B------:R-:W-:Y:S01]  /*0060*/  SGXT.U32 R2, R0, 0x1 ;  /* 0x000000010002781a */ /* 0x000fe20000000000 */
[----:B------:R-:W-:Y:S02]  /*0070*/  IMAD.MOV.U32 R0, RZ, RZ, c[0x0][0x198] ;  /* 0x00006600ff007624 */ /* 0x000fe400078e00ff */
[----:B-1----:R-:W-:Y:S02]  /*0080*/  IMAD R10, R10, c[0x0][0x190], RZ ;  /* 0x000064000a0a7a24 */ /* 0x002fe400078e02ff */
[----:B------:R-:W-:-:S05]  /*0090*/  IMAD R11, R2, c[0x0][0x198], RZ ;  /* 0x00006600020b7a24 */ /* 0x000fca00078e02ff */
[----:B------:R-:W-:-:S05]  /*00a0*/  LEA R13, R0, R11, 0x1 ;  /* 0x0000000b000d7211 */ /* 0x000fca00078e08ff */
[----:B------:R-:W-:-:S04]  /*00b0*/  IMAD R15, R0, 0x2, R13 ;  /* 0x00000002000f7824 */ /* 0x000fc800078e020d */
[----:B------:R-:W-:-:S05]  /*00c0*/  IMAD R23, R0, 0x2, R15 ;  /* 0x0000000200177824 */ /* 0x000fca00078e020f */
[C---:B------:R-:W-:Y:S01]  /*00d0*/  LEA R27, R0.reuse, R23, 0x1 ;  /* 0x00000017001b7211 */ /* 0x040fe200078e08ff */
[----:B------:R-:W-:Y:S04]  /*00e0*/  STL [R1+0x1e4c], R23 ;  /* 0x001e4c1701007387 */ /* 0x000fe80000100800 */
[----:B------:R-:W-:-:S04]  /*00f0*/  IMAD R21, R0, 0x2, R27 ;  /* 0x0000000200157824 */ /* 0x000fc800078e021b */
[----:B------:R-:W-:Y:S01]  /*0100*/  IMAD R19, R0, 0x2, R21 ;  /* 0x0000000200137824 */ /* 0x000fe200078e0215 */
[----:B------:R0:W-:Y:S04]  /*0110*/  STL [R1+0x1e48], R21 ;  /* 0x001e481501007387 */ /* 0x0001e80000100800 */
[----:B------:R-:W1:Y:S01]  /*0120*/  S2R R0, SR_CTAID.X ;  /* 0x0000000000007919 */ /* 0x000e620000002500 */
[----:B0-----:R-:W-:-:S05]  /*0130*/  MOV R21, c[0x0][0x198] ;  /* 0x0000660000157a02 */ /* 0x001fca0000000f00 */
[----:B------:R-:W-:-:S04]  /*0140*/  IMAD R17, R21, 0x2, R19 ;  /* 0x0000000215117824 */ /* 0x000fc800078e0213 */
[----:B------:R-:W-:-:S05]  /*0150*/  IMAD R16, R21, 0x2, R17 ;  /* 0x0000000215107824 */ /* 0x000fca00078e0211 */
[----:B------:R-:W-:Y:S01]  /*0160*/  LEA R18, R21, R16, 0x1 ;  /* 0x0000001015127211 */ /* 0x000fe200078e08ff */
[----:B-1----:R-:W-:-:S04]  /*0170*/  IMAD.SHL.U32 R14, R0, 0x80, RZ ;  /* 0x00000080000e7824 */ /* 0x002fc800078e00ff */
[----:B------:R-:W-:Y:S01]  /*0180*/  IMAD R20, R21, 0x2, R18 ;  /* 0x0000000215147824 */ /* 0x000fe200078e0212 */
[----:B------:R-:W-:-:S03]  /*0190*/  LOP3.LUT R14, R14, 0x7f, R12, 0xf8, !PT ;  /* 0x0000007f0e0e7812 */ /* 0x000fc600078ef80c */
[C---:B------:R-:W-:Y:S02]  /*01a0*/  IMAD R24, R21.reuse, 0x2, R20 ;  /* 0x0000000215187824 */ /* 0x040fe400078e0214 */
[----:B------:R-:W-:Y:S01]  /*01b0*/  IMAD R0, R14, c[0x0][0x194], RZ ;  /* 0x000065000e007a24 */ /* 0x000fe200078e02ff */
[----:B------:R-:W-:Y:S02]  /*01c0*/  SHF.R.S32.HI R14, RZ, 0x7, R12 ;  /* 0x00000007ff0e7819 */ /* 0x000fe4000001140c */
[----:B------:R-:W-:Y:S01]  /*01d0*/  SHF.L.U32 R12, R10, 0x1, RZ ;  /* 0x000000010a0c7819 */ /* 0x000fe200000006ff */
[----:B------:R-:W-:Y:S01]  /*01e0*/  IMAD.SHL.U32 R26, R0, 0x2, RZ ;  /* 0x00000002001a7824 */ /* 0x000fe200078e00ff */
[C---:B------:R-:W-:Y:S01]  /*01f0*/  LEA R22, R21.reuse, R24, 0x1 ;  /* 0x0000001815167211 */ /* 0x040fe200078e08ff */
[----:B------:R-:W-:Y:S01]  /*0200*/  IMAD.HI R10, R10, 0x2, RZ ;  /* 0x000000020a0a7827 */ /* 0x000fe200078e02ff */
[----:B------:R-:W-:Y:S02]  /*0210*/  SGXT R14, R14, 0x1 ;  /* 0x000000010e0e781a */ /* 0x000fe40000000200 */
[----:B------:R-:W-:Y:S01]  /*0220*/  IADD3 R26, P0, P1, R26, c[0x0][0x160], R12 ;  /* 0x000058001a1a7a10 */ /* 0x000fe2000791e00c */
[----:B------:R-:W-:Y:S01]  /*0230*/  IMAD.HI R0, R0, 0x2, RZ ;  /* 0x0000000200007827 */ /* 0x000fe200078e02ff */
[----:B------:R-:W0:Y:S03]  /*0240*/  S2R R12, SR_TID.X ;  /* 0x00000000000c7919 */ /* 0x000e260000002100 */
[----:B------:R-:W-:Y:S01]  /*0250*/  IMAD R2, R21, 0x2, R22 ;  /* 0x0000000215027824 */ /* 0x000fe200078e0216 */
[----:B------:R-:W-:-:S02]  /*0260*/  IADD3.X R0, R0, c[0x0][0x164], R10, P0, P1 ;  /* 0x0000590000007a10 */ /* 0x000fc400007e240a */
[----:B------:R-:W-:Y:S01]  /*0270*/  LEA R10, P0, R11, R26, 0x1 ;  /* 0x0000001a0b0a7211 */ /* 0x000fe200078008ff */
[----:B------:R-:W-:-:S03]  /*0280*/  IMAD R3, R21, 0x2, R2 ;  /* 0x0000000215037824 */ /* 0x000fc600078e0202 */
[----:B------:R-:W-:Y:S02]  /*0290*/  LEA.HI.X.SX32 R11, R11, R0, 0x1, P0 ;  /* 0x000000000b0b7211 */ /* 0x000fe400000f0eff */
[----:B------:R-:W-:-:S03]  /*02a0*/  LEA R4, R21, R3, 0x1 ;  /* 0x0000000315047211 */ /* 0x000fc600078e08ff */
[----:B------:R1:W2:Y:S02]  /*02b0*/  LDG.E.U16 R10, [R10.64] ;  /* 0x000000060a0a7981 */ /* 0x0002a4000c1e1500 */
[----:B------:R-:W-:-:S04]  /*02c0*/  IMAD R5, R21, 0x2, R4 ;  /* 0x0000000215057824 */ /* 0x000fc800078e0204 */
[----:B------:R-:W-:Y:S01]  /*02d0*/  IMAD R6, R21, 0x2, R5 ;  /* 0x0000000215067824 */ /* 0x000fe200078e0205 */
[----:B0-----:R-:W-:-:S04]  /*02e0*/  LOP3.LUT R12, R12, 0x7f, RZ, 0xc0, !PT ;  /* 0x0000007f0c0c7812 */ /* 0x001fc800078ec0ff */
[----:B------:R-:W-:Y:S01]  /*02f0*/  LEA R7, R21, R6, 0x1 ;  /* 0x0000000615077211 */ /* 0x000fe200078e08ff */
[----:B------:R-:W-:-:S04]  /*0300*/  IMAD.SHL.U32 R12, R12, 0x2, RZ ;  /* 0x000000020c0c7824 */ /* 0x000fc800078e00ff */
[----:B------:R-:W-:Y:S01]  /*0310*/  IMAD R8, R21, 0x2, R7 ;  /* 0x0000000215087824 */ /* 0x000fe200078e0207 */
[----:B------:R-:W-:-:S03]  /*0320*/  LOP3.LUT R12, R12, 0x110, R14, 0x78, !PT ;  /* 0x000001100c0c7812 */ /* 0x000fc600078e780e */
[----:B------:R-:W-:Y:S01]  /*0330*/  IMAD R9, R21, 0x2, R8 ;  /* 0x0000000215097824 */ /* 0x000fe200078e0208 */
[----:B-1----:R-:W-:Y:S02]  /*0340*/  MOV R11, c[0x0][0x198] ;  /* 0x00006600000b7a02 */ /* 0x002fe40000000f00 */
[----:B------:R-:W-:Y:S02]  /*0350*/  LEA R14, P0, R15, R26, 0x1 ;  /* 0x0000001a0f0e7211 */ /* 0x000fe400078008ff */
[----:B------:R-:W-:-:S05]  /*0360*/  LEA R25, R21, R9, 0x1 ;  /* 0x0000000915197211 */ /* 0x000fca00078e08ff */
[----:B------:R-:W-:-:S05]  /*0370*/  IMAD R28, R21, 0x2, R25 ;  /* 0x00000002151c7824 */ /* 0x000fca00078e0219 */
[----:B------:R-:W-:-:S05]  /*0380*/  LEA R23, R21, R28, 0x1 ;  /* 0x0000001c15177211 */ /* 0x000fca00078e08ff */
[C---:B------:R-:W-:Y:S01]  /*0390*/  IMAD R29, R21.reuse, 0x2, R23 ;  /* 0x00000002151d7824 */ /* 0x040fe200078e0217 */
[----:B------:R0:W-:Y:S03]  /*03a0*/  STL [R1], R23 ;  /* 0x0000001701007387 */ /* 0x0001e60000100800 */
[----:B0-----:R-:W-:-:S04]  /*03b0*/  IMAD R23, R21, 0x2, R29 ;  /* 0x0000000215177824 */ /* 0x001fc800078e021d */
[----:B------:R-:W-:-:S05]  /*03c0*/  IMAD R23, R21, 0x2, R23 ;  /* 0x0000000215177824 */ /* 0x000fca00078e0217 */
[----:B------:R0:W-:Y:S02]  /*03d0*/  STL [R1+0x8], R23 ;  /* 0x0000081701007387 */ /* 0x0001e40000100800 */
[----:B0-----:R-:W-:-:S05]  /*03e0*/  LEA R23, R21, R23, 0x1 ;  /* 0x0000001715177211 */ /* 0x001fca00078e08ff */
[----:B------:R0:W-:Y:S02]  /*03f0*/  STL [R1+0x24], R23 ;  /* 0x0000241701007387 */ /* 0x0001e40000100800 */
[----:B0-----:R-:W-:-:S05]  /*0400*/  IMAD R23, R21, 0x2, R23 ;  /* 0x0000000215177824 */ /* 0x001fca00078e0217 */
[----:B------:R0:W-:Y:S04]  /*0410*/  STL [R1+0x20], R23 ;  /* 0x0000201701007387 */ /* 0x0001e80000100800 */
[----:B------:R1:W-:Y:S01]  /*0420*/  STL [R1+0x38c], R12 ;  /* 0x00038c0c01007387 */ /* 0x0003e20000100800 */
[----:B0-----:R-:W-:Y:S02]  /*0430*/  LEA R23, R21, R23, 0x1 ;  /* 0x0000001715177211 */ /* 0x001fe400078e08ff */
[----:B-1----:R-:W-:-:S03]  /*0440*/  LEA R12, P1, R13, R26, 0x1 ;  /* 0x0000001a0d0c7211 */ /* 0x002fc600078208ff */
[----:B------:R0:W-:Y:S01]  /*0450*/  STL [R1+0x2c], R23 ;  /* 0x00002c1701007387 */ /* 0x0001e20000100800 */
[----:B------:R-:W-:Y:S01]  /*0460*/  LEA.HI.X.SX32 R13, R13, R0, 0x1, P1 ;  /* 0x000000000d0d7211 */ /* 0x000fe200008f0eff */
[----:B0-----:R-:W-:-:S04]  /*0470*/  IMAD R23, R21, 0x2, R23 ;  /* 0x0000000215177824 */ /* 0x001fc800078e0217 */
[----:B------:R-:W-:Y:S01]  /*0480*/  IMAD R21, R21, 0x2, R23 ;  /* 0x0000000215157824 */ /* 0x000fe200078e0217 */
[----:B------:R0:W-:Y:S03]  /*0490*/  STL [R1+0x38], R23 ;  /* 0x0000381701007387 */ /* 0x0001e60000100800 */
[----:B------:R-:W-:Y:S01]  /*04a0*/  IMAD R11, R11, 0x2, R21 ;  /* 0x000000020b0b7824 */ /* 0x000fe200078e0215 */
[----:B0-----:R-:W3:Y:S04]  /*04b0*/  LDL.LU R23, [R1+0x1e4c] ;  /* 0x001e4c0001177983 */ /* 0x001ee80000300800 */
[----:B------:R0:W-:Y:S04]  /*04c0*/  STL [R1+0x58], R21 ;  /* 0x0000581501007387 */ /* 0x0001e80000100800 */
[----:B0-----:R-:W4:Y:S04]  /*04d0*/  LDL.LU R21, [R1+0x1e48] ;  /* 0x001e480001157983 */ /* 0x001f280000300800 */
[----:B--2---:R0:W-:Y:S04]  /*04e0*/  STL [R1+0x110], R10 ;  /* 0x0001100a01007387 */ /* 0x0041e80000100800 */
[----:B0-----:R0:W2:Y:S01]  /*04f0*/  LDG.E.U16 R10, [R12.64] ;  /* 0x000000060c0a7981 */ /* 0x0010a2000c1e1500 */
[----:B------:R-:W-:-:S03]  /*0500*/  LEA.HI.X.SX32 R15, R15, R0, 0x1, P0 ;  /* 0x000000000f0f7211 */ /* 0x000fc600000f0eff */
[----:B------:R1:W-:Y:S04]  /*0510*/  STL [R1+0x48], R11 ;  /* 0x0000480b01007387 */ /* 0x0003e80000100800 */
[----:B------:R5:W3:Y:S01]  /*0520*/  LDG.E.U16 R14, [R14.64] ;  /* 0x000000060e0e7981 */ /* 0x000ae2000c1e1500 */
[----:B0-----:R-:W-:Y:S01]  /*0530*/  MOV R13, c[0x0][0x198] ;  /* 0x00006600000d7a02 */ /* 0x001fe20000000f00 */
[----:B------:R-:W-:-:S04]  /*0540*/  IMAD.MOV.U32 R12, RZ, RZ, R11 ;  /* 0x000000ffff0c7224 */ /* 0x000fc800078e000b */
[----:B-1----:R-:W-:-:S04]  /*0550*/  IMAD R11, R13, 0x2, R12 ;  /* 0x000000020d0b7824 */ /* 0x002fc800078e020c */
[----:B------:R-:W-:Y:S01]  /*0560*/  IMAD.MOV.U32 R13, RZ, RZ, R11 ;  /* 0x000000ffff0d7224 */ /* 0x000fe200078e000b */
[----:B--2---:R3:W-:Y:S04]  /*0570*/  STL [R1+0x470], R10 ;  /* 0x0004700a01007387 */ /* 0x0047e80000100800 */
[----:B------:R0:W-:Y:S01]  /*0580*/  STL [R1+0x50], R11 ;  /* 0x0000500b01007387 */ /* 0x0001e20000100800 */
[----:B---3--:R-:W-:-:S04]  /*0590*/  LEA R10, P0, R23, R26, 0x1 ;  /* 0x0000001a170a7211 */ /* 0x008fc800078008ff */
[----:B0-----:R-:W-:-:S06]  /*05a0*/  LEA.HI.X.SX32 R11, R23, R0, 0x1, P0 ;  /* 0x00000000170b7211 */ /* 0x001fcc00000f0eff */
[----:B------:R0:W2:Y:S01]  /*05b0*/  LDG.E.U16 R11, [R10.64] ;  /* 0x000000060a0b7981 */ /* 0x0000a2000c1e1500 */
[----:B------:R-:W-:Y:S02]  /*05c0*/  MOV R23, c[0x0][0x198] ;  /* 0x0000660000177a02 */ /* 0x000fe40000000f00 */
[----:B------:R-:W-:-:S03]  /*05d0*/  LEA R12, P1, R27, R26, 0x1 ;  /* 0x0000001a1b0c7211 */ /* 0x000fc600078208ff */
[----:B-----5:R-:W-:Y:S01]  /*05e0*/  IMAD R15, R23, 0x2, R13 ;  /* 0x00000002170f7824 */ /* 0x020fe200078e020d */
[----:B------:R-:W-:-:S06]  /*05f0*/  LEA.HI.X.SX32 R13, R27, R0, 0x1, P1 ;  /* 0x000000001b0d7211 */ /* 0x000fcc00008f0eff */
[----:B------:R-:W3:Y:S01]  /*0600*/  LDG.E.U16 R13, [R12.64] ;  /* 0x000000060c0d7981 */ /* 0x000ee2000c1e1500 */
[----:B------:R-:W-:-:S03]  /*0610*/  IMAD.MOV.U32 R27, RZ, RZ, R15 ;  /* 0x000000ffff1b7224 */ /* 0x000fc600078e000f */
[----:B------:R-:W-:Y:S04]  /*0620*/  STL [R1+0x5c], R15 ;  /* 0x00005c0f01007387 */ /* 0x000fe80000100800 */
[----:B------:R4:W-:Y:S01]  /*0630*/  STL [R1+0x46c], R14 ;  /* 0x00046c0e01007387 */ /* 0x0009e20000100800 */
[----:B------:R-:W-:Y:S02]  /*0640*/  LEA R27, R23, R27, 0x1 ;  /* 0x0000001b171b7211 */ /* 0x000fe400078e08ff */
[----:B----4-:R-:W-:-:S04]  /*0650*/  LEA R14, P0, R21, R26, 0x1 ;  /* 0x0000001a150e7211 */ /* 0x010fc800078008ff */
[----:B------:R-:W-:Y:S01]  /*0660*/  LEA.HI.X.SX32 R15, R21, R0, 0x1, P0 ;  /* 0x00000000150f7211 */ /* 0x000fe200000f0eff */
[----:B------:R-:W-:Y:S01]  /*0670*/  IMAD R23, R23, 0x2, R27 ;  /* 0x0000000217177824 */ /* 0x000fe200078e021b */
[C---:B0-----:R-:W-:Y:S01]  /*0680*/  LEA R10, P0, R19.reuse, R26, 0x1 ;  /* 0x0000001a130a7211 */ /* 0x041fe200078008ff */
[----:B--2---:R0:W-:Y:S04]  /*0690*/  STL [R1+0x468], R11 ;  /* 0x0004680b01007387 */ /* 0x0041e80000100800 */
[----:B------:R1:W-:Y:S01]  /*06a0*/  STL [R1+0xc4], R27 ;  /* 0x0000c41b01007387 */ /* 0x0003e20000100800 */
[----:B0-----:R-:W-:Y:S01]  /*06b0*/  LEA.HI.X.SX32 R11, R19, R0, 0x1, P0 ;  /* 0x00000000130b7211 */ /* 0x001fe200000f0eff */
[----:B------:R-:W-:Y:S02]  /*06c0*/  IMAD.MOV.U32 R19, RZ, RZ, c[0x0][0x198] ;  /* 0x00006600ff137624 */ /* 0x000fe400078e00ff */
[----:B-1----:R0:W2:Y:S03]  /*06d0*/  LDG.E.U16 R27, [R14.64] ;  /* 0x000000060e1b7981 */ /* 0x0020a6000c1e1500 */
[----:B------:R-:W-:Y:S01]  /*06e0*/  LEA R21, R19, R23, 0x1 ;  /* 0x0000001713157211 */ /* 0x000fe200078e08ff */
[----:B------:R1:W-:Y:S04]  /*06f0*/  STL [R1+0x40], R23 ;  /* 0x0000401701007387 */ /* 0x0003e80000100800 */
[----:B-1----:R1:W4:Y:S04]  /*0700*/  LDG.E.U16 R23, [R10.64] ;  /* 0x000000060a177981 */ /* 0x002328000c1e1500 */
[----:B---3--:R-:W-:Y:S04]  /*0710*/  STL [R1+0x10c], R13 ;  /* 0x00010c0d01007387 */ /* 0x008fe80000100800 */
[----:B------:R3:W-:Y:S01]  /*0720*/  STL [R1+0x3c], R21 ;  /* 0x00003c1501007387 */ /* 0x0007e20000100800 */
[----:B------:R-:W-:Y:S01]  /*0730*/  LEA R12, P0, R17, R26, 0x1 ;  /* 0x0000001a110c7211 */ /* 0x000fe200078008ff */
[----:B---3--:R-:W-:-:S03]  /*0740*/  IMAD R21, R19, 0x2, R21 ;  /* 0x0000000213157824 */ /* 0x008fc600078e0215 */
[----:B------:R-:W-:Y:S02]  /*0750*/  LEA.HI.X.SX32 R13, R17, R0, 0x1, P0 ;  /* 0x00000000110d7211 */ /* 0x000fe400000f0eff */
[----:B------:R3:W-:Y:S01]  /*0760*/  STL [R1+0x54], R21 ;  /* 0x0000541501007387 */ /* 0x0007e20000100800 */
[-C--:B0-----:R-:W-:Y:S01]  /*0770*/  LEA R14, P1, R16, R26.reuse, 0x1 ;  /* 0x0000001a100e7211 */ /* 0x081fe200078208ff */
[----:B---3--:R-:W-:Y:S01]  /*0780*/  IMAD R21, R19, 0x2, R21 ;  /* 0x0000000213157824 */ /* 0x008fe200078e0215 */
[----:B-1----:R-:W-:-:S04]  /*0790*/  LEA R10, P0, R18, R26, 0x1 ;  /* 0x0000001a120a7211 */ /* 0x002fc800078008ff */
[----:B------:R-:W-:Y:S01]  /*07a0*/  LEA R17, R19, R21, 0x1 ;  /* 0x0000001513117211 */ /* 0x000fe200078e08ff */
[----:B------:R-:W-:Y:S01]  /*07b0*/  STL [R1+0xc0], R21 ;  /* 0x0000c01501007387 */ /* 0x000fe20000100800 */
[----:B------:R-:W-:-:S03]  /*07c0*/  LEA.HI.X.SX32 R15, R16, R0, 0x1, P1 ;  /* 0x00000000100f7211 */ /* 0x000fc600008f0eff */
[----:B------:R-:W-:Y:S01]  /*07d0*/  IMAD R16, R19, 0x2, R17 ;  /* 0x0000000213107824 */ /* 0x000fe200078e0211 */
[----:B------:R-:W-:Y:S01]  /*07e0*/  LEA.HI.X.SX32 R11, R18, R0, 0x1, P0 ;  /* 0x00000000120b7211 */ /* 0x000fe200000f0eff */
[----:B--2---:R0:W-:Y:S04]  /*07f0*/  STL [R1+0x464], R27 ;  /* 0x0004641b01007387 */ /* 0x0041e80000100800 */
[----:B------:R1:W-:Y:S04]  /*0800*/  STL [R1+0x34], R17 ;  /* 0x0000341101007387 */ /* 0x0003e80000100800 */
[----:B0-----:R0:W2:Y:S04]  /*0810*/  LDG.E.U16 R27, [R12.64] ;  /* 0x000000060c1b7981 */ /* 0x0010a8000c1e1500 */
[----:B-1----:R1:W3:Y:S04]  /*0820*/  LDG.E.U16 R17, [R14.64] ;  /* 0x000000060e117981 */ /* 0x0022e8000c1e1500 */
[----:B------:R-:W-:Y:S01]  /*0830*/  STL [R1+0x30], R16 ;  /* 0x0000301001007387 */ /* 0x000fe20000100800 */
[----:B0-----:R-:W-:-:S03]  /*0840*/  LEA R12, P0, R20, R26, 0x1 ;  /* 0x0000001a140c7211 */ /* 0x001fc600078008ff */
[----:B----4-:R0:W-:Y:S01]  /*0850*/  STL [R1+0x460], R23 ;  /* 0x0004601701007387 */ /* 0x0101e20000100800 */
[----:B------:R-:W-:-:S05]  /*0860*/  LEA.HI.X.SX32 R13, R20, R0, 0x1, P0 ;  /* 0x00000000140d7211 */ /* 0x000fca00000f0eff */
[----:B------:R4:W5:Y:S04]  /*0870*/  LDG.E.U16 R21, [R12.64] ;  /* 0x000000060c157981 */ /* 0x000968000c1e1500 */
[----:B0-----:R0:W5:Y:S01]  /*0880*/  LDG.E.U16 R23, [R10.64] ;  /* 0x000000060a177981 */ /* 0x001162000c1e1500 */
[----:B------:R-:W-:-:S05]  /*0890*/  IMAD R16, R19, 0x2, R16 ;  /* 0x0000000213107824 */ /* 0x000fca00078e0210 */
[----:B------:R0:W-:Y:S02]  /*08a0*/  STL [R1+0x4c], R16 ;  /* 0x00004c1001007387 */ /* 0x0001e40000100800 */
[----:B0-----:R-:W-:-:S05]  /*08b0*/  LEA R16, R19, R16, 0x1 ;  /* 0x0000001013107211 */ /* 0x001fca00078e08ff */
[----:B------:R0:W-:Y:S01]  /*08c0*/  STL [R1+0xbc], R16 ;  /* 0x0000bc1001007387 */ /* 0x0001e20000100800 */
[----:B------:R-:W-:Y:S01]  /*08d0*/  LEA R10, P0, R24, R26, 0x1 ;  /* 0x0000001a180a7211 */ /* 0x000fe200078008ff */
[----:B0-----:R-:W-:-:S05]  /*08e0*/  IMAD R16, R19, 0x2, R16 ;  /* 0x0000000213107824 */ /* 0x001fca00078e0210 */
[----:B------:R0:W-:Y:S01]  /*08f0*/  STL [R1+0x28], R16 ;  /* 0x0000281001007387 */ /* 0x0001e20000100800 */
[----:B-1----:R-:W-:Y:S02]  /*0900*/  LEA R14, P1, R22, R26, 0x1 ;  /* 0x0000001a160e7211 */ /* 0x002fe400078208ff */
[-C--:B------:R-:W-:Y:S01]  /*0910*/  LEA.HI.X.SX32 R11, R24, R0.reuse, 0x1, P0 ;  /* 0x00000000180b7211 */ /* 0x080fe200000f0eff */
[----:B0-----:R-:W-:Y:S01]  /*0920*/  IMAD R16, R19, 0x2, R16 ;  /* 0x0000000213107824 */ /* 0x001fe200078e0210 */
[----:B------:R-:W-:Y:S02]  /*0930*/  LEA.HI.X.SX32 R15, R22, R0, 0x1, P1 ;  /* 0x00000000160f7211 */ /* 0x000fe400008f0eff */
[C---:B----4-:R-:W-:Y:S01]  /*0940*/  LEA R12, P0, R2.reuse, R26, 0x1 ;  /* 0x0000001a020c7211 */ /* 0x050fe200078008ff */
[----:B------:R0:W4:Y:S04]  /*0950*/  LDG.E.U16 R22, [R10.64] ;  /* 0x000000060a167981 */ /* 0x000128000c1e1500 */
[----:B------:R1:W-:Y:S01]  /*0960*/  STL [R1+0x1c], R16 ;  /* 0x00001c1001007387 */ /* 0x0003e20000100800 */
[----:B------:R-:W-:-:S03]  /*0970*/  LEA.HI.X.SX32 R13, R2, R0, 0x1, P0 ;  /* 0x00000000020d7211 */ /* 0x000fc600000f0eff */
[----:B------:R0:W4:Y:S01]  /*0980*/  LDG.E.U16 R20, [R14.64] ;  /* 0x000000060e147981 */ /* 0x000122000c1e1500 */
[----:B-1----:R-:W-:-:S03]  /*0990*/  LEA R16, R19, R16, 0x1 ;  /* 0x0000001013107211 */ /* 0x002fc600078e08ff */
[----:B------:R1:W4:Y:S02]  /*09a0*/  LDG.E.U16 R18, [R12.64] ;  /* 0x000000060c127981 */ /* 0x000324000c1e1500 */
[----:B0-----:R-:W-:Y:S02]  /*09b0*/  IMAD R10, R19, 0x2, R16 ;  /* 0x00000002130a7824 */ /* 0x001fe400078e0210 */
[----:B------:R0:W-:Y:S01]  /*09c0*/  STL [R1+0x44], R16 ;  /* 0x0000441001007387 */ /* 0x0001e20000100800 */
[----:B------:R-:W-:-:S04]  /*09d0*/  LEA R2, P0, R3, R26, 0x1 ;  /* 0x0000001a03027211 */ /* 0x000fc800078008ff */
[----:B------:R-:W-:Y:S01]  /*09e0*/  LEA.HI.X.SX32 R3, R3, R0, 0x1, P0 ;  /* 0x0000000003037211 */ /* 0x000fe200000f0eff */
[----:B0-----:R-:W-:-:S05]  /*09f0*/  IMAD R16, R19, 0x2, R10 ;  /* 0x0000000213107824 */ /* 0x001fca00078e020a */
[----:B------:R-:W-:Y:S02]  /*0a00*/  LEA R14, R19, R16, 0x1 ;  /* 0x00000010130e7211 */ /* 0x000fe400078e08ff */
[----:B-1----:R-:W-:-:S04]  /*0a10*/  LEA R12, P1, R5, R26, 0x1 ;  /* 0x0000001a050c7211 */ /* 0x002fc800078208ff */
[----:B------:R-:W-:-:S05]  /*0a20*/  LEA.HI.X.SX32 R13, R5, R0, 0x1, P1 ;  /* 0x00000000050d7211 */ /* 0x000fca00008f0eff */
[----:B------:R-:W4:Y:S04]  /*0a30*/  LDG.E.U16 R12, [R12.64] ;  /* 0x000000060c0c7981 */ /* 0x000f28000c1e1500 */
[----:B--2---:R-:W-:Y:S04]  /*0a40*/  STL [R1+0x45c], R27 ;  /* 0x00045c1b01007387 */ /* 0x004fe80000100800 */
[----:B------:R0:W-:Y:S04]  /*0a50*/  STL [R1+0xb8], R10 ;  /* 0x0000b80a01007387 */ /* 0x0001e80000100800 */
[----:B------:R-:W-:Y:S01]  /*0a60*/  STL [R1+0x14], R16 ;  /* 0x0000141001007387 */ /* 0x000fe20000100800 */
[----:B0-----:R-:W-:-:S03]  /*0a70*/  LEA R10, P0, R4, R26, 0x1 ;  /* 0x0000001a040a7211 */ /* 0x001fc600078008ff */
[----:B---3--:R0:W-:Y:S01]  /*0a80*/  STL [R1+0x108], R17 ;  /* 0x0001081101007387 */ /* 0x0081e20000100800 */
[----:B------:R-:W-:Y:S01]  /*0a90*/  LEA.HI.X.SX32 R11, R4, R0, 0x1, P0 ;  /* 0x00000000040b7211 */ /* 0x000fe200000f0eff */
[C---:B------:R-:W-:Y:S02]  /*0aa0*/  IMAD R4, R19.reuse, 0x2, R14 ;  /* 0x0000000213047824 */ /* 0x040fe400078e020e */
[----:B-----5:R-:W-:Y:S04]  /*0ab0*/  STL [R1+0x458], R23 ;  /* 0x0004581701007387 */ /* 0x020fe80000100800 */
[----:B0-----:R0:W2:Y:S04]  /*0ac0*/  LDG.E.U16 R17, [R2.64] ;  /* 0x0000000602117981 */ /* 0x0010a8000c1e1500 */
[----:B------:R1:W-:Y:S04]  /*0ad0*/  STL [R1+0x10], R14 ;  /* 0x0000100e01007387 */ /* 0x0003e80000100800 */
[----:B------:R3:W5:Y:S01]  /*0ae0*/  LDG.E.U16 R16, [R10.64] ;  /* 0x000000060a107981 */ /* 0x000762000c1e1500 */
[----:B-1----:R-:W-:-:S03]  /*0af0*/  IMAD R14, R19, 0x2, R4 ;  /* 0x00000002130e7824 */ /* 0x002fc600078e0204 */
[----:B------:R-:W-:Y:S04]  /*0b00*/  STL [R1+0x18], R4 ;  /* 0x0000180401007387 */ /* 0x000fe80000100800 */
[----:B------:R1:W-:Y:S04]  /*0b10*/  STL [R1+0x454], R21 ;  /* 0x0004541501007387 */ /* 0x0003e80000100800 */
[----:B------:R3:W-:Y:S04]  /*0b20*/  STL [R1+0xb4], R14 ;  /* 0x0000b40e01007387 */ /* 0x0007e80000100800 */
[----:B-1----:R-:W5:Y:S01]  /*0b30*/  LDL.LU R21, [R1] ;  /* 0x0000000001157983 */ /* 0x002f620000300800 */
[----:B0-----:R-:W-:-:S04]  /*0b40*/  LEA R2, P0, R6, R26, 0x1 ;  /* 0x0000001a06027211 */ /* 0x001fc800078008ff */
[----:B------:R-:W-:Y:S02]  /*0b50*/  LEA.HI.X.SX32 R3, R6, R0, 0x1, P0 ;  /* 0x0000000006037211 */ /* 0x000fe400000f0eff */
[----:B------:R-:W-:Y:S02]  /*0b60*/  LEA R4, P0, R7, R26, 0x1 ;  /* 0x0000001a07047211 */ /* 0x000fe400078008ff */
[----:B------:R-:W-:Y:S01]  /*0b70*/  LEA R27, R19, R14, 0x1 ;  /* 0x0000000e131b7211 */ /* 0x000fe200078e08ff */
[----:B------:R0:W5:Y:S01]  /*0b80*/  LDG.E.U16 R15, [R2.64] ;  /* 0x00000006020f7981 */ /* 0x000162000c1e1500 */
[----:B------:R-:W-:-:S03]  /*0b90*/  LEA.HI.X.SX32 R5, R7, R0, 0x1, P0 ;  /* 0x0000000007057211 */ /* 0x000fc600000f0eff */
[C---:B------:R-:W-:Y:S01]  /*0ba0*/  IMAD R24, R19.reuse, 0x2, R27 ;  /* 0x0000000213187824 */ /* 0x040fe200078e021b */
[CC--:B------:R-:W-:Y:S02]  /*0bb0*/  LEA R6, P0, R8.reuse, R26.reuse, 0x1 ;  /* 0x0000001a08067211 */ /* 0x0c0fe400078008ff */
[----:B------:R1:W5:Y:S01]  /*0bc0*/  LDG.E.U16 R5, [R4.64] ;  /* 0x0000000604057981 */ /* 0x000362000c1e1500 */
[----:B---3--:R-:W-:Y:S01]  /*0bd0*/  IMAD R10, R19, 0x2, R24 ;  /* 0x00000002130a7824 */ /* 0x008fe200078e0218 */
[----:B0-----:R-:W-:Y:S02]  /*0be0*/  LEA R2, P1, R9, R26, 0x1 ;  /* 0x0000001a09027211 */ /* 0x001fe400078208ff */
[----:B----4-:R-:W-:Y:S01]  /*0bf0*/  STL [R1+0x450], R22 ;  /* 0x0004501601007387 */ /* 0x010fe20000100800 */
[----:B------:R-:W-:-:S03]  /*0c00*/  LEA.HI.X.SX32 R7, R8, R0, 0x1, P0 ;  /* 0x0000000008077211 */ /* 0x000fc600000f0eff */
[----:B------:R-:W-:Y:S01]  /*0c10*/  STL [R1+0x1e34], R27 ;  /* 0x001e341b01007387 */ /* 0x000fe20000100800 */
[----:B------:R-:W-:-:S03]  /*0c20*/  LEA.HI.X.SX32 R3, R9, R0, 0x1, P1 ;  /* 0x0000000009037211 */ /* 0x000fc600008f0eff */
[----:B------:R-:W-:Y:S01]  /*0c30*/  STL [R1+0x1e30], R24 ;  /* 0x001e301801007387 */ /* 0x000fe20000100800 */
[----:B------:R-:W-:-:S03]  /*0c40*/  LEA R8, P0, R25, R26, 0x1 ;  /* 0x0000001a19087211 */ /* 0x000fc600078008ff */
[----:B------:R-:W-:Y:S04]  /*0c50*/  STL [R1+0x104], R20 ;  /* 0x0001041401007387 */ /* 0x000fe80000100800 */
[----:B------:R0:W-:Y:S01]  /*0c60*/  STL [R1+0xc], R10 ;  /* 0x00000c0a01007387 */ /* 0x0001e20000100800 */
[----:B------:R-:W-:-:S03]  /*0c70*/  LEA.HI.X.SX32 R9, R25, R0, 0x1, P0 ;  /* 0x0000000019097211 */ /* 0x000fc600000f0eff */
[----:B------:R3:W4:Y:S01]  /*0c80*/  LDG.E.U16 R14, [R6.64] ;  /* 0x00000006060e7981 */ /* 0x000722000c1e1500 */
[----:B------:R-:W-:-:S03]  /*0c90*/  IMAD.MOV.U32 R25, RZ, RZ, c[0x0][0x198] ;  /* 0x00006600ff197624 */ /* 0x000fc600078e00ff */
[----:B------:R3:W4:Y:S01]  /*0ca0*/  LDG.E.U16 R3, [R2.64] ;  /* 0x0000000602037981 */ /* 0x000722000c1e1500 */
[----:B0-----:R-:W-:-:S03]  /*0cb0*/  LEA R10, R19, R10, 0x1 ;  /* 0x0000000a130a7211 */ /* 0x001fc600078e08ff */
[----:B------:R-:W-:Y:S02]  /*0cc0*/  STL [R1+0x44c], R18 ;  /* 0x00044c1201007387 */ /* 0x000fe40000100800 */
[----:B-1----:R-:W-:Y:S02]  /*0cd0*/  IMAD R4, R19, 0x2, R10 ;  /* 0x0000000213047824 */ /* 0x002fe400078e020a */
[----:B------:R0:W-:Y:S03]  /*0ce0*/  STL [R1+0xb0], R10 ;  /* 0x0000b00a01007387 */ /* 0x0001e60000100800 */
[----:B---3--:R-:W-:Y:S01]  /*0cf0*/  LEA R7, R25, R4, 0x1 ;  /* 0x0000000419077211 */ /* 0x008fe200078e08ff */
[----:B------:R1:W3:Y:S01]  /*0d00*/  LDG.E.U16 R6, [R8.64] ;  /* 0x0000000608067981 */ /* 0x0002e2000c1e1500 */
[----:B0-----:R-:W-:-:S03]  /*0d10*/  LEA R10, P0, R28, R26, 0x1 ;  /* 0x0000001a1c0a7211 */ /* 0x001fc600078008ff */
[----:B------:R-:W-:Y:S01]  /*0d20*/  IMAD R23, R25, 0x2, R7 ;  /* 0x0000000219177824 */ /* 0x000fe200078e0207 */
[----:B------:R-:W-:-:S03]  /*0d30*/  LEA.HI.X.SX32 R11, R28, R0, 0x1, P0 ;  /* 0x000000001c0b7211 */ /* 0x000fc600000f0eff */
[----:B------:R-:W-:Y:S01]  /*0d40*/  IMAD R2, R25, 0x2, R23 ;  /* 0x0000000219027824 */ /* 0x000fe200078e0217 */
[----:B-1----:R-:W-:-:S04]  /*0d50*/  LEA R8, P1, R29, R26, 0x1 ;  /* 0x0000001a1d087211 */ /* 0x002fc800078208ff */
[----:B------:R-:W-:-:S05]  /*0d60*/  LEA.HI.X.SX32 R9, R29, R0, 0x1, P1 ;  /* 0x000000001d097211 */ /* 0x000fca00008f0eff */
[----:B------:R0:W3:Y:S04]  /*0d70*/  LDG.E.U16 R24, [R8.64] ;  /* 0x0000000608187981 */ /* 0x0000e8000c1e1500 */
[----:B--2---:R1:W-:Y:S04]  /*0d80*/  STL [R1+0x448], R17 ;  /* 0x0004481101007387 */ /* 0x0043e80000100800 */
[----:B------:R-:W2:Y:S04]  /*0d90*/  LDL.LU R18, [R1+0x8] ;  /* 0x0000080001127983 */ /* 0x000ea80000300800 */
[----:B------:R-:W-:Y:S04]  /*0da0*/  STL [R1+0x1e2c], R4 ;  /* 0x001e2c0401007387 */ /* 0x000fe80000100800 */
[----:B-----5:R-:W-:Y:S04]  /*0db0*/  STL [R1+0x444], R16 ;  /* 0x0004441001007387 */ /* 0x020fe80000100800 */
[----:B------:R-:W5:Y:S04]  /*0dc0*/  LDL.LU R22, [R1+0x24] ;  /* 0x0000240001167983 */ /* 0x000f680000300800 */
[----:B-1----:R-:W5:Y:S04]  /*0dd0*/  LDL.LU R17, [R1+0x20] ;  /* 0x0000200001117983 */ /* 0x002f680000300800 */
[----:B------:R-:W-:Y:S04]  /*0de0*/  STL [R1+0x1e38], R7 ;  /* 0x001e380701007387 */ /* 0x000fe80000100800 */
[----:B------:R1:W-:Y:S04]  /*0df0*/  STL [R1+0x100], R12 ;  /* 0x0001000c01007387 */ /* 0x0003e80000100800 */
[----:B------:R-:W5:Y:S01]  /*0e00*/  LDL.LU R20, [R1+0x2c] ;  /* 0x00002c0001147983 */ /* 0x000f620000300800 */
[----:B-1----:R-:W-:-:S03]  /*0e10*/  LEA R12, P0, R21, R26, 0x1 ;  /* 0x0000001a150c7211 */ /* 0x002fc600078008ff */
[----:B------:R1:W-:Y:S01]  /*0e20*/  STL [R1+0x1e3c], R23 ;  /* 0x001e3c1701007387 */ /* 0x0003e20000100800 */
[----:B------:R-:W-:-:S05]  /*0e30*/  LEA.HI.X.SX32 R13, R21, R0, 0x1, P0 ;  /* 0x00000000150d7211 */ /* 0x000fca00000f0eff */
[----:B------:R2:W5:Y:S04]  /*0e40*/  LDG.E.U16 R7, [R12.64] ;  /* 0x000000060c077981 */ /* 0x000568000c1e1500 */
[----:B-1----:R1:W5:Y:S04]  /*0e50*/  LDG.E.U16 R23, [R10.64] ;  /* 0x000000060a177981 */ /* 0x002368000c1e1500 */
[----:B------:R-:W-:Y:S04]  /*0e60*/  STL [R1+0x440], R15 ;  /* 0x0004400f01007387 */ /* 0x000fe80000100800 */
[----:B------:R0:W-:Y:S04]  /*0e70*/  STL [R1+0xac], R2 ;  /* 0x0000ac0201007387 */ /* 0x0001e80000100800 */
[----:B------:R-:W5:Y:S01]  /*0e80*/  LDL.LU R21, [R1+0x38] ;  /* 0x0000380001157983 */ /* 0x000f620000300800 */
[----:B0-----:R-:W-:-:S03]  /*0e90*/  LEA R2, R25, R2, 0x1 ;  /* 0x0000000219027211 */ /* 0x001fc600078e08ff */
[----:B------:R0:W-:Y:S01]  /*0ea0*/  STL [R1+0x43c], R5 ;  /* 0x00043c0501007387 */ /* 0x0001e20000100800 */
[----:B------:R-:W-:Y:S02]  /*0eb0*/  IMAD R19, R19, 0x2, R29 ;  /* 0x0000000213137824 */ /* 0x000fe400078e021d */
[----:B0-----:R-:W-:-:S03]  /*0ec0*/  IMAD R5, R25, 0x2, R2 ;  /* 0x0000000219057824 */ /* 0x001fc600078e0202 */
[----:B-1----:R-:W-:Y:S01]  /*0ed0*/  LEA R10, P0, R19, R26, 0x1 ;  /* 0x0000001a130a7211 */ /* 0x002fe200078008ff */
[----:B------:R0:W-:Y:S01]  /*0ee0*/  STL [R1+0x1e40], R2 ;  /* 0x001e400201007387 */ /* 0x0001e20000100800 */
[----:B------:R-:W-:-:S03]  /*0ef0*/  LEA R16, R25, R5, 0x1 ;  /* 0x0000000519107211 */ /* 0x000fc600078e08ff */
[----:B------:R-:W5:Y:S01]  /*0f00*/  LDL.LU R4, [R1+0x58] ;  /* 0x0000580001047983 */ /* 0x000f620000300800 */
[----:B------:R-:W-:-:S03]  /*0f10*/  LEA.HI.X.SX32 R11, R19, R0, 0x1, P0 ;  /* 0x00000000130b7211 */ /* 0x000fc600000f0eff */
[----:B----4-:R-:W-:Y:S01]  /*0f20*/  STL [R1+0x438], R14 ;  /* 0x0004380e01007387 */ /* 0x010fe20000100800 */
[----:B0-----:R-:W-:-:S03]  /*0f30*/  IMAD R2, R25, 0x2, R16 ;  /* 0x0000000219027824 */ /* 0x001fc600078e0210 */
[----:B------:R-:W-:Y:S04]  /*0f40*/  STL [R1+0x1e44], R5 ;  /* 0x001e440501007387 */ /* 0x000fe80000100800 */
[----:B------:R-:W4:Y:S04]  /*0f50*/  LDL.LU R19, [R1+0x48] ;  /* 0x0000480001137983 */ /* 0x000f280000300800 */
[----:B------:R0:W-:Y:S04]  /*0f60*/  STL [R1+0xfc], R3 ;  /* 0x0000fc0301007387 */ /* 0x0001e80000100800 */
[----:B------:R5:W4:Y:S01]  /*0f70*/  LDG.E.U16 R28, [R10.64] ;  /* 0x000000060a1c7981 */ /* 0x000b22000c1e1500 */
[----:B0-----:R-:W-:-:S03]  /*0f80*/  IMAD R3, R25, 0x2, R2 ;  /* 0x0000000219037824 */ /* 0x001fc600078e0202 */
[----:B------:R-:W-:Y:S02]  /*0f90*/  STL [R1+0xa8], R2 ;  /* 0x0000a80201007387 */ /* 0x000fe40000100800 */
[----:B------:R-:W-:Y:S02]  /*0fa0*/  LEA R9, R25, R3, 0x1 ;  /* 0x0000000319097211 */ /* 0x000fe400078e08ff */
[----:B--2---:R-:W-:-:S04]  /*0fb0*/  LEA R12, P0, R18, R26, 0x1 ;  /* 0x0000001a120c7211 */ /* 0x004fc800078008ff */
[----:B------:R-:W-:Y:S02]  /*0fc0*/  LEA.HI.X.SX32 R13, R18, R0, 0x1, P0 ;  /* 0x00000000120d7211 */ /* 0x000fe400000f0eff */
[----:B------:R-:W2:Y:S04]  /*0fd0*/  LDL.LU R18, [R1+0x50] ;  /* 0x0000500001127983 */ /* 0x000ea80000300800 */
[----:B---3--:R0:W-:Y:S01]  /*0fe0*/  STL [R1+0x434], R6 ;  /* 0x0004340601007387 */ /* 0x0081e20000100800 */
[----:B-----5:R-:W-:-:S03]  /*0ff0*/  LEA R10, P0, R22, R26, 0x1 ;  /* 0x0000001a160a7211 */ /* 0x020fc600078008ff */
[----:B------:R-:W3:Y:S01]  /*1000*/  LDL.LU R27, [R1+0x5c] ;  /* 0x00005c00011b7983 */ /* 0x000ee20000300800 */
[----:B------:R-:W-:-:S03]  /*1010*/  LEA R14, P1, R17, R26, 0x1 ;  /* 0x0000001a110e7211 */ /* 0x000fc600078208ff */
[----:B------:R1:W5:Y:S01]  /*1020*/  LDG.E.U16 R5, [R12.64] ;  /* 0x000000060c057981 */ /* 0x000362000c1e1500 */
[----:B0-----:R-:W-:Y:S01]  /*1030*/  IMAD R6, R25, 0x2, R9 ;  /* 0x0000000219067824 */ /* 0x001fe200078e0209 */
[----:B------:R-:W-:-:S03]  /*1040*/  LEA.HI.X.SX32 R11, R22, R0, 0x1, P0 ;  /* 0x00000000160b7211 */ /* 0x000fc600000f0eff */
[----:B------:R-:W-:Y:S01]  /*1050*/  IMAD R2, R25, 0x2, R6 ;  /* 0x0000000219027824 */ /* 0x000fe200078e0206 */
[----:B------:R-:W-:Y:S02]  /*1060*/  LEA.HI.X.SX32 R15, R17, R0, 0x1, P1 ;  /* 0x00000000110f7211 */ /* 0x000fe400008f0eff */
[----:B------:R-:W3:Y:S04]  /*1070*/  LDL.LU R17, [R1+0x40] ;  /* 0x0000400001117983 */ /* 0x000ee80000300800 */
[----:B------:R0:W-:Y:S04]  /*1080*/  STL [R1+0x430], R23 ;  /* 0x0004301701007387 */ /* 0x0001e80000100800 */
[----:B------:R-:W-:Y:S04]  /*1090*/  STL [R1+0xa4], R2 ;  /* 0x0000a40201007387 */ /* 0x000fe80000100800 */
[----:B------:R-:W3:Y:S04]  /*10a0*/  LDL.LU R22, [R1+0x3c] ;  /* 0x00003c0001167983 */ /* 0x000ee80000300800 */
[----:B0-----:R0:W3:Y:S04]  /*10b0*/  LDG.E.U16 R23, [R10.64] ;  /* 0x000000060a177981 */ /* 0x0010e8000c1e1500 */
[----:B------:R0:W-:Y:S04]  /*10c0*/  STL [R1+0x42c], R7 ;  /* 0x00042c0701007387 */ /* 0x0001e80000100800 */
[----:B0-----:R0:W3:Y:S04]  /*10d0*/  LDG.E.U16 R7, [R14.64] ;  /* 0x000000060e077981 */ /* 0x0010e8000c1e1500 */
[----:B------:R0:W-:Y:S04]  /*10e0*/  STL [R1+0xf8], R24 ;  /* 0x0000f81801007387 */ /* 0x0001e80000100800 */
[----:B0-----:R-:W3:Y:S01]  /*10f0*/  LDL.LU R24, [R1+0x54] ;  /* 0x0000540001187983 */ /* 0x001ee20000300800 */
[----:B-1----:R-:W-:-:S02]  /*1100*/  LEA R12, P0, R20, R26, 0x1 ;  /* 0x0000001a140c7211 */ /* 0x002fc400078008ff */
[----:B------:R-:W-:Y:S02]  /*1110*/  LEA R8, R25, R2, 0x1 ;  /* 0x0000000219087211 */ /* 0x000fe400078e08ff */
[----:B------:R-:W-:Y:S02]  /*1120*/  LEA.HI.X.SX32 R13, R20, R0, 0x1, P0 ;  /* 0x00000000140d7211 */ /* 0x000fe400000f0eff */
[----:B------:R-:W-:Y:S01]  /*1130*/  LEA R10, P0, R21, R26, 0x1 ;  /* 0x0000001a150a7211 */ /* 0x000fe200078008ff */
[----:B------:R-:W-:Y:S02]  /*1140*/  IMAD R20, R25, 0x2, R8 ;  /* 0x0000000219147824 */ /* 0x000fe400078e0208 */
[----:B------:R4:W3:Y:S01]  /*1150*/  LDG.E.U16 R29, [R12.64] ;  /* 0x000000060c1d7981 */ /* 0x0008e2000c1e1500 */
[----:B------:R-:W-:Y:S01]  /*1160*/  LEA.HI.X.SX32 R11, R21, R0, 0x1, P0 ;  /* 0x00000000150b7211 */ /* 0x000fe200000f0eff */
[----:B------:R-:W-:Y:S01]  /*1170*/  IMAD R21, R25, 0x2, R20 ;  /* 0x0000000219157824 */ /* 0x000fe200078e0214 */
[----:B------:R-:W-:-:S04]  /*1180*/  LEA R14, P0, R4, R26, 0x1 ;  /* 0x0000001a040e7211 */ /* 0x000fc800078008ff */
[----:B------:R-:W-:Y:S02]  /*1190*/  LEA.HI.X.SX32 R15, R4, R0, 0x1, P0 ;  /* 0x00000000040f7211 */ /* 0x000fe400000f0eff */
[----:B------:R2:W3:Y:S01]  /*11a0*/  LDG.E.U16 R4, [R10.64] ;  /* 0x000000060a047981 */ /* 0x0004e2000c1e1500 */
[----:B------:R-:W-:Y:S02]  /*11b0*/  LEA R2, R25, R21, 0x1 ;  /* 0x0000001519027211 */ /* 0x000fe400078e08ff */
[C---:B----4-:R-:W-:Y:S01]  /*11c0*/  LEA R12, P1, R19.reuse, R26, 0x1 ;  /* 0x0000001a130c7211 */ /* 0x050fe200078208ff */
[----:B------:R0:W-:Y:S03]  /*11d0*/  STL [R1+0x428], R28 ;  /* 0x0004281c01007387 */ /* 0x0001e60000100800 */
[----:B------:R-:W-:Y:S01]  /*11e0*/  LEA.HI.X.SX32 R13, R19, R0, 0x1, P1 ;  /* 0x00000000130d7211 */ /* 0x000fe200008f0eff */
[----:B0-----:R-:W4:Y:S04]  /*11f0*/  LDL.LU R28, [R1+0x34] ;  /* 0x00003400011c7983 */ /* 0x001f280000300800 */
[----:B------:R-:W-:Y:S01]  /*1200*/  STL [R1+0xa0], R2 ;  /* 0x0000a00201007387 */ /* 0x000fe20000100800 */
[----:B------:R-:W-:Y:S01]  /*1210*/  IMAD R19, R25, 0x2, R2 ;  /* 0x0000000219137824 */ /* 0x000fe200078e0202 */
[----:B--2---:R-:W-:-:S04]  /*1220*/  LEA R10, P0, R18, R26, 0x1 ;  /* 0x0000001a120a7211 */ /* 0x004fc800078008ff */
[----:B------:R-:W-:Y:S01]  /*1230*/  LEA.HI.X.SX32 R11, R18, R0, 0x1, P0 ;  /* 0x00000000120b7211 */ /* 0x000fe200000f0eff */
[----:B-----5:R0:W-:Y:S04]  /*1240*/  STL [R1+0x424], R5 ;  /* 0x0004240501007387 */ /* 0x0201e80000100800 */
[----:B0-----:R-:W2:Y:S04]  /*1250*/  LDL.LU R5, [R1+0x30] ;  /* 0x0000300001057983 */ /* 0x001ea80000300800 */
[----:B---3--:R0:W-:Y:S04]  /*1260*/  STL [R1+0x420], R23 ;  /* 0x0004201701007387 */ /* 0x0081e80000100800 */
[----:B0-----:R0:W3:Y:S04]  /*1270*/  LDG.E.U16 R23, [R14.64] ;  /* 0x000000060e177981 */ /* 0x0010e8000c1e1500 */
[----:B------:R1:W-:Y:S04]  /*1280*/  STL [R1+0xf4], R7 ;  /* 0x0000f40701007387 */ /* 0x0003e80000100800 */
[----:B------:R-:W5:Y:S01]  /*1290*/  LDL.LU R2, [R1+0x4c] ;  /* 0x00004c0001027983 */ /* 0x000f620000300800 */
[----:B0-----:R-:W-:-:S03]  /*12a0*/  LEA R14, P0, R27, R26, 0x1 ;  /* 0x0000001a1b0e7211 */ /* 0x001fc600078008ff */
[----:B-1----:R0:W4:Y:S01]  /*12b0*/  LDG.E.U16 R7, [R12.64] ;  /* 0x000000060c077981 */ /* 0x002122000c1e1500 */
[----:B------:R-:W-:-:S03]  /*12c0*/  LEA.HI.X.SX32 R15, R27, R0, 0x1, P0 ;  /* 0x000000001b0f7211 */ /* 0x000fc600000f0eff */
[----:B------:R1:W4:Y:S04]  /*12d0*/  LDG.E.U16 R27, [R10.64] ;  /* 0x000000060a1b7981 */ /* 0x000328000c1e1500 */
[----:B------:R1:W5:Y:S01]  /*12e0*/  LDG.E.U16 R14, [R14.64] ;  /* 0x000000060e0e7981 */ /* 0x000362000c1e1500 */
[----:B0-----:R-:W-:-:S04]  /*12f0*/  LEA R12, P1, R17, R26, 0x1 ;  /* 0x0000001a110c7211 */ /* 0x001fc800078208ff */
[----:B------:R-:W-:Y:S02]  /*1300*/  LEA.HI.X.SX32 R13, R17, R0, 0x1, P1 ;  /* 0x00000000110d7211 */ /* 0x000fe400008f0eff */
[----:B-1----:R-:W-:-:S03]  /*1310*/  LEA R10, P0, R22, R26, 0x1 ;  /* 0x0000001a160a7211 */ /* 0x002fc600078008ff */
[----:B------:R0:W5:Y:S01]  /*1320*/  LDG.E.U16 R15, [R12.64] ;  /* 0x000000060c0f7981 */ /* 0x000162000c1e1500 */
[----:B------:R-:W-:-:S06]  /*1330*/  LEA.HI.X.SX32 R11, R22, R0, 0x1, P0 ;  /* 0x00000000160b7211 */ /* 0x000fcc00000f0eff */
[----:B------:R2:W5:Y:S01]  /*1340*/  LDG.E.U16 R11, [R10.64] ;  /* 0x000000060a0b7981 */ /* 0x000562000c1e1500 */
[----:B0-----:R-:W-:-:S04]  /*1350*/  LEA R12, P0, R24, R26, 0x1 ;  /* 0x0000001a180c7211 */ /* 0x001fc800078008ff */
[----:B------:R-:W-:-:S06]  /*1360*/  LEA.HI.X.SX32 R13, R24, R0, 0x1, P0 ;  /* 0x00000000180d7211 */ /* 0x000fcc00000f0eff */
[----:B------:R0:W5:Y:S01]  /*1370*/  LDG.E.U16 R13, [R12.64] ;  /* 0x000000060c0d7981 */ /* 0x000162000c1e1500 */
[----:B------:R-:W-:-:S03]  /*1380*/  IMAD R18, R25, 0x2, R19 ;  /* 0x0000000219127824 */ /* 0x000fc600078e0213 */
[----:B------:R1:W-:Y:S04]  /*1390*/  STL [R1+0x41c], R29 ;  /* 0x00041c1d01007387 */ /* 0x0003e80000100800 */
[----:B-1----:R-:W5:Y:S04]  /*13a0*/  LDL.LU R29, [R1+0x28] ;  /* 0x00002800011d7983 */ /* 0x002f680000300800 */
[----:B------:R1:W-:Y:S02]  /*13b0*/  STL [R1+0x418], R4 ;  /* 0x0004180401007387 */ /* 0x0003e40000100800 */
[----:B-1----:R-:W-:-:S05]  /*13c0*/  LEA R4, R25, R18, 0x1 ;  /* 0x0000001219047211 */ /* 0x002fca00078e08ff */
[----:B------:R1:W-:Y:S02]  /*13d0*/  STL [R1+0x48], R4 ;  /* 0x0000480401007387 */ /* 0x0003e40000100800 */
[----:B-1----:R-:W-:-:S04]  /*13e0*/  IMAD R4, R25, 0x2, R4 ;  /* 0x0000000219047824 */ /* 0x002fc800078e0204 */
[----:B------:R-:W-:-:S05]  /*13f0*/  IMAD R17, R25, 0x2, R4 ;  /* 0x0000000219117824 */ /* 0x000fca00078e0204 */
[----:B------:R-:W-:Y:S02]  /*1400*/  LEA R22, R25, R17, 0x1 ;  /* 0x0000001119167211 */ /* 0x000fe400078e08ff */
[----:B--2---:R-:W-:Y:S01]  /*1410*/  LEA R10, P0, R5, R26, 0x1 ;  /* 0x0000001a050a7211 */ /* 0x004fe200078008ff */
[----:B---3--:R1:W-:Y:S04]  /*1420*/  STL [R1+0x414], R23 ;  /* 0x0004141701007387 */ /* 0x0083e80000100800 */
[----:B-1----:R-:W2:Y:S04]  /*1430*/  LDL.LU R23, [R1+0x1c] ;  /* 0x00001c0001177983 */ /* 0x002ea80000300800 */
[----:B------:R1:W-:Y:S04]  /*1440*/  STL [R1+0x9c], R4 ;  /* 0x00009c0401007387 */ /* 0x0003e80000100800 */
[----:B----4-:R3:W-:Y:S01]  /*1450*/  STL [R1+0xf0], R7 ;  /* 0x0000f00701007387 */ /* 0x0107e20000100800 */
[----:B-1----:R-:W-:-:S03]  /*1460*/  IMAD R4, R25, 0x2, R22 ;  /* 0x0000000219047824 */ /* 0x002fc600078e0216 */
[----:B---3--:R-:W3:Y:S04]  /*1470*/  LDL.LU R7, [R1+0x44] ;  /* 0x0000440001077983 */ /* 0x008ee80000300800 */
[----:B------:R1:W-:Y:S04]  /*1480*/  STL [R1+0x410], R27 ;  /* 0x0004101b01007387 */ /* 0x0003e80000100800 */
[----:B-1----:R-:W4:Y:S04]  /*1490*/  LDL.LU R27, [R1+0x14] ;  /* 0x00001400011b7983 */ /* 0x002f280000300800 */
[----:B-----5:R-:W-:Y:S04]  /*14a0*/  STL [R1+0xec], R15 ;  /* 0x0000ec0f01007387 */ /* 0x020fe80000100800 */
[----:B------:R1:W-:Y:S04]  /*14b0*/  STL [R1+0x40c], R14 ;  /* 0x00040c0e01007387 */ /* 0x0003e80000100800 */
[----:B------:R5:W-:Y:S04]  /*14c0*/  STL [R1+0x50], R4 ;  /* 0x0000500401007387 */ /* 0x000be80000100800 */
[----:B------:R-:W3:Y:S01]  /*14d0*/  LDL.LU R24, [R1+0x10] ;  /* 0x0000100001187983 */ /* 0x000ee20000300800 */
[----:B-1----:R-:W-:Y:S01]  /*14e0*/  LEA R14, P1, R28, R26, 0x1 ;  /* 0x0000001a1c0e7211 */ /* 0x002fe200078208ff */
[----:B-----5:R-:W-:-:S03]  /*14f0*/  IMAD R4, R25, 0x2, R4 ;  /* 0x0000000219047824 */ /* 0x020fc600078e0204 */
[----:B------:R-:W-:Y:S02]  /*1500*/  LEA.HI.X.SX32 R15, R28, R0, 0x1, P1 ;  /* 0x000000001c0f7211 */ /* 0x000fe400008f0eff */
[----:B------:R1:W-:Y:S01]  /*1510*/  STL [R1+0x98], R4 ;  /* 0x0000980401007387 */ /* 0x0003e20000100800 */
[----:B------:R-:W-:-:S03]  /*1520*/  LEA R28, R25, R4, 0x1 ;  /* 0x00000004191c7211 */ /* 0x000fc600078e08ff */
[----:B------:R5:W-:Y:S04]  /*1530*/  STL [R1+0x408], R11 ;  /* 0x0004080b01007387 */ /* 0x000be80000100800 */
[----:B------:R0:W3:Y:S04]  /*1540*/  LDG.E.U16 R15, [R14.64] ;  /* 0x000000060e0f7981 */ /* 0x0000e8000c1e1500 */
[----:B-1----:R-:W4:Y:S01]  /*1550*/  LDL.LU R4, [R1+0x18] ;  /* 0x0000180001047983 */ /* 0x002f220000300800 */
[----:B-----5:R-:W-:Y:S02]  /*1560*/  LEA.HI.X.SX32 R11, R5, R0, 0x1, P0 ;  /* 0x00000000050b7211 */ /* 0x020fe400000f0eff */
[C---:B0-----:R-:W-:Y:S01]  /*1570*/  LEA R12, P0, R2.reuse, R26, 0x1 ;  /* 0x0000001a020c7211 */ /* 0x041fe200078008ff */
[----:B------:R-:W5:Y:S04]  /*1580*/  LDL.LU R5, [R1+0x1e44] ;  /* 0x001e440001057983 */ /* 0x000f680000300800 */
[----:B------:R-:W-:Y:S04]  /*1590*/  STL [R1+0x34], R28 ;  /* 0x0000341c01007387 */ /* 0x000fe80000100800 */
[----:B------:R2:W4:Y:S04]  /*15a0*/  LDG.E.U16 R11, [R10.64] ;  /* 0x000000060a0b7981 */ /* 0x000528000c1e1500 */
[----:B------:R0:W-:Y:S02]  /*15b0*/  STL [R1+0x404], R13 ;  /* 0x0004040d01007387 */ /* 0x0001e40000100800 */
[----:B0-----:R-:W-:-:S06]  /*15c0*/  LEA.HI.X.SX32 R13, R2, R0, 0x1, P0 ;  /* 0x00000000020d7211 */ /* 0x001fcc00000f0eff */
[----:B------:R-:W5:Y:S01]  /*15d0*/  LDG.E.U16 R13, [R12.64] ;  /* 0x000000060c0d7981 */ /* 0x000f62000c1e1500 */
[----:B------:R-:W-:-:S05]  /*15e0*/  IMAD R28, R25, 0x2, R28 ;  /* 0x00000002191c7824 */ /* 0x000fca00078e021c */
[----:B------:R0:W-:Y:S02]  /*15f0*/  STL [R1+0x2c], R28 ;  /* 0x00002c1c01007387 */ /* 0x0001e40000100800 */
[----:B0-----:R-:W-:Y:S01]  /*1600*/  IMAD R28, R25, 0x2, R28 ;  /* 0x00000002191c7824 */ /* 0x001fe200078e021c */
[-C--:B------:R-:W-:Y:S02]  /*1610*/  LEA R14, P1, R29, R26.reuse, 0x1 ;  /* 0x0000001a1d0e7211 */ /* 0x080fe400078208ff */
[----:B--2---:R-:W-:Y:S01]  /*1620*/  LEA R10, P0, R23, R26, 0x1 ;  /* 0x0000001a170a7211 */ /* 0x004fe200078008ff */
[----:B---3--:R0:W-:Y:S04]  /*1630*/  STL [R1+0xe8], R15 ;  /* 0x0000e80f01007387 */ /* 0x0081e80000100800 */
[----:B------:R-:W2:Y:S04]  /*1640*/  LDL.LU R2, [R1+0x1e40] ;  /* 0x001e400001027983 */ /* 0x000ea80000300800 */
[----:B------:R1:W-:Y:S01]  /*1650*/  STL [R1+0x40], R28 ;  /* 0x0000401c01007387 */ /* 0x0003e20000100800 */
[----:B0-----:R-:W-:-:S02]  /*1660*/  LEA.HI.X.SX32 R15, R29, R0, 0x1, P1 ;  /* 0x000000001d0f7211 */ /* 0x001fc400008f0eff */
[----:B-1----:R-:W-:Y:S01]  /*1670*/  LEA R28, R25, R28, 0x1 ;  /* 0x0000001c191c7211 */ /* 0x002fe200078e08ff */
[----:B----4-:R0:W-:Y:S04]  /*1680*/  STL [R1+0x400], R11 ;  /* 0x0004000b01007387 */ /* 0x0101e80000100800 */
[----:B------:R1:W-:Y:S04]  /*1690*/  STL [R1+0x94], R28 ;  /* 0x0000941c01007387 */ /* 0x0003e80000100800 */
[----:B------:R-:W3:Y:S01]  /*16a0*/  LDL.LU R29, [R1+0xc] ;  /* 0x00000c00011d7983 */ /* 0x000ee20000300800 */
[----:B0-----:R-:W-:-:S03]  /*16b0*/  LEA.HI.X.SX32 R11, R23, R0, 0x1, P0 ;  /* 0x00000000170b7211 */ /* 0x001fc600000f0eff */
[----:B------:R-:W4:Y:S01]  /*16c0*/  LDL.LU R23, [R1+0x1e3c] ;  /* 0x001e3c0001177983 */ /* 0x000f220000300800 */
[----:B-1----:R-:W-:-:S03]  /*16d0*/  IMAD R28, R25, 0x2, R28 ;  /* 0x00000002191c7824 */ /* 0x002fc600078e021c */
[----:B------:R0:W2:Y:S04]  /*16e0*/  LDG.E.U16 R11, [R10.64] ;  /* 0x000000060a0b7981 */ /* 0x0000a8000c1e1500 */
[----:B------:R-:W-:Y:S04]  /*16f0*/  STL [R1+0x28], R28 ;  /* 0x0000281c01007387 */ /* 0x000fe80000100800 */
[----:B-----5:R1:W-:Y:S04]  /*1700*/  STL [R1+0x3fc], R13 ;  /* 0x0003fc0d01007387 */ /* 0x0203e80000100800 */
[----:B-1----:R1:W5:Y:S01]  /*1710*/  LDG.E.U16 R13, [R14.64] ;  /* 0x000000060e0d7981 */ /* 0x002362000c1e1500 */
[----:B------:R-:W-:-:S05]  /*1720*/  IMAD R12, R25, 0x2, R28 ;  /* 0x00000002190c7824 */ /* 0x000fca00078e021c */
[----:B------:R0:W-:Y:S01]  /*1730*/  STL [R1+0x24], R12 ;  /* 0x0000240c01007387 */ /* 0x0001e20000100800 */
[----:B------:R-:W-:Y:S02]  /*1740*/  LEA R28, R25, R12, 0x1 ;  /* 0x0000000c191c7211 */ /* 0x000fe400078e08ff */
[----:B-1----:R-:W-:-:S04]  /*1750*/  LEA R14, P0, R7, R26, 0x1 ;  /* 0x0000001a070e7211 */ /* 0x002fc800078008ff */
[----:B------:R-:W-:Y:S02]  /*1760*/  LEA.HI.X.SX32 R15, R7, R0, 0x1, P0 ;  /* 0x00000000070f7211 */ /* 0x000fe400000f0eff */
[CC--:B0-----:R-:W-:Y:S02]  /*1770*/  LEA R12, P1, R27.reuse, R26.reuse, 0x1 ;  /* 0x0000001a1b0c7211 */ /* 0x0c1fe400078208ff */
[----:B------:R-:W-:Y:S02]  /*1780*/  LEA R10, P0, R24, R26, 0x1 ;  /* 0x0000001a180a7211 */ /* 0x000fe400078008ff */
[----:B------:R0:W2:Y:S04]  /*1790*/  LDG.E.U16 R15, [R14.64] ;  /* 0x000000060e0f7981 */ /* 0x0000a8000c1e1500 */
[----:B-----5:R1:W-:Y:S04]  /*17a0*/  STL [R1+0xe4], R13 ;  /* 0x0000e40d01007387 */ /* 0x0203e80000100800 */
[----:B------:R-:W5:Y:S04]  /*17b0*/  LDL.LU R7, [R1+0x1e38] ;  /* 0x001e380001077983 */ /* 0x000f680000300800 */
[----:B------:R0:W-:Y:S01]  /*17c0*/  STL [R1+0x3c], R28 ;  /* 0x00003c1c01007387 */ /* 0x0001e20000100800 */
[----:B-1----:R-:W-:-:S03]  /*17d0*/  LEA.HI.X.SX32 R13, R27, R0, 0x1, P1 ;  /* 0x000000001b0d7211 */ /* 0x002fc600008f0eff */
[----:B------:R-:W3:Y:S04]  /*17e0*/  LDL.LU R27, [R1+0x1e34] ;  /* 0x001e3400011b7983 */ /* 0x000ee80000300800 */
[----:B------:R3:W4:Y:S01]  /*17f0*/  LDG.E.U16 R13, [R12.64] ;  /* 0x000000060c0d7981 */ /* 0x000722000c1e1500 */
[----:B0-----:R-:W-:-:S03]  /*1800*/  IMAD R28, R25, 0x2, R28 ;  /* 0x00000002191c7824 */ /* 0x001fc600078e021c */
[----:B--2---:R0:W-:Y:S04]  /*1810*/  STL [R1+0x3f8], R11 ;  /* 0x0003f80b01007387 */ /* 0x0041e80000100800 */
[----:B------:R1:W-:Y:S01]  /*1820*/  STL [R1+0x90], R28 ;  /* 0x0000901c01007387 */ /* 0x0003e20000100800 */
[----:B0-----:R-:W-:-:S03]  /*1830*/  LEA.HI.X.SX32 R11, R24, R0, 0x1, P0 ;  /* 0x00000000180b7211 */ /* 0x001fc600000f0eff */
[----:B------:R-:W2:Y:S04]  /*1840*/  LDL.LU R24, [R1+0x1e30] ;  /* 0x001e300001187983 */ /* 0x000ea80000300800 */
[----:B------:R2:W5:Y:S01]  /*1850*/  LDG.E.U16 R11, [R10.64] ;  /* 0x000000060a0b7981 */ /* 0x000562000c1e1500 */
[----:B-1----:R-:W-:Y:S01]  /*1860*/  IMAD R28, R25, 0x2, R28 ;  /* 0x00000002191c7824 */ /* 0x002fe200078e021c */
[----:B------:R-:W-:-:S04]  /*1870*/  LEA R14, P0, R4, R26, 0x1 ;  /* 0x0000001a040e7211 */ /* 0x000fc800078008ff */
[----:B------:R0:W-:Y:S04]  /*1880*/  STL [R1+0x20], R28 ;  /* 0x0000201c01007387 */ /* 0x0001e80000100800 */
[----:B------:R1:W-:Y:S01]  /*1890*/  STL [R1+0x3f4], R15 ;  /* 0x0003f40f01007387 */ /* 0x0003e20000100800 */
[----:B0-----:R-:W-:Y:S02]  /*18a0*/  LEA R28, R25, R28, 0x1 ;  /* 0x0000001c191c7211 */ /* 0x001fe400078e08ff */
[----:B-1----:R-:W-:-:S03]  /*18b0*/  LEA.HI.X.SX32 R15, R4, R0, 0x1, P0 ;  /* 0x00000000040f7211 */ /* 0x002fc600000f0eff */
[----:B------:R0:W-:Y:S04]  /*18c0*/  STL [R1+0x1c], R28 ;  /* 0x00001c1c01007387 */ /* 0x0001e80000100800 */
[----:B------:R-:W5:Y:S01]  /*18d0*/  LDG.E.U16 R15, [R14.64] ;  /* 0x000000060e0f7981 */ /* 0x000f62000c1e1500 */
[----:B0-----:R-:W-:-:S04]  /*18e0*/  IMAD R28, R25, 0x2, R28 ;  /* 0x00000002191c7824 */ /* 0x001fc800078e021c */
[----:B------:R-:W-:-:S05]  /*18f0*/  IMAD R4, R25, 0x2, R28 ;  /* 0x0000000219047824 */ /* 0x000fca00078e021c */
[----:B------:R-:W-:Y:S02]  /*1900*/  LEA R25, R25, R4, 0x1 ;  /* 0x0000000419197211 */ /* 0x000fe400078e08ff */
[C---:B---3--:R-:W-:Y:S01]  /*1910*/  LEA R12, P1, R27.reuse, R26, 0x1 ;  /* 0x0000001a1b0c7211 */ /* 0x048fe200078208ff */
[----:B----4-:R0:W-:Y:S03]  /*1920*/  STL [R1+0xe0], R13 ;  /* 0x0000e00d01007387 */ /* 0x0101e60000100800 */
[----:B0-----:R-:W-:-:S05]  /*1930*/  LEA.HI.X.SX32 R13, R27, R0, 0x1, P1 ;  /* 0x000000001b0d7211 */ /* 0x001fca00008f0eff */
[----:B------:R0:W3:Y:S01]  /*1940*/  LDG.E.U16 R27, [R12.64] ;  /* 0x000000060c1b7981 */ /* 0x0000e2000c1e1500 */
[----:B--2---:R-:W-:-:S03]  /*1950*/  LEA R10, P0, R24, R26, 0x1 ;  /* 0x0000001a180a7211 */ /* 0x004fc600078008ff */
[----:B-----5:R1:W-:Y:S04]  /*1960*/  STL [R1+0x3f0], R11 ;  /* 0x0003f00b01007387 */ /* 0x0203e80000100800 */
[----:B------:R2:W-:Y:S01]  /*1970*/  STL [R1+0x8c], R4 ;  /* 0x00008c0401007387 */ /* 0x0005e20000100800 */
[----:B-1----:R-:W-:-:S03]  /*1980*/  LEA.HI.X.SX32 R11, R24, R0, 0x1, P0 ;  /* 0x00000000180b7211 */ /* 0x002fc600000f0eff */
[----:B--2---:R-:W2:Y:S01]  /*1990*/  LDL.LU R4, [R1+0x1e2c] ;  /* 0x001e2c0001047983 */ /* 0x004ea20000300800 */
[----:B0-----:R-:W-:-:S04]  /*19a0*/  LEA R12, P0, R29, R26, 0x1 ;  /* 0x0000001a1d0c7211 */ /* 0x001fc800078008ff */
[----:B------:R-:W-:Y:S02]  /*19b0*/  LEA.HI.X.SX32 R13, R29, R0, 0x1, P0 ;  /* 0x000000001d0d7211 */ /* 0x000fe400000f0eff */
[----:B------:R0:W4:Y:S04]  /*19c0*/  LDG.E.U16 R29, [R10.64] ;  /* 0x000000060a1d7981 */ /* 0x000128000c1e1500 */
[----:B------:R1:W5:Y:S01]  /*19d0*/  LDG.E.U16 R13, [R12.64] ;  /* 0x000000060c0d7981 */ /* 0x000362000c1e1500 */
[----:B------:R-:W-:-:S03]  /*19e0*/  IMAD.MOV.U32 R24, RZ, RZ, c[0x0][0x198] ;  /* 0x00006600ff187624 */ /* 0x000fc600078e00ff */
[----:B------:R0:W-:Y:S02]  /*19f0*/  STL [R1+0x14], R25 ;  /* 0x0000141901007387 */ /* 0x0001e40000100800 */
[----:B0-----:R-:W-:-:S05]  /*1a00*/  IMAD R25, R24, 0x2, R25 ;  /* 0x0000000218197824 */ /* 0x001fca00078e0219 */
[----:B------:R0:W-:Y:S04]  /*1a10*/  STL [R1+0x10], R25 ;  /* 0x0000101901007387 */ /* 0x0001e80000100800 */
[----:B------:R-:W-:Y:S01]  /*1a20*/  STL [R1+0x3ec], R15 ;  /* 0x0003ec0f01007387 */ /* 0x000fe20000100800 */
[----:B0-----:R-:W-:Y:S02]  /*1a30*/  LEA R25, R24, R25, 0x1 ;  /* 0x0000001918197211 */ /* 0x001fe400078e08ff */
[----:B------:R-:W-:-:S04]  /*1a40*/  LEA R10, P0, R7, R26, 0x1 ;  /* 0x0000001a070a7211 */ /* 0x000fc800078008ff */
[----:B------:R-:W-:Y:S02]  /*1a50*/  LEA.HI.X.SX32 R11, R7, R0, 0x1, P0 ;  /* 0x00000000070b7211 */ /* 0x000fe400000f0eff */
[----:B-1----:R-:W-:Y:S01]  /*1a60*/  LEA R12, P0, R23, R26, 0x1 ;  /* 0x0000001a170c7211 */ /* 0x002fe200078008ff */
[----:B---3--:R0:W-:Y:S02]  /*1a70*/  STL [R1+0xdc], R27 ;  /* 0x0000dc1b01007387 */ /* 0x0081e40000100800 */
[----:B0-----:R-:W-:-:S05]  /*1a80*/  IMAD R27, R24, 0x2, R25 ;  /* 0x00000002181b7824 */ /* 0x001fca00078e0219 */
[----:B------:R0:W-:Y:S01]  /*1a90*/  STL [R1+0x88], R27 ;  /* 0x0000881b01007387 */ /* 0x0001e20000100800 */
[----:B--2---:R-:W-:-:S04]  /*1aa0*/  LEA R14, P1, R4, R26, 0x1 ;  /* 0x0000001a040e7211 */ /* 0x004fc800078208ff */
[----:B------:R-:W-:Y:S01]  /*1ab0*/  LEA.HI.X.SX32 R15, R4, R0, 0x1, P1 ;  /* 0x00000000040f7211 */ /* 0x000fe200008f0eff */
[----:B0-----:R-:W-:-:S05]  /*1ac0*/  IMAD R27, R24, 0x2, R27 ;  /* 0x00000002181b7824 */ /* 0x001fca00078e021b */
[----:B------:R-:W-:Y:S04]  /*1ad0*/  STL [R1+0xc], R27 ;  /* 0x00000c1b01007387 */ /* 0x000fe80000100800 */
[----:B----4-:R0:W-:Y:S04]  /*1ae0*/  STL [R1+0x3e8], R29 ;  /* 0x0003e81d01007387 */ /* 0x0101e80000100800 */
[----:B0-----:R0:W2:Y:S01]  /*1af0*/  LDG.E.U16 R29, [R14.64] ;  /* 0x000000060e1d7981 */ /* 0x0010a2000c1e1500 */
[----:B------:R-:W-:-:S03]  /*1b00*/  LEA R4, R24, R27, 0x1 ;  /* 0x0000001b18047211 */ /* 0x000fc600078e08ff */
[----:B------:R1:W3:Y:S04]  /*1b10*/  LDG.E.U16 R27, [R10.64] ;  /* 0x000000060a1b7981 */ /* 0x0002e8000c1e1500 */
[----:B-----5:R4:W-:Y:S01]  /*1b20*/  STL [R1+0x3e4], R13 ;  /* 0x0003e40d01007387 */ /* 0x0209e20000100800 */
[C---:B0-----:R-:W-:Y:S02]  /*1b30*/  LEA R14, P1, R2.reuse, R26, 0x1 ;  /* 0x0000001a020e7211 */ /* 0x041fe400078208ff */
[-C--:B----4-:R-:W-:Y:S02]  /*1b40*/  LEA.HI.X.SX32 R13, R23, R0.reuse, 0x1, P0 ;  /* 0x00000000170d7211 */ /* 0x090fe400000f0eff */
[----:B------:R-:W-:-:S04]  /*1b50*/  LEA.HI.X.SX32 R15, R2, R0, 0x1, P1 ;  /* 0x00000000020f7211 */ /* 0x000fc800008f0eff */
[----:B------:R0:W4:Y:S04]  /*1b60*/  LDG.E.U16 R13, [R12.64] ;  /* 0x000000060c0d7981 */ /* 0x000128000c1e1500 */
[----:B------:R5:W3:Y:S04]  /*1b70*/  LDG.E.U16 R23, [R14.64] ;  /* 0x000000060e177981 */ /* 0x000ae8000c1e1500 */
[----:B------:R0:W-:Y:S02]  /*1b80*/  STL [R1+0x8], R4 ;  /* 0x0000080401007387 */ /* 0x0001e40000100800 */
[----:B0-----:R-:W-:-:S04]  /*1b90*/  IMAD R4, R24, 0x2, R4 ;  /* 0x0000000218047824 */ /* 0x001fc800078e0204 */
[C---:B------:R-:W-:Y:S01]  /*1ba0*/  IMAD R7, R24.reuse, 0x2, R4 ;  /* 0x0000000218077824 */ /* 0x040fe200078e0204 */
[----:B------:R-:W-:Y:S04]  /*1bb0*/  STL [R1+0x30], R4 ;  /* 0x0000300401007387 */ /* 0x000fe80000100800 */
[----:B------:R0:W-:Y:S02]  /*1bc0*/  STL [R1+0x84], R7 ;  /* 0x0000840701007387 */ /* 0x0001e40000100800 */
[----:B0-----:R-:W-:Y:S02]  /*1bd0*/  LEA R7, R24, R7, 0x1 ;  /* 0x0000000718077211 */ /* 0x001fe400078e08ff */
[----:B------:R-:W-:-:S03]  /*1be0*/  LEA R4, P0, R5, R26, 0x1 ;  /* 0x0000001a05047211 */ /* 0x000fc600078008ff */
[----:B------:R-:W-:Y:S01]  /*1bf0*/  STL [R1], R7 ;  /* 0x0000000701007387 */ /* 0x000fe20000100800 */
[----:B------:R-:W-:Y:S02]  /*1c00*/  LEA.HI.X.SX32 R5, R5, R0, 0x1, P0 ;  /* 0x0000000005057211 */ /* 0x000fe400000f0eff */
[----:B-1----:R-:W-:-:S03]  /*1c10*/  LEA R10, P0, R16, R26, 0x1 ;  /* 0x0000001a100a7211 */ /* 0x002fc600078008ff */
[----:B-----5:R0:W5:Y:S01]  /*1c20*/  LDG.E.U16 R14, [R4.64] ;  /* 0x00000006040e7981 */ /* 0x020162000c1e1500 */
[----:B------:R-:W-:-:S05]  /*1c30*/  LEA.HI.X.SX32 R11, R16, R0, 0x1, P0 ;  /* 0x00000000100b7211 */ /* 0x000fca00000f0eff */
[----:B------:R1:W5:Y:S01]  /*1c40*/  LDG.E.U16 R15, [R10.64] ;  /* 0x000000060a0f7981 */ /* 0x000362000c1e1500 */
[-C--:B------:R-:W-:Y:S01]  /*1c50*/  LEA R2, P1, R3, R26.reuse, 0x1 ;  /* 0x0000001a03027211 */ /* 0x080fe200078208ff */
[----:B------:R-:W-:Y:S01]  /*1c60*/  IMAD.MOV.U32 R12, RZ, RZ, R25 ;  /* 0x000000ffff0c7224 */ /* 0x000fe200078e0019 */
[----:B0-----:R-:W-:Y:S02]  /*1c70*/  LEA R4, P0, R9, R26, 0x1 ;  /* 0x0000001a09047211 */ /* 0x001fe400078008ff */
[-C--:B------:R-:W-:Y:S02]  /*1c80*/  LEA.HI.X.SX32 R3, R3, R0.reuse, 0x1, P1 ;  /* 0x0000000003037211 */ /* 0x080fe400008f0eff */
[----:B------:R-:W-:Y:S02]  /*1c90*/  LEA.HI.X.SX32 R5, R9, R0, 0x1, P0 ;  /* 0x0000000009057211 */ /* 0x000fe400000f0eff */
[----:B-1----:R-:W-:-:S04]  /*1ca0*/  LEA R10, P0, R6, R26, 0x1 ;  /* 0x0000001a060a7211 */ /* 0x002fc800078008ff */
[----:B------:R-:W-:-:S06]  /*1cb0*/  LEA.HI.X.SX32 R11, R6, R0, 0x1, P0 ;  /* 0x00000000060b7211 */ /* 0x000fcc00000f0eff */
[----:B------:R0:W5:Y:S04]  /*1cc0*/  LDG.E.U16 R11, [R10.64] ;  /* 0x000000060a0b7981 */ /* 0x000168000c1e1500 */
[----:B--2---:R1:W-:Y:S02]  /*1cd0*/  STL [R1+0xd8], R29 ;  /* 0x0000d81d01007387 */ /* 0x0043e40000100800 */
[----:B-1----:R-:W-:-:S05]  /*1ce0*/  IMAD R29, R24, 0x2, R7 ;  /* 0x00000002181d7824 */ /* 0x002fca00078e0207 */
[C---:B------:R-:W-:Y:S01]  /*1cf0*/  LEA R7, R24.reuse, R29, 0x1 ;  /* 0x0000001d18077211 */ /* 0x040fe200078e08ff */
[----:B------:R-:W-:Y:S04]  /*1d00*/  STL [R1+0x1e20], R29 ;  /* 0x001e201d01007387 */ /* 0x000fe80000100800 */
[----:B------:R-:W-:-:S05]  /*1d10*/  IMAD R7, R24, 0x2, R7 ;  /* 0x0000000218077824 */ /* 0x000fca00078e0207 */
[----:B------:R-:W-:Y:S04]  /*1d20*/  STL [R1+0x80], R7 ;  /* 0x0000800701007387 */ /* 0x000fe80000100800 */
[----:B---3--:R1:W-:Y:S02]  /*1d30*/  STL [R1+0x3e0], R27 ;  /* 0x0003e01b01007387 */ /* 0x0083e40000100800 */
[----:B-1----:R-:W-:-:S05]  /*1d40*/  IMAD R27, R24, 0x2, R7 ;  /* 0x00000002181b7824 */ /* 0x002fca00078e0207 */
[----:B------:R-:W-:Y:S01]  /*1d50*/  LEA R25, R24, R27, 0x1 ;  /* 0x0000001b18197211 */ /* 0x000fe200078e08ff */
[----:B------:R1:W-:Y:S04]  /*1d60*/  STL [R1+0x1e14], R27 ;  /* 0x001e141b01007387 */ /* 0x0003e80000100800 */
[----:B----4-:R2:W-:Y:S04]  /*1d70*/  STL [R1+0x3dc], R13 ;  /* 0x0003dc0d01007387 */ /* 0x0105e80000100800 */
[----:B-1----:R1:W3:Y:S01]  /*1d80*/  LDG.E.U16 R27, [R2.64] ;  /* 0x00000006021b7981 */ /* 0x0022e2000c1e1500 */
[----:B--2---:R-:W-:-:S02]  /*1d90*/  IMAD.MOV.U32 R13, RZ, RZ, R28 ;  /* 0x000000ffff0d7224 */ /* 0x004fc400078e001c */
[----:B------:R-:W-:Y:S01]  /*1da0*/  IMAD R28, R24, 0x2, R25 ;  /* 0x00000002181c7824 */ /* 0x000fe200078e0219 */
[----:B------:R-:W-:Y:S01]  /*1db0*/  STL [R1+0x1e18], R25 ;  /* 0x001e181901007387 */ /* 0x000fe20000100800 */
[----:B-1----:R-:W-:-:S03]  /*1dc0*/  LEA R2, P1, R8, R26, 0x1 ;  /* 0x0000001a08027211 */ /* 0x002fc600078208ff */
[----:B------:R1:W-:Y:S01]  /*1dd0*/  STL [R1+0x1e1c], R28 ;  /* 0x001e1c1c01007387 */ /* 0x0003e20000100800 */
[----:B------:R-:W-:-:S03]  /*1de0*/  LEA R7, R24, R28, 0x1 ;  /* 0x0000001c18077211 */ /* 0x000fc600078e08ff */
[----:B------:R2:W-:Y:S01]  /*1df0*/  STL [R1+0xd4], R23 ;  /* 0x0000d41701007387 */ /* 0x0005e20000100800 */
[----:B------:R-:W-:-:S03]  /*1e00*/  LEA.HI.X.SX32 R3, R8, R0, 0x1, P1 ;  /* 0x0000000008037211 */ /* 0x000fc600008f0eff */
[----:B-1----:R1:W4:Y:S04]  /*1e10*/  LDG.E.U16 R28, [R4.64] ;  /* 0x00000006041c7981 */ /* 0x002328000c1e1500 */
[----:B--2---:R-:W0:Y:S04]  /*1e20*/  LDL.LU R23, [R1+0x48] ;  /* 0x0000480001177983 */ /* 0x004e280000300800 */
[----:B------:R2:W4:Y:S01]  /*1e30*/  LDG.E.U16 R25, [R2.64] ;  /* 0x0000000602197981 */ /* 0x000522000c1e1500 */
[----:B------:R-:W-:-:S03]  /*1e40*/  IMAD R16, R24, 0x2, R7 ;  /* 0x0000000218107824 */ /* 0x000fc600078e0207 */
[----:B------:R-:W-:Y:S01]  /*1e50*/  STL [R1+0x7c], R7 ;  /* 0x00007c0701007387 */ /* 0x000fe20000100800 */
[----:B------:R-:W-:-:S03]  /*1e60*/  IMAD R9, R24, 0x2, R16 ;  /* 0x0000000218097824 */ /* 0x000fc600078e0210 */
[----:B------:R-:W-:Y:S04]  /*1e70*/  STL [R1+0x1e24], R16 ;  /* 0x001e241001007387 */ /* 0x000fe80000100800 */
[----:B-----5:R5:W-:Y:S01]  /*1e80*/  STL [R1+0x3d8], R14 ;  /* 0x0003d80e01007387 */ /* 0x020be20000100800 */
[----:B------:R-:W-:Y:S02]  /*1e90*/  LEA R24, R24, R9, 0x1 ;  /* 0x0000000918187211 */ /* 0x000fe400078e08ff */
[-C--:B-1----:R-:W-:Y:S01]  /*1ea0*/  LEA R4, P0, R20, R26.reuse, 0x1 ;  /* 0x0000001a14047211 */ /* 0x082fe200078008ff */
[----:B-----5:R-:W2:Y:S04]  /*1eb0*/  LDL.LU R14, [R1+0x50] ;  /* 0x00005000010e7983 */ /* 0x020ea80000300800 */
[----:B------:R1:W-:Y:S01]  /*1ec0*/  STL [R1+0x3d4], R15 ;  /* 0x0003d40f01007387 */ /* 0x0003e20000100800 */
[----:B--2---:R-:W-:-:S03]  /*1ed0*/  LEA R2, P1, R19, R26, 0x1 ;  /* 0x0000001a13027211 */ /* 0x004fc600078208ff */
[----:B-1----:R-:W2:Y:S04]  /*1ee0*/  LDL.LU R15, [R1+0x34] ;  /* 0x00003400010f7983 */ /* 0x002ea80000300800 */
[----:B------:R1:W-:Y:S01]  /*1ef0*/  STL [R1+0x1e10], R9 ;  /* 0x001e100901007387 */ /* 0x0003e20000100800 */
[----:B------:R-:W-:Y:S02]  /*1f00*/  LEA.HI.X.SX32 R5, R20, R0, 0x1, P0 ;  /* 0x0000000014057211 */ /* 0x000fe400000f0eff */
[----:B------:R-:W-:Y:S01]  /*1f10*/  LEA R6, P0, R21, R26, 0x1 ;  /* 0x0000001a15067211 */ /* 0x000fe200078008ff */
[----:B-1----:R-:W-:Y:S01]  /*1f20*/  IMAD.MOV.U32 R9, RZ, RZ, c[0x0][0x198] ;  /* 0x00006600ff097624 */ /* 0x002fe200078e00ff */
[----:B------:R-:W-:Y:S01]  /*1f30*/  LEA.HI.X.SX32 R3, R19, R0, 0x1, P1 ;  /* 0x0000000013037211 */ /* 0x000fe200008f0eff */
[----:B------:R1:W-:Y:S03]  /*1f40*/  STL [R1+0x1e28], R24 ;  /* 0x001e281801007387 */ /* 0x0003e60000100800 */
[----:B------:R-:W-:Y:S01]  /*1f50*/  LEA R8, R9, R24, 0x1 ;  /* 0x0000001809087211 */ /* 0x000fe200078e08ff */
[----:B------:R1:W2:Y:S01]  /*1f60*/  LDG.E.U16 R20, [R4.64] ;  /* 0x0000000604147981 */ /* 0x0002a2000c1e1500 */
[----:B------:R-:W-:-:S03]  /*1f70*/  LEA.HI.X.SX32 R7, R21, R0, 0x1, P0 ;  /* 0x0000000015077211 */ /* 0x000fc600000f0eff */
[----:B------:R-:W-:Y:S02]  /*1f80*/  IMAD R19, R9, 0x2, R8 ;  /* 0x0000000209137824 */ /* 0x000fe400078e0208 */
[----:B------:R-:W-:Y:S01]  /*1f90*/  IMAD.MOV.U32 R29, RZ, RZ, R12 ;  /* 0x000000ffff1d7224 */ /* 0x000fe200078e000c */
[----:B-1----:R-:W-:-:S04]  /*1fa0*/  LEA R4, P0, R18, R26, 0x1 ;  /* 0x0000001a12047211 */ /* 0x002fc800078008ff */
[----:B------:R-:W-:-:S05]  /*1fb0*/  LEA.HI.X.SX32 R5, R18, R0, 0x1, P0 ;  /* 0x0000000012057211 */ /* 0x000fca00000f0eff */
[----:B------:R1:W2:Y:S04]  /*1fc0*/  LDG.E.U16 R24, [R4.64] ;  /* 0x0000000604187981 */ /* 0x0002a8000c1e1500 */
[----:B---3--:R3:W-:Y:S04]  /*1fd0*/  STL [R1+0xd0], R27 ;  /* 0x0000d01b01007387 */ /* 0x0087e80000100800 */
[----:B------:R1:W-:Y:S04]  /*1fe0*/  STL [R1+0x78], R8 ;  /* 0x0000780801007387 */ /* 0x0003e80000100800 */
[----:B------:R-:W5:Y:S04]  /*1ff0*/  LDL.LU R12, [R1+0x2c] ;  /* 0x00002c00010c7983 */ /* 0x000f680000300800 */
[----:B---3--:R3:W5:Y:S01]  /*2000*/  LDG.E.U16 R27, [R6.64] ;  /* 0x00000006061b7981 */ /* 0x008762000c1e1500 */
[----:B-1----:R-:W-:-:S05]  /*2010*/  IMAD R8, R9, 0x2, R19 ;  /* 0x0000000209087824 */ /* 0x002fca00078e0213 */
[----:B------:R-:W-:Y:S01]  /*2020*/  LEA R21, R9, R8, 0x1 ;  /* 0x0000000809157211 */ /* 0x000fe200078e08ff */
[----:B----4-:R1:W-:Y:S01]  /*2030*/  STL [R1+0x3d0], R28 ;  /* 0x0003d01c01007387 */ /* 0x0103e20000100800 */
[-C--:B---3--:R-:W-:Y:S02]  /*2040*/  LEA R6, P1, R17, R26.reuse, 0x1 ;  /* 0x0000001a11067211 */ /* 0x088fe400078208ff */
[----:B0-----:R-:W-:Y:S01]  /*2050*/  LEA R10, P0, R23, R26, 0x1 ;  /* 0x0000001a170a7211 */ /* 0x001fe200078008ff */
[----:B------:R-:W3:Y:S04]  /*2060*/  LDL.LU R16, [R1+0x40] ;  /* 0x0000400001107983 */ /* 0x000ee80000300800 */
[----:B-1----:R0:W4:Y:S01]  /*2070*/  LDG.E.U16 R28, [R2.64] ;  /* 0x00000006021c7981 */ /* 0x002122000c1e1500 */
[----:B------:R-:W-:-:S03]  /*2080*/  IMAD R18, R9, 0x2, R21 ;  /* 0x0000000209127824 */ /* 0x000fc600078e0215 */
[----:B------:R1:W-:Y:S01]  /*2090*/  STL [R1+0x3cc], R11 ;  /* 0x0003cc0b01007387 */ /* 0x0003e20000100800 */
[-C--:B------:R-:W-:Y:S01]  /*20a0*/  LEA.HI.X.SX32 R7, R17, R0.reuse, 0x1, P1 ;  /* 0x0000000011077211 */ /* 0x080fe200008f0eff */
[----:B------:R-:W-:Y:S01]  /*20b0*/  IMAD R4, R9, 0x2, R18 ;  /* 0x0000000209047824 */ /* 0x000fe200078e0212 */
[----:B-1----:R-:W-:Y:S02]  /*20c0*/  LEA.HI.X.SX32 R11, R23, R0, 0x1, P0 ;  /* 0x00000000170b7211 */ /* 0x002fe400000f0eff */
[----:B------:R-:W3:Y:S04]  /*20d0*/  LDL.LU R23, [R1+0x28] ;  /* 0x0000280001177983 */ /* 0x000ee80000300800 */
[----:B------:R1:W-:Y:S04]  /*20e0*/  STL [R1+0xcc], R25 ;  /* 0x0000cc1901007387 */ /* 0x0003e80000100800 */
[----:B------:R0:W-:Y:S04]  /*20f0*/  STL [R1+0x70], R18 ;  /* 0x0000701201007387 */ /* 0x0001e80000100800 */
[----:B-1----:R1:W3:Y:S04]  /*2100*/  LDG.E.U16 R25, [R10.64] ;  /* 0x000000060a197981 */ /* 0x0022e8000c1e1500 */
[----:B0-----:R0:W3:Y:S01]  /*2110*/  LDG.E.U16 R18, [R6.64] ;  /* 0x0000000606127981 */ /* 0x0010e2000c1e1500 */
[----:B------:R-:W-:-:S04]  /*2120*/  LEA R2, P0, R22, R26, 0x1 ;  /* 0x0000001a16027211 */ /* 0x000fc800078008ff */
[----:B------:R-:W-:Y:S02]  /*2130*/  LEA.HI.X.SX32 R3, R22, R0, 0x1, P0 ;  /* 0x0000000016037211 */ /* 0x000fe400000f0eff */
[----:B------:R-:W-:-:S05]  /*2140*/  LEA R22, R9, R4, 0x1 ;  /* 0x0000000409167211 */ /* 0x000fca00078e08ff */
[----:B------:R-:W-:Y:S01]  /*2150*/  IMAD R5, R9, 0x2, R22 ;  /* 0x0000000209057824 */ /* 0x000fe200078e0216 */
[----:B--2---:R2:W-:Y:S01]  /*2160*/  STL [R1+0x3c8], R20 ;  /* 0x0003c81401007387 */ /* 0x0045e20000100800 */
[----:B0-----:R-:W-:-:S03]  /*2170*/  LEA R6, P0, R14, R26, 0x1 ;  /* 0x0000001a0e067211 */ /* 0x001fc600078008ff */
[----:B------:R-:W-:Y:S01]  /*2180*/  LEA R17, R9, R5, 0x1 ;  /* 0x0000000509117211 */ /* 0x000fe200078e08ff */
[----:B--2---:R-:W2:Y:S01]  /*2190*/  LDL.LU R20, [R1+0x24] ;  /* 0x0000240001147983 */ /* 0x004ea20000300800 */
[----:B------:R-:W-:Y:S02]  /*21a0*/  LEA.HI.X.SX32 R7, R14, R0, 0x1, P0 ;  /* 0x000000000e077211 */ /* 0x000fe400000f0eff */
[----:B-1----:R-:W-:-:S04]  /*21b0*/  LEA R10, P1, R15, R26, 0x1 ;  /* 0x0000001a0f0a7211 */ /* 0x002fc800078208ff */
[----:B------:R-:W-:Y:S01]  /*21c0*/  LEA.HI.X.SX32 R11, R15, R0, 0x1, P1 ;  /* 0x000000000f0b7211 */ /* 0x000fe200008f0eff */
[----:B-----5:R0:W-:Y:S02]  /*21d0*/  STL [R1+0x3c4], R27 ;  /* 0x0003c41b01007387 */ /* 0x0201e40000100800 */
[----:B0-----:R-:W-:Y:S02]  /*21e0*/  IMAD.MOV.U32 R27, RZ, RZ, R29 ;  /* 0x000000ffff1b7224 */ /* 0x001fe400078e001d */
[----:B------:R-:W5:Y:S04]  /*21f0*/  LDL.LU R29, [R1+0x3c] ;  /* 0x00003c00011d7983 */ /* 0x000f680000300800 */
[----:B----4-:R0:W-:Y:S04]  /*2200*/  STL [R1+0xc8], R28 ;  /* 0x0000c81c01007387 */ /* 0x0101e80000100800 */
[----:B0-----:R-:W4:Y:S04]  /*2210*/  LDL.LU R28, [R1+0x20] ;  /* 0x00002000011c7983 */ /* 0x001f280000300800 */
[----:B------:R0:W-:Y:S04]  /*2220*/  STL [R1+0x3c0], R24 ;  /* 0x0003c01801007387 */ /* 0x0001e80000100800 */
[----:B------:R-:W-:Y:S04]  /*2230*/  STL [R1+0x68], R17 ;  /* 0x0000681101007387 */ /* 0x000fe80000100800 */
[----:B0-----:R0:W2:Y:S04]  /*2240*/  LDG.E.U16 R24, [R2.64] ;  /* 0x0000000602187981 */ /* 0x0010a8000c1e1500 */
[----:B---3--:R1:W-:Y:S04]  /*2250*/  STL [R1+0x3bc], R25 ;  /* 0x0003bc1901007387 */ /* 0x0083e80000100800 */
[----:B-1----:R-:W3:Y:S04]  /*2260*/  LDL.LU R25, [R1+0x1c] ;  /* 0x00001c0001197983 */ /* 0x002ee80000300800 */
[----:B------:R1:W-:Y:S01]  /*2270*/  STL [R1+0x3b8], R18 ;  /* 0x0003b81201007387 */ /* 0x0003e20000100800 */
[----:B0-----:R-:W-:-:S03]  /*2280*/  IMAD R2, R9, 0x2, R17 ;  /* 0x0000000209027824 */ /* 0x001fc600078e0211 */
[----:B------:R0:W3:Y:S04]  /*2290*/  LDG.E.U16 R17, [R10.64] ;  /* 0x000000060a117981 */ /* 0x0000e8000c1e1500 */
[----:B-1----:R1:W3:Y:S01]  /*22a0*/  LDG.E.U16 R18, [R6.64] ;  /* 0x0000000606127981 */ /* 0x0022e2000c1e1500 */
[----:B------:R-:W-:Y:S01]  /*22b0*/  LEA R14, P0, R12, R26, 0x1 ;  /* 0x0000001a0c0e7211 */ /* 0x000fe200078008ff */
[----:B-1----:R-:W-:-:S04]  /*22c0*/  IMAD R7, R9, 0x2, R2 ;  /* 0x0000000209077824 */ /* 0x002fc800078e0202 */
[----:B------:R-:W-:Y:S01]  /*22d0*/  IMAD R6, R9, 0x2, R7 ;  /* 0x0000000209067824 */ /* 0x000fe200078e0207 */
[----:B------:R-:W-:Y:S02]  /*22e0*/  LEA.HI.X.SX32 R15, R12, R0, 0x1, P0 ;  /* 0x000000000c0f7211 */ /* 0x000fe400000f0eff */
[CC--:B------:R-:W-:Y:S02]  /*22f0*/  LEA R12, P0, R16.reuse, R26.reuse, 0x1 ;  /* 0x0000001a100c7211 */ /* 0x0c0fe400078008ff */
[C---:B0-----:R-:W-:Y:S02]  /*2300*/  LEA R10, P1, R23.reuse, R26, 0x1 ;  /* 0x0000001a170a7211 */ /* 0x041fe400078208ff */
[----:B------:R-:W-:Y:S02]  /*2310*/  MOV R3, R13 ;  /* 0x0000000d00037202 */ /* 0x000fe40000000f00 */
[-C--:B------:R-:W-:Y:S02]  /*2320*/  LEA.HI.X.SX32 R13, R16, R0.reuse, 0x1, P0 ;  /* 0x00000000100d7211 */ /* 0x080fe400000f0eff */
[----:B------:R-:W-:Y:S01]  /*2330*/  LEA.HI.X.SX32 R11, R23, R0, 0x1, P1 ;  /* 0x00000000170b7211 */ /* 0x000fe200008f0eff */
[----:B------:R0:W4:Y:S04]  /*2340*/  LDG.E.U16 R16, [R14.64] ;  /* 0x000000060e107981 */ /* 0x000128000c1e1500 */
[----:B--2---:R1:W-:Y:S04]  /*2350*/  STL [R1+0x3b4], R24 ;  /* 0x0003b41801007387 */ /* 0x0043e80000100800 */
[----:B-1----:R-:W2:Y:S04]  /*2360*/  LDL.LU R24, [R1+0x14] ;  /* 0x0000140001187983 */ /* 0x002ea80000300800 */
[----:B------:R1:W-:Y:S04]  /*2370*/  STL [R1+0x54], R6 ;  /* 0x0000540601007387 */ /* 0x0003e80000100800 */
[----:B------:R-:W2:Y:S01]  /*2380*/  LDL.LU R23, [R1+0x10] ;  /* 0x0000100001177983 */ /* 0x000ea20000300800 */
[----:B-1----:R-:W-:-:S05]  /*2390*/  IMAD R6, R9, 0x2, R6 ;  /* 0x0000000209067824 */ /* 0x002fca00078e0206 */
[----:B------:R-:W-:Y:S04]  /*23a0*/  STL [R1+0x74], R6 ;  /* 0x0000740601007387 */ /* 0x000fe80000100800 */
[----:B---3--:R1:W-:Y:S02]  /*23b0*/  STL [R1+0x3b0], R18 ;  /* 0x0003b01201007387 */ /* 0x0083e40000100800 */
[----:B-1----:R-:W-:Y:S02]  /*23c0*/  LEA R18, R9, R6, 0x1 ;  /* 0x0000000609127211 */ /* 0x002fe400078e08ff */
[----:B------:R5:W3:Y:S04]  /*23d0*/  LDG.E.U16 R6, [R12.64] ;  /* 0x000000060c067981 */ /* 0x000ae8000c1e1500 */
[----:B------:R1:W-:Y:S04]  /*23e0*/  STL [R1+0x3ac], R17 ;  /* 0x0003ac1101007387 */ /* 0x0003e80000100800 */
[----:B-1----:R1:W2:Y:S01]  /*23f0*/  LDG.E.U16 R17, [R10.64] ;  /* 0x000000060a117981 */ /* 0x0022a2000c1e1500 */
[----:B0-----:R-:W-:-:S04]  /*2400*/  LEA R14, P0, R20, R26, 0x1 ;  /* 0x0000001a140e7211 */ /* 0x001fc800078008ff */
[----:B------:R-:W-:Y:S01]  /*2410*/  LEA.HI.X.SX32 R15, R20, R0, 0x1, P0 ;  /* 0x00000000140f7211 */ /* 0x000fe200000f0eff */
[----:B------:R-:W-:Y:S01]  /*2420*/  IMAD R20, R9, 0x2, R18 ;  /* 0x0000000209147824 */ /* 0x000fe200078e0212 */
[----:B----4-:R0:W-:Y:S01]  /*2430*/  STL [R1+0x3a8], R16 ;  /* 0x0003a81001007387 */ /* 0x0101e20000100800 */
[----:B-----5:R-:W-:-:S03]  /*2440*/  LEA R12, P0, R29, R26, 0x1 ;  /* 0x0000001a1d0c7211 */ /* 0x020fc600078008ff */
[----:B0-----:R-:W4:Y:S01]  /*2450*/  LDL.LU R16, [R1+0xc] ;  /* 0x00000c0001107983 */ /* 0x001f220000300800 */
[----:B------:R-:W-:Y:S02]  /*2460*/  LEA.HI.X.SX32 R13, R29, R0, 0x1, P0 ;  /* 0x000000001d0d7211 */ /* 0x000fe400000f0eff */
[----:B-1----:R-:W-:-:S03]  /*2470*/  LEA R10, P1, R28, R26, 0x1 ;  /* 0x0000001a1c0a7211 */ /* 0x002fc600078208ff */
[----:B------:R0:W5:Y:S01]  /*2480*/  LDG.E.U16 R12, [R12.64] ;  /* 0x000000060c0c7981 */ /* 0x000162000c1e1500 */
[----:B------:R-:W-:-:S05]  /*2490*/  LEA.HI.X.SX32 R11, R28, R0, 0x1, P1 ;  /* 0x000000001c0b7211 */ /* 0x000fca00008f0eff */
[----:B0-----:R0:W4:Y:S02]  /*24a0*/  LDG.E.U16 R13, [R10.64] ;  /* 0x000000060a0d7981 */ /* 0x001124000c1e1500 */
[----:B0-----:R-:W-:Y:S02]  /*24b0*/  MOV R11, R3 ;  /* 0x00000003000b7202 */ /* 0x001fe40000000f00 */
[----:B---3--:R0:W-:Y:S02]  /*24c0*/  STL [R1+0x3a4], R6 ;  /* 0x0003a40601007387 */ /* 0x0081e40000100800 */
[----:B0-----:R-:W-:-:S05]  /*24d0*/  IMAD R6, R9, 0x2, R20 ;  /* 0x0000000209067824 */ /* 0x001fca00078e0214 */
[----:B------:R-:W-:Y:S04]  /*24e0*/  STL [R1+0x50], R6 ;  /* 0x0000500601007387 */ /* 0x000fe80000100800 */
[----:B------:R-:W3:Y:S04]  /*24f0*/  LDL.LU R29, [R1+0x8] ;  /* 0x00000800011d7983 */ /* 0x000ee80000300800 */
[----:B--2---:R0:W-:Y:S04]  /*2500*/  STL [R1+0x3a0], R17 ;  /* 0x0003a01101007387 */ /* 0x0041e80000100800 */
[----:B0-----:R0:W2:Y:S02]  /*2510*/  LDG.E.U16 R17, [R14.64] ;  /* 0x000000060e117981 */ /* 0x0010a4000c1e1500 */
[----:B0-----:R-:W-:-:S04]  /*2520*/  LEA R14, P0, R25, R26, 0x1 ;  /* 0x0000001a190e7211 */ /* 0x001fc800078008ff */
[----:B------:R-:W-:Y:S02]  /*2530*/  LEA.HI.X.SX32 R15, R25, R0, 0x1, P0 ;  /* 0x00000000190f7211 */ /* 0x000fe400000f0eff */
[----:B------:R-:W-:-:S04]  /*2540*/  LEA R10, P0, R3, R26, 0x1 ;  /* 0x0000001a030a7211 */ /* 0x000fc800078008ff */
[----:B------:R-:W-:Y:S01]  /*2550*/  LEA.HI.X.SX32 R11, R11, R0, 0x1, P0 ;  /* 0x000000000b0b7211 */ /* 0x000fe200000f0eff */
[----:B------:R0:W3:Y:S05]  /*2560*/  LDG.E.U16 R15, [R14.64] ;  /* 0x000000060e0f7981 */ /* 0x0000ea000c1e1500 */
[----:B------:R-:W3:Y:S01]  /*2570*/  LDG.E.U16 R11, [R10.64] ;  /* 0x000000060a0b7981 */ /* 0x000ee2000c1e1500 */
[----:B------:R-:W-:-:S05]  /*2580*/  LEA R6, R9, R6, 0x1 ;  /* 0x0000000609067211 */ /* 0x000fca00078e08ff */
[----:B------:R-:W-:Y:S01]  /*2590*/  STL [R1+0x6c], R6 ;  /* 0x00006c0601007387 */ /* 0x000fe20000100800 */
[----:B0-----:R-:W-:-:S03]  /*25a0*/  LEA R14, P0, R23, R26, 0x1 ;  /* 0x0000001a170e7211 */ /* 0x001fc600078008ff */
[----:B--2---:R0:W-:Y:S04]  /*25b0*/  STL [R1+0x39c], R17 ;  /* 0x00039c1101007387 */ /* 0x0041e80000100800 */
[----:B------:R-:W2:Y:S04]  /*25c0*/  LDL.LU R28, [R1+0x30] ;  /* 0x00003000011c7983 */ /* 0x000ea80000300800 */
[----:B------:R-:W2:Y:S01]  /*25d0*/  LDL.LU R25, [R1] ;  /* 0x0000000001197983 */ /* 0x000ea20000300800 */
[----:B0-----:R-:W-:-:S04]  /*25e0*/  IMAD R17, R9, 0x2, R6 ;  /* 0x0000000209117824 */ /* 0x001fc800078e0206 */
[C---:B------:R-:W-:Y:S01]  /*25f0*/  IMAD R6, R9.reuse, 0x2, R17 ;  /* 0x0000000209067824 */ /* 0x040fe200078e0211 */
[----:B----4-:R-:W-:Y:S03]  /*2600*/  STL [R1+0x394], R13 ;  /* 0x0003940d01007387 */ /* 0x010fe60000100800 */
[C---:B------:R-:W-:Y:S01]  /*2610*/  IMAD R3, R9.reuse, 0x2, R6 ;  /* 0x0000000209037824 */ /* 0x040fe200078e0206 */
[----:B-----5:R0:W-:Y:S04]  /*2620*/  STL [R1+0x398], R12 ;  /* 0x0003980c01007387 */ /* 0x0201e80000100800 */
[----:B------:R1:W-:Y:S01]  /*2630*/  STL [R1+0x4c], R3 ;  /* 0x00004c0301007387 */ /* 0x0003e20000100800 */
[----:B0-----:R-:W-:Y:S01]  /*2640*/  LEA R12, P1, R24, R26, 0x1 ;  /* 0x0000001a180c7211 */ /* 0x001fe200078208ff */
[----:B-1----:R-:W-:-:S03]  /*2650*/  IMAD R3, R9, 0x2, R3 ;  /* 0x0000000209037824 */ /* 0x002fc600078e0203 */
[-C--:B------:R-:W-:Y:S02]  /*2660*/  LEA.HI.X.SX32 R13, R24, R0.reuse, 0x1, P1 ;  /* 0x00000000180d7211 */ /* 0x080fe400008f0eff */
[----:B------:R-:W4:Y:S04]  /*2670*/  LDL.LU R24, [R1+0x1e28] ;  /* 0x001e280001187983 */ /* 0x000f280000300800 */
[----:B---3--:R0:W-:Y:S04]  /*2680*/  STL [R1+0x390], R15 ;  /* 0x0003900f01007387 */ /* 0x0081e80000100800 */
[----:B------:R-:W-:Y:S04]  /*2690*/  STL [R1+0x64], R3 ;  /* 0x0000640301007387 */ /* 0x000fe80000100800 */
[----:B------:R1:W-:Y:S01]  /*26a0*/  STL [R1+0x388], R11 ;  /* 0x0003880b01007387 */ /* 0x0003e20000100800 */
[----:B0-----:R-:W-:-:S03]  /*26b0*/  LEA.HI.X.SX32 R15, R23, R0, 0x1, P0 ;  /* 0x00000000170f7211 */ /* 0x001fc600000f0eff */
[----:B------:R0:W3:Y:S01]  /*26c0*/  LDG.E.U16 R13, [R12.64] ;  /* 0x000000060c0d7981 */ /* 0x0000e2000c1e1500 */
[----:B------:R-:W-:-:S03]  /*26d0*/  LEA R10, P0, R27, R26, 0x1 ;  /* 0x0000001a1b0a7211 */ /* 0x000fc600078008ff */
[----:B------:R5:W2:Y:S01]  /*26e0*/  LDG.E.U16 R15, [R14.64] ;  /* 0x000000060e0f7981 */ /* 0x000aa2000c1e1500 */
[----:B-1----:R-:W-:-:S05]  /*26f0*/  IMAD.MOV.U32 R11, RZ, RZ, R27 ;  /* 0x000000ffff0b7224 */ /* 0x002fca00078e001b */
[----:B------:R-:W-:-:S05]  /*2700*/  LEA.HI.X.SX32 R11, R11, R0, 0x1, P0 ;  /* 0x000000000b0b7211 */ /* 0x000fca00000f0eff */
[----:B------:R1:W2:Y:S01]  /*2710*/  LDG.E.U16 R10, [R10.64] ;  /* 0x000000060a0a7981 */ /* 0x0002a2000c1e1500 */
[----:B------:R-:W-:-:S05]  /*2720*/  LEA R3, R9, R3, 0x1 ;  /* 0x0000000309037211 */ /* 0x000fca00078e08ff */
[----:B------:R-:W-:Y:S01]  /*2730*/  IMAD R23, R9, 0x2, R3 ;  /* 0x0000000209177824 */ /* 0x000fe200078e0203 */
[----:B0-----:R-:W-:-:S04]  /*2740*/  LEA R12, P1, R16, R26, 0x1 ;  /* 0x0000001a100c7211 */ /* 0x001fc800078208ff */
[----:B------:R-:W-:Y:S02]  /*2750*/  LEA R27, R9, R23, 0x1 ;  /* 0x00000017091b7211 */ /* 0x000fe400078e08ff */
[----:B-----5:R-:W-:Y:S01]  /*2760*/  LEA R14, P0, R29, R26, 0x1 ;  /* 0x0000001a1d0e7211 */ /* 0x020fe200078008ff */
[----:B---3--:R0:W-:Y:S04]  /*2770*/  STL [R1+0x384], R13 ;  /* 0x0003840d01007387 */ /* 0x0081e80000100800 */
[----:B------:R3:W-:Y:S01]  /*2780*/  STL [R1+0x48], R27 ;  /* 0x0000481b01007387 */ /* 0x0007e20000100800 */
[----:B0-----:R-:W-:-:S03]  /*2790*/  LEA.HI.X.SX32 R13, R16, R0, 0x1, P1 ;  /* 0x00000000100d7211 */ /* 0x001fc600008f0eff */
[----:B------:R-:W5:Y:S01]  /*27a0*/  LDL.LU R16, [R1+0x1e24] ;  /* 0x001e240001107983 */ /* 0x000f620000300800 */
[----:B---3--:R-:W-:-:S03]  /*27b0*/  IMAD R27, R9, 0x2, R27 ;  /* 0x00000002091b7824 */ /* 0x008fc600078e021b */
[----:B--2---:R0:W-:Y:S04]  /*27c0*/  STL [R1+0x380], R15 ;  /* 0x0003800f01007387 */ /* 0x0041e80000100800 */
[----:B-1----:R1:W2:Y:S01]  /*27d0*/  LDG.E.U16 R11, [R12.64] ;  /* 0x000000060c0b7981 */ /* 0x0022a2000c1e1500 */
[----:B0-----:R-:W-:-:S03]  /*27e0*/  LEA.HI.X.SX32 R15, R29, R0, 0x1, P0 ;  /* 0x000000001d0f7211 */ /* 0x001fc600000f0eff */
[----:B------:R0:W-:Y:S04]  /*27f0*/  STL [R1+0x58], R27 ;  /* 0x0000581b01007387 */ /* 0x0001e80000100800 */
[----:B------:R3:W-:Y:S04]  /*2800*/  STL [R1+0x37c], R10 ;  /* 0x00037c0a01007387 */ /* 0x0007e80000100800 */
[----:B------:R-:W4:Y:S04]  /*2810*/  LDG.E.U16 R15, [R14.64] ;  /* 0x000000060e0f7981 */ /* 0x000f28000c1e1500 */
[----:B------:R-:W5:Y:S01]  /*2820*/  LDL.LU R29, [R1+0x1e20] ;  /* 0x001e2000011d7983 */ /* 0x000f620000300800 */
[----:B0-----:R-:W-:Y:S01]  /*2830*/  IMAD R27, R9, 0x2, R27 ;  /* 0x00000002091b7824 */ /* 0x001fe200078e021b */
[----:B-1----:R-:W-:-:S04]  /*2840*/  LEA R12, P0, R28, R26, 0x1 ;  /* 0x0000001a1c0c7211 */ /* 0x002fc800078008ff */
[----:B---3--:R-:W-:Y:S01]  /*2850*/  LEA R10, R9, R27, 0x1 ;  /* 0x0000001b090a7211 */ /* 0x008fe200078e08ff */
[----:B------:R0:W-:Y:S01]  /*2860*/  STL [R1+0x18], R27 ;  /* 0x0000181b01007387 */ /* 0x0001e20000100800 */
[----:B------:R-:W-:-:S03]  /*2870*/  LEA.HI.X.SX32 R13, R28, R0, 0x1, P0 ;  /* 0x000000001c0d7211 */ /* 0x000fc600000f0eff */
[----:B------:R1:W-:Y:S04]  /*2880*/  STL [R1+0x8], R10 ;  /* 0x0000080a01007387 */ /* 0x0003e80000100800 */
[----:B------:R3:W3:Y:S01]  /*2890*/  LDG.E.U16 R12, [R12.64] ;  /* 0x000000060c0c7981 */ /* 0x0006e2000c1e1500 */
[----:B0-----:R-:W-:Y:S01]  /*28a0*/  IMAD R27, R9, 0x2, R10 ;  /* 0x00000002091b7824 */ /* 0x001fe200078e020a */
[C---:B-1----:R-:W-:Y:S02]  /*28b0*/  LEA R10, P1, R25.reuse, R26, 0x1 ;  /* 0x0000001a190a7211 */ /* 0x042fe400078208ff */
[----:B--2---:R0:W-:Y:S04]  /*28c0*/  STL [R1+0x378], R11 ;  /* 0x0003780b01007387 */ /* 0x0041e80000100800 */
[----:B------:R-:W2:Y:S04]  /*28d0*/  LDL.LU R28, [R1+0x1e1c] ;  /* 0x001e1c00011c7983 */ /* 0x000ea80000300800 */
[----:B------:R1:W-:Y:S01]  /*28e0*/  STL [R1+0x44], R27 ;  /* 0x0000441b01007387 */ /* 0x0003e20000100800 */
[----:B0-----:R-:W-:-:S03]  /*28f0*/  LEA.HI.X.SX32 R11, R25, R0, 0x1, P1 ;  /* 0x00000000190b7211 */ /* 0x001fc600008f0eff */
[----:B------:R-:W2:Y:S04]  /*2900*/  LDL.LU R25, [R1+0x1e18] ;  /* 0x001e180001197983 */ /* 0x000ea80000300800 */
[----:B----4-:R0:W-:Y:S01]  /*2910*/  STL [R1+0x374], R15 ;  /* 0x0003740f01007387 */ /* 0x0101e20000100800 */
[----:B-1----:R-:W-:Y:S01]  /*2920*/  IMAD R27, R9, 0x2, R27 ;  /* 0x00000002091b7824 */ /* 0x002fe200078e021b */
[----:B-----5:R-:W-:Y:S02]  /*2930*/  LEA R14, P0, R29, R26, 0x1 ;  /* 0x0000001a1d0e7211 */ /* 0x020fe400078008ff */
[----:B------:R1:W4:Y:S01]  /*2940*/  LDG.E.U16 R10, [R10.64] ;  /* 0x000000060a0a7981 */ /* 0x000322000c1e1500 */
[----:B0-----:R-:W-:-:S03]  /*2950*/  LEA R15, R9, R29, 0x1 ;  /* 0x0000001d090f7211 */ /* 0x001fc600078e08ff */
[----:B------:R0:W-:Y:S01]  /*2960*/  STL [R1+0x5c], R27 ;  /* 0x00005c1b01007387 */ /* 0x0001e20000100800 */
[----:B------:R-:W-:Y:S02]  /*2970*/  IMAD R9, R9, 0x2, R27 ;  /* 0x0000000209097824 */ /* 0x000fe400078e021b */
[----:B---3--:R-:W-:Y:S01]  /*2980*/  IMAD.MOV.U32 R13, RZ, RZ, R15 ;  /* 0x000000ffff0d7224 */ /* 0x008fe200078e000f */
[----:B------:R-:W-:Y:S01]  /*2990*/  LEA.HI.X.SX32 R15, R29, R0, 0x1, P0 ;  /* 0x000000001d0f7211 */ /* 0x000fe200000f0eff */
[----:B0-----:R-:W3:Y:S05]  /*29a0*/  LDL.LU R27, [R1+0x1e14] ;  /* 0x001e1400011b7983 */ /* 0x001eea0000300800 */
[----:B------:R2:W5:Y:S01]  /*29b0*/  LDG.E.U16 R15, [R14.64] ;  /* 0x000000060e0f7981 */ /* 0x000562000c1e1500 */
[----:B------:R-:W-:-:S03]  /*29c0*/  MOV R29, c[0x0][0x198] ;  /* 0x00006600001d7a02 */ /* 0x000fc60000000f00 */
[----:B------:R0:W-:Y:S01]  /*29d0*/  STL [R1+0x2c], R9 ;  /* 0x00002c0901007387 */ /* 0x0001e20000100800 */
[----:B-1----:R-:W-:-:S03]  /*29e0*/  IMAD.MOV.U32 R11, RZ, RZ, R13 ;  /* 0x000000ffff0b7224 */ /* 0x002fc600078e000d */
[----:B------:R1:W-:Y:S01]  /*29f0*/  STL [R1+0x370], R12 ;  /* 0x0003700c01007387 */ /* 0x0003e20000100800 */
[----:B0-----:R-:W-:-:S05]  /*2a00*/  IMAD R9, R29, 0x2, R9 ;  /* 0x000000021d097824 */ /* 0x001fca00078e0209 */
[----:B------:R0:W-:Y:S01]  /*2a10*/  STL [R1+0x28], R9 ;  /* 0x0000280901007387 */ /* 0x0001e20000100800 */
[----:B-1----:R-:W-:Y:S02]  /*2a20*/  LEA R12, P0, R11, R26, 0x1 ;  /* 0x0000001a0b0c7211 */ /* 0x002fe400078008ff */
[----:B------:R-:W-:Y:S01]  /*2a30*/  MOV R13, R11 ;  /* 0x0000000b000d7202 */ /* 0x000fe20000000f00 */
[----:B0-----:R-:W-:-:S03]  /*2a40*/  IMAD R9, R29, 0x2, R9 ;  /* 0x000000021d097824 */ /* 0x001fc600078e0209 */
[----:B------:R-:W-:-:S06]  /*2a50*/  LEA.HI.X.SX32 R13, R13, R0, 0x1, P0 ;  /* 0x000000000d0d7211 */ /* 0x000fcc00000f0eff */
[----:B------:R-:W5:Y:S01]  /*2a60*/  LDG.E.U16 R13, [R12.64] ;  /* 0x000000060c0d7981 */ /* 0x000f62000c1e1500 */
[----:B--2---:R-:W-:-:S03]  /*2a70*/  LEA R14, P0, R25, R26, 0x1 ;  /* 0x0000001a190e7211 */ /* 0x004fc600078008ff */
[----:B----4-:R-:W-:Y:S04]  /*2a80*/  STL [R1+0x36c], R10 ;  /* 0x00036c0a01007387 */ /* 0x010fe80000100800 */
[----:B------:R0:W-:Y:S02]  /*2a90*/  STL [R1+0x40], R9 ;  /* 0x0000400901007387 */ /* 0x0001e40000100800 */
[----:B0-----:R-:W-:Y:S01]  /*2aa0*/  IMAD R9, R29, 0x2, R9 ;  /* 0x000000021d097824 */ /* 0x001fe200078e0209 */
[----:B---3--:R-:W-:-:S04]  /*2ab0*/  LEA R10, P1, R27, R26, 0x1 ;  /* 0x0000001a1b0a7211 */ /* 0x008fc800078208ff */
[-C--:B------:R-:W-:Y:S02]  /*2ac0*/  LEA.HI.X.SX32 R11, R27, R0.reuse, 0x1, P1 ;  /* 0x000000001b0b7211 */ /* 0x080fe400008f0eff */
[----:B------:R-:W-:Y:S01]  /*2ad0*/  LEA R27, R29, R9, 0x1 ;  /* 0x000000091d1b7211 */ /* 0x000fe200078e08ff */
[----:B-----5:R0:W-:Y:S04]  /*2ae0*/  STL [R1+0x368], R15 ;  /* 0x0003680f01007387 */ /* 0x0201e80000100800 */
[----:B------:R1:W-:Y:S01]  /*2af0*/  STL [R1+0x1f0], R9 ;  /* 0x0001f00901007387 */ /* 0x0003e20000100800 */
[----:B0-----:R-:W-:-:S03]  /*2b00*/  LEA.HI.X.SX32 R15, R25, R0, 0x1, P0 ;  /* 0x00000000190f7211 */ /* 0x001fc600000f0eff */
[----:B------:R0:W2:Y:S04]  /*2b10*/  LDG.E.U16 R25, [R10.64] ;  /* 0x000000060a197981 */ /* 0x0000a8000c1e1500 */
[----:B-1----:R-:W3:Y:S04]  /*2b20*/  LDL.LU R9, [R1+0x1e10] ;  /* 0x001e100001097983 */ /* 0x002ee80000300800 */
[----:B------:R1:W-:Y:S02]  /*2b30*/  STL [R1+0x24], R27 ;  /* 0x0000241b01007387 */ /* 0x0003e40000100800 */
[----:B-1----:R-:W-:-:S05]  /*2b40*/  IMAD R27, R29, 0x2, R27 ;  /* 0x000000021d1b7824 */ /* 0x002fca00078e021b */
[----:B------:R1:W-:Y:S02]  /*2b50*/  STL [R1+0x20], R27 ;  /* 0x0000201b01007387 */ /* 0x0003e40000100800 */
[----:B-1----:R-:W-:Y:S02]  /*2b60*/  IMAD R27, R29, 0x2, R27 ;  /* 0x000000021d1b7824 */ /* 0x002fe400078e021b */
[----:B------:R-:W4:Y:S01]  /*2b70*/  LDG.E.U16 R29, [R14.64] ;  /* 0x000000060e1d7981 */ /* 0x000f22000c1e1500 */
[----:B0-----:R-:W-:-:S04]  /*2b80*/  LEA R10, P0, R28, R26, 0x1 ;  /* 0x0000001a1c0a7211 */ /* 0x001fc800078008ff */
[----:B------:R-:W-:Y:S02]  /*2b90*/  LEA.HI.X.SX32 R11, R28, R0, 0x1, P0 ;  /* 0x000000001c0b7211 */ /* 0x000fe400000f0eff */
[----:B------:R-:W-:Y:S01]  /*2ba0*/  MOV R28, c[0x0][0x198] ;  /* 0x00006600001c7a02 */ /* 0x000fe20000000f00 */
[----:B------:R-:W-:Y:S04]  /*2bb0*/  STL [R1+0x364], R13 ;  /* 0x0003640d01007387 */ /* 0x000fe80000100800 */
[----:B--2---:R0:W-:Y:S02]  /*2bc0*/  STL [R1+0x360], R25 ;  /* 0x0003601901007387 */ /* 0x0041e40000100800 */
[----:B0-----:R-:W-:-:S05]  /*2bd0*/  IMAD R25, R28, 0x2, R27 ;  /* 0x000000021c197824 */ /* 0x001fca00078e021b */
[----:B------:R-:W-:Y:S04]  /*2be0*/  STL [R1+0x1e8], R25 ;  /* 0x0001e81901007387 */ /* 0x000fe80000100800 */
[----:B----4-:R0:W-:Y:S04]  /*2bf0*/  STL [R1+0x35c], R29 ;  /* 0x00035c1d01007387 */ /* 0x0101e80000100800 */
[----:B0-----:R-:W2:Y:S01]  /*2c00*/  LDG.E.U16 R29, [R10.64] ;  /* 0x000000060a1d7981 */ /* 0x001ea2000c1e1500 */
[-C--:B------:R-:W-:Y:S02]  /*2c10*/  LEA R12, P1, R16, R26.reuse, 0x1 ;  /* 0x0000001a100c7211 */ /* 0x080fe400078208ff */
[----:B---3--:R-:W-:Y:S01]  /*2c20*/  LEA R14, P0, R9, R26, 0x1 ;  /* 0x0000001a090e7211 */ /* 0x008fe200078008ff */
[----:B------:R-:W-:Y:S01]  /*2c30*/  IMAD R25, R28, 0x2, R25 ;  /* 0x000000021c197824 */ /* 0x000fe200078e0219 */
[----:B------:R-:W-:-:S02]  /*2c40*/  LEA.HI.X.SX32 R13, R16, R0, 0x1, P1 ;  /* 0x00000000100d7211 */ /* 0x000fc400008f0eff */
[----:B------:R-:W-:Y:S02]  /*2c50*/  LEA.HI.X.SX32 R15, R9, R0, 0x1, P0 ;  /* 0x00000000090f7211 */ /* 0x000fe400000f0eff */
[----:B------:R0:W-:Y:S04]  /*2c60*/  STL [R1+0x1c], R25 ;  /* 0x00001c1901007387 */ /* 0x0001e80000100800 */
[----:B------:R1:W3:Y:S01]  /*2c70*/  LDG.E.U16 R16, [R12.64] ;  /* 0x000000060c107981 */ /* 0x0002e2000c1e1500 */
[----:B0-----:R-:W-:-:S03]  /*2c80*/  LEA R25, R28, R25, 0x1 ;  /* 0x000000191c197211 */ /* 0x001fc600078e08ff */
[----:B--2---:R0:W-:Y:S04]  /*2c90*/  STL [R1+0x358], R29 ;  /* 0x0003581d01007387 */ /* 0x0041e80000100800 */
[----:B0-----:R-:W2:Y:S01]  /*2ca0*/  LDG.E.U16 R29, [R14.64] ;  /* 0x000000060e1d7981 */ /* 0x001ea2000c1e1500 */
[----:B------:R-:W-:Y:S01]  /*2cb0*/  IMAD R9, R28, 0x2, R25 ;  /* 0x000000021c097824 */ /* 0x000fe200078e0219 */
[----:B------:R-:W-:-:S03]  /*2cc0*/  LEA R10, P0, R24, R26, 0x1 ;  /* 0x0000001a180a7211 */ /* 0x000fc600078008ff */
[----:B------:R-:W-:Y:S01]  /*2cd0*/  IMAD R9, R28, 0x2, R9 ;  /* 0x000000021c097824 */ /* 0x000fe200078e0209 */
[C---:B-1----:R-:W-:Y:S02]  /*2ce0*/  LEA R12, P1, R19.reuse, R26, 0x1 ;  /* 0x0000001a130c7211 */ /* 0x042fe400078208ff */
[-C--:B------:R-:W-:Y:S02]  /*2cf0*/  LEA.HI.X.SX32 R11, R24, R0.reuse, 0x1, P0 ;  /* 0x00000000180b7211 */ /* 0x080fe400000f0eff */
[----:B------:R0:W-:Y:S01]  /*2d00*/  STL [R1+0x1dc], R9 ;  /* 0x0001dc0901007387 */ /* 0x0001e20000100800 */
[----:B------:R-:W-:-:S03]  /*2d10*/  LEA.HI.X.SX32 R13, R19, R0, 0x1, P1 ;  /* 0x00000000130d7211 */ /* 0x000fc600008f0eff */
[----:B------:R-:W4:Y:S04]  /*2d20*/  LDL.LU R24, [R1+0x54] ;  /* 0x0000540001187983 */ /* 0x000f280000300800 */
[----:B------:R-:W5:Y:S01]  /*2d30*/  LDG.E.U16 R19, [R10.64] ;  /* 0x000000060a137981 */ /* 0x000f62000c1e1500 */
[----:B0-----:R-:W-:-:S05]  /*2d40*/  LEA R9, R28, R9, 0x1 ;  /* 0x000000091c097211 */ /* 0x001fca00078e08ff */
[----:B------:R-:W-:Y:S04]  /*2d50*/  STL [R1+0x10], R9 ;  /* 0x0000100901007387 */ /* 0x000fe80000100800 */
[----:B---3--:R-:W-:Y:S04]  /*2d60*/  STL [R1+0x354], R16 ;  /* 0x0003541001007387 */ /* 0x008fe80000100800 */
[----:B--2---:R0:W-:Y:S04]  /*2d70*/  STL [R1+0x350], R29 ;  /* 0x0003501d01007387 */ /* 0x0041e80000100800 */
[----:B0-----:R-:W2:Y:S01]  /*2d80*/  LDG.E.U16 R29, [R12.64] ;  /* 0x000000060c1d7981 */ /* 0x001ea2000c1e1500 */
[----:B------:R-:W-:Y:S01]  /*2d90*/  IMAD R16, R28, 0x2, R9 ;  /* 0x000000021c107824 */ /* 0x000fe200078e0209 */
[----:B------:R-:W-:-:S04]  /*2da0*/  LEA R14, P0, R8, R26, 0x1 ;  /* 0x0000001a080e7211 */ /* 0x000fc800078008ff */
[----:B------:R0:W-:Y:S01]  /*2db0*/  STL [R1+0x14], R16 ;  /* 0x0000141001007387 */ /* 0x0001e20000100800 */
[----:B------:R-:W-:Y:S02]  /*2dc0*/  LEA.HI.X.SX32 R15, R8, R0, 0x1, P0 ;  /* 0x00000000080f7211 */ /* 0x000fe400000f0eff */
[----:B------:R-:W-:Y:S01]  /*2dd0*/  LEA R8, P0, R21, R26, 0x1 ;  /* 0x0000001a15087211 */ /* 0x000fe200078008ff */
[----:B0-----:R-:W-:-:S03]  /*2de0*/  IMAD R16, R28, 0x2, R16 ;  /* 0x000000021c107824 */ /* 0x001fc600078e0210 */
[----:B------:R-:W-:Y:S02]  /*2df0*/  LEA.HI.X.SX32 R9, R21, R0, 0x1, P0 ;  /* 0x0000000015097211 */ /* 0x000fe400000f0eff */
[----:B------:R0:W-:Y:S04]  /*2e00*/  STL [R1+0x34], R16 ;  /* 0x0000341001007387 */ /* 0x0001e80000100800 */
[----:B-----5:R1:W-:Y:S01]  /*2e10*/  STL [R1+0x34c], R19 ;  /* 0x00034c1301007387 */ /* 0x0203e20000100800 */
[----:B0-----:R-:W-:-:S03]  /*2e20*/  LEA R16, R28, R16, 0x1 ;  /* 0x000000101c107211 */ /* 0x001fc600078e08ff */
[----:B-1----:R0:W3:Y:S04]  /*2e30*/  LDG.E.U16 R19, [R14.64] ;  /* 0x000000060e137981 */ /* 0x0020e8000c1e1500 */
[----:B------:R-:W-:Y:S04]  /*2e40*/  STL [R1+0x1d8], R16 ;  /* 0x0001d81001007387 */ /* 0x000fe80000100800 */
[----:B--2---:R1:W-:Y:S04]  /*2e50*/  STL [R1+0x348], R29 ;  /* 0x0003481d01007387 */ /* 0x0043e80000100800 */
[----:B-1----:R1:W2:Y:S01]  /*2e60*/  LDG.E.U16 R29, [R8.64] ;  /* 0x00000006081d7981 */ /* 0x0022a2000c1e1500 */
[----:B------:R-:W-:Y:S01]  /*2e70*/  LEA R10, P1, R4, R26, 0x1 ;  /* 0x0000001a040a7211 */ /* 0x000fe200078208ff */
[----:B------:R-:W-:-:S03]  /*2e80*/  IMAD R16, R28, 0x2, R16 ;  /* 0x000000021c107824 */ /* 0x000fc600078e0210 */
[----:B------:R-:W-:Y:S01]  /*2e90*/  LEA.HI.X.SX32 R11, R4, R0, 0x1, P1 ;  /* 0x00000000040b7211 */ /* 0x000fe200008f0eff */
[----:B------:R-:W-:Y:S01]  /*2ea0*/  IMAD R4, R28, 0x2, R16 ;  /* 0x000000021c047824 */ /* 0x000fe200078e0210 */
[----:B------:R-:W-:Y:S01]  /*2eb0*/  LEA R12, P0, R22, R26, 0x1 ;  /* 0x0000001a160c7211 */ /* 0x000fe200078008ff */
[----:B------:R-:W-:Y:S03]  /*2ec0*/  STL [R1+0xc], R16 ;  /* 0x00000c1001007387 */ /* 0x000fe60000100800 */
[----:B0-----:R-:W-:Y:S01]  /*2ed0*/  LEA R14, R28, R4, 0x1 ;  /* 0x000000041c0e7211 */ /* 0x001fe200078e08ff */
[----:B------:R-:W-:Y:S01]  /*2ee0*/  STL [R1+0x4], R4 ;  /* 0x0000040401007387 */ /* 0x000fe20000100800 */
[----:B------:R-:W-:Y:S02]  /*2ef0*/  LEA.HI.X.SX32 R13, R22, R0, 0x1, P0 ;  /* 0x00000000160d7211 */ /* 0x000fe400000f0eff */
[C---:B-1----:R-:W-:Y:S01]  /*2f00*/  LEA R8, P0, R5.reuse, R26, 0x1 ;  /* 0x0000001a05087211 */ /* 0x042fe200078008ff */
[----:B------:R-:W5:Y:S04]  /*2f10*/  LDL.LU R21, [R1+0x50] ;  /* 0x0000500001157983 */ /* 0x000f680000300800 */
[----:B------:R0:W-:Y:S01]  /*2f20*/  STL [R1+0x30], R14 ;  /* 0x0000300e01007387 */ /* 0x0001e20000100800 */
[----:B------:R-:W-:-:S03]  /*2f30*/  LEA.HI.X.SX32 R9, R5, R0, 0x1, P0 ;  /* 0x0000000005097211 */ /* 0x000fc600000f0eff */
[----:B------:R1:W4:Y:S01]  /*2f40*/  LDG.E.U16 R15, [R10.64] ;  /* 0x000000060a0f7981 */ /* 0x000322000c1e1500 */
[----:B0-----:R-:W-:-:S03]  /*2f50*/  IMAD R14, R28, 0x2, R14 ;  /* 0x000000021c0e7824 */ /* 0x001fc600078e020e */
[----:B---3--:R0:W-:Y:S04]  /*2f60*/  STL [R1+0x344], R19 ;  /* 0x0003441301007387 */ /* 0x0081e80000100800 */
[----:B------:R-:W-:Y:S04]  /*2f70*/  STL [R1+0x1d0], R14 ;  /* 0x0001d00e01007387 */ /* 0x000fe80000100800 */
[----:B0-----:R4:W3:Y:S04]  /*2f80*/  LDG.E.U16 R19, [R12.64] ;  /* 0x000000060c137981 */ /* 0x0018e8000c1e1500 */
[----:B--2---:R0:W-:Y:S02]  /*2f90*/  STL [R1+0x340], R29 ;  /* 0x0003401d01007387 */ /* 0x0041e40000100800 */
[----:B0-----:R-:W-:-:S02]  /*2fa0*/  IMAD R29, R28, 0x2, R14 ;  /* 0x000000021c1d7824 */ /* 0x001fc400078e020e */
[----:B------:R0:W2:Y:S01]  /*2fb0*/  LDG.E.U16 R14, [R8.64] ;  /* 0x00000006080e7981 */ /* 0x0000a2000c1e1500 */
[----:B------:R-:W-:Y:S02]  /*2fc0*/  LEA R4, P1, R2, R26, 0x1 ;  /* 0x0000001a02047211 */ /* 0x000fe400078208ff */
[----:B------:R-:W-:Y:S02]  /*2fd0*/  LEA R16, R28, R29, 0x1 ;  /* 0x0000001d1c107211 */ /* 0x000fe400078e08ff */
[----:B------:R-:W-:Y:S02]  /*2fe0*/  LEA.HI.X.SX32 R5, R2, R0, 0x1, P1 ;  /* 0x0000000002057211 */ /* 0x000fe400008f0eff */
[C---:B-1----:R-:W-:Y:S01]  /*2ff0*/  LEA R10, P0, R7.reuse, R26, 0x1 ;  /* 0x0000001a070a7211 */ /* 0x042fe200078008ff */
[C---:B------:R-:W-:Y:S02]  /*3000*/  IMAD R2, R28.reuse, 0x2, R16 ;  /* 0x000000021c027824 */ /* 0x040fe400078e0210 */
[----:B------:R1:W2:Y:S01]  /*3010*/  LDG.E.U16 R22, [R4.64] ;  /* 0x0000000604167981 */ /* 0x0002a2000c1e1500 */
[----:B------:R-:W-:Y:S01]  /*3020*/  LEA.HI.X.SX32 R11, R7, R0, 0x1, P0 ;  /* 0x00000000070b7211 */ /* 0x000fe200000f0eff */
[----:B------:R-:W-:Y:S01]  /*3030*/  IMAD R2, R28, 0x2, R2 ;  /* 0x000000021c027824 */ /* 0x000fe200078e0202 */
[-C--:B----4-:R-:W-:Y:S01]  /*3040*/  LEA R12, P0, R24, R26.reuse, 0x1 ;  /* 0x0000001a180c7211 */ /* 0x090fe200078008ff */
[----:B------:R-:W-:Y:S01]  /*3050*/  STL [R1+0x1e00], R29 ;  /* 0x001e001d01007387 */ /* 0x000fe20000100800 */
[----:B-1----:R-:W-:-:S03]  /*3060*/  LEA R4, P1, R18, R26, 0x1 ;  /* 0x0000001a12047211 */ /* 0x002fc600078208ff */
[----:B------:R-:W-:Y:S01]  /*3070*/  STL [R1+0x1dfc], R16 ;  /* 0x001dfc1001007387 */ /* 0x000fe20000100800 */
[-C--:B------:R-:W-:Y:S02]  /*3080*/  LEA.HI.X.SX32 R13, R24, R0.reuse, 0x1, P0 ;  /* 0x00000000180d7211 */ /* 0x080fe400000f0eff */
[----:B------:R-:W-:Y:S01]  /*3090*/  LEA.HI.X.SX32 R5, R18, R0, 0x1, P1 ;  /* 0x0000000012057211 */ /* 0x000fe200008f0eff */
[----:B------:R-:W-:Y:S01]  /*30a0*/  IMAD R18, R28, 0x2, R2 ;  /* 0x000000021c127824 */ /* 0x000fe200078e0202 */
[----:B------:R-:W-:Y:S01]  /*30b0*/  MOV R24, R27 ;  /* 0x0000001b00187202 */ /* 0x000fe20000000f00 */
[----:B------:R5:W4:Y:S01]  /*30c0*/  LDG.E.U16 R7, [R10.64] ;  /* 0x000000060a077981 */ /* 0x000b22000c1e1500 */
[----:B0-----:R-:W-:-:S03]  /*30d0*/  LEA R8, P0, R20, R26, 0x1 ;  /* 0x0000001a14087211 */ /* 0x001fc600078008ff */
[----:B------:R-:W4:Y:S04]  /*30e0*/  LDL.LU R27, [R1+0x4c] ;  /* 0x00004c00011b7983 */ /* 0x000f280000300800 */
[----:B------:R-:W-:Y:S04]  /*30f0*/  STL [R1+0x1c8], R2 ;  /* 0x0001c80201007387 */ /* 0x000fe80000100800 */
[----:B------:R0:W-:Y:S04]  /*3100*/  STL [R1+0x33c], R15 ;  /* 0x00033c0f01007387 */ /* 0x0001e80000100800 */
[----:B---3--:R1:W-:Y:S01]  /*3110*/  STL [R1+0x338], R19 ;  /* 0x0003381301007387 */ /* 0x0083e20000100800 */
[----:B------:R-:W-:-:S03]  /*3120*/  LEA.HI.X.SX32 R9, R20, R0, 0x1, P0 ;  /* 0x0000000014097211 */ /* 0x000fc600000f0eff */
[----:B------:R3:W-:Y:S01]  /*3130*/  STL [R1+0x1df8], R18 ;  /* 0x001df81201007387 */ /* 0x0007e20000100800 */
[----:B-----5:R-:W-:-:S03]  /*3140*/  LEA R10, P0, R21, R26, 0x1 ;  /* 0x0000001a150a7211 */ /* 0x020fc600078008ff */
[----:B0-----:R0:W5:Y:S01]  /*3150*/  LDG.E.U16 R15, [R12.64] ;  /* 0x000000060c0f7981 */ /* 0x001162000c1e1500 */
[----:B-1----:R-:W-:-:S03]  /*3160*/  IMAD R19, R28, 0x2, R18 ;  /* 0x000000021c137824 */ /* 0x002fc600078e0212 */
[----:B------:R1:W4:Y:S01]  /*3170*/  LDG.E.U16 R16, [R8.64] ;  /* 0x0000000608107981 */ /* 0x000322000c1e1500 */
[----:B---3--:R-:W-:Y:S02]  /*3180*/  MOV R18, c[0x0][0x198] ;  /* 0x0000660000127a02 */ /* 0x008fe40000000f00 */
[----:B------:R-:W-:-:S03]  /*3190*/  LEA.HI.X.SX32 R11, R21, R0, 0x1, P0 ;  /* 0x00000000150b7211 */ /* 0x000fc600000f0eff */
[----:B------:R-:W-:Y:S02]  /*31a0*/  IMAD R28, R18, 0x2, R19 ;  /* 0x00000002121c7824 */ /* 0x000fe400078e0213 */
[----:B0-----:R0:W3:Y:S04]  /*31b0*/  LDG.E.U16 R12, [R10.64] ;  /* 0x000000060a0c7981 */ /* 0x0010e8000c1e1500 */
[----:B--2---:R2:W-:Y:S04]  /*31c0*/  STL [R1+0x334], R14 ;  /* 0x0003340e01007387 */ /* 0x0045e80000100800 */
[----:B--2---:R2:W3:Y:S02]  /*31d0*/  LDG.E.U16 R14, [R4.64] ;  /* 0x00000006040e7981 */ /* 0x0044e4000c1e1500 */
[----:B--2---:R-:W-:-:S04]  /*31e0*/  LEA R4, P1, R17, R26, 0x1 ;  /* 0x0000001a11047211 */ /* 0x004fc800078208ff */
[----:B------:R-:W-:Y:S01]  /*31f0*/  LEA.HI.X.SX32 R5, R17, R0, 0x1, P1 ;  /* 0x0000000011057211 */ /* 0x000fe200008f0eff */
[----:B------:R-:W-:Y:S04]  /*3200*/  STL [R1+0x1e04], R19 ;  /* 0x001e041301007387 */ /* 0x000fe80000100800 */
[----:B------:R2:W3:Y:S04]  /*3210*/  LDG.E.U16 R13, [R4.64] ;  /* 0x00000006040d7981 */ /* 0x0004e8000c1e1500 */
[----:B------:R-:W-:Y:S04]  /*3220*/  STL [R1+0x1df4], R28 ;  /* 0x001df41c01007387 */ /* 0x000fe80000100800 */
[----:B------:R-:W3:Y:S01]  /*3230*/  LDL.LU R20, [R1+0x48] ;  /* 0x0000480001147983 */ /* 0x000ee20000300800 */
[----:B-1----:R-:W-:Y:S01]  /*3240*/  LEA R8, P0, R6, R26, 0x1 ;  /* 0x0000001a06087211 */ /* 0x002fe200078008ff */
[----:B------:R-:W-:-:S03]  /*3250*/  IMAD R2, R18, 0x2, R28 ;  /* 0x0000000212027824 */ /* 0x000fc600078e021c */
[----:B------:R-:W-:Y:S02]  /*3260*/  LEA.HI.X.SX32 R9, R6, R0, 0x1, P0 ;  /* 0x0000000006097211 */ /* 0x000fe400000f0eff */
[C---:B------:R-:W-:Y:S01]  /*3270*/  LEA R17, R18.reuse, R2, 0x1 ;  /* 0x0000000212117211 */ /* 0x040fe200078e08ff */
[----:B------:R1:W-:Y:S04]  /*3280*/  STL [R1+0x1c0], R2 ;  /* 0x0001c00201007387 */ /* 0x0003e80000100800 */
[----:B------:R0:W3:Y:S04]  /*3290*/  LDG.E.U16 R21, [R8.64] ;  /* 0x0000000608157981 */ /* 0x0000e8000c1e1500 */
[----:B------:R-:W3:Y:S01]  /*32a0*/  LDL.LU R29, [R1+0x18] ;  /* 0x00001800011d7983 */ /* 0x000ee20000300800 */
[----:B-1----:R-:W-:-:S03]  /*32b0*/  IMAD R2, R18, 0x2, R17 ;  /* 0x0000000212027824 */ /* 0x002fc600078e0211 */
[----:B------:R1:W-:Y:S01]  /*32c0*/  STL [R1+0x330], R22 ;  /* 0x0003301601007387 */ /* 0x0003e20000100800 */
[C---:B--2---:R-:W-:Y:S01]  /*32d0*/  IMAD R4, R18.reuse, 0x2, R2 ;  /* 0x0000000212047824 */ /* 0x044fe200078e0202 */
[----:B----4-:R-:W-:Y:S02]  /*32e0*/  LEA R6, P0, R27, R26, 0x1 ;  /* 0x0000001a1b067211 */ /* 0x010fe400078008ff */
[----:B-1----:R-:W2:Y:S02]  /*32f0*/  LDL.LU R22, [R1+0x8] ;  /* 0x0000080001167983 */ /* 0x002ea40000300800 */
[----:B------:R-:W-:Y:S02]  /*3300*/  LEA R5, R18, R4, 0x1 ;  /* 0x0000000412057211 */ /* 0x000fe400078e08ff */
[----:B------:R-:W-:Y:S04]  /*3310*/  STL [R1+0x1e08], R17 ;  /* 0x001e081101007387 */ /* 0x000fe80000100800 */
[----:B------:R1:W-:Y:S04]  /*3320*/  STL [R1+0x32c], R7 ;  /* 0x00032c0701007387 */ /* 0x0003e80000100800 */
[----:B------:R4:W-:Y:S01]  /*3330*/  STL [R1+0x1e0c], R2 ;  /* 0x001e0c0201007387 */ /* 0x0009e20000100800 */
[----:B0-----:R-:W-:-:S02]  /*3340*/  LEA R10, P1, R3, R26, 0x1 ;  /* 0x0000001a030a7211 */ /* 0x001fc400078208ff */
[-C--:B-1----:R-:W-:Y:S01]  /*3350*/  LEA.HI.X.SX32 R7, R27, R0.reuse, 0x1, P0 ;  /* 0x000000001b077211 */ /* 0x082fe200000f0eff */
[----:B----4-:R-:W4:Y:S04]  /*3360*/  LDL.LU R2, [R1+0x44] ;  /* 0x0000440001027983 */ /* 0x010f280000300800 */
[----:B-----5:R-:W-:Y:S04]  /*3370*/  STL [R1+0x328], R15 ;  /* 0x0003280f01007387 */ /* 0x020fe80000100800 */
[----:B------:R-:W4:Y:S01]  /*3380*/  LDL.LU R17, [R1+0x2c] ;  /* 0x00002c0001117983 */ /* 0x000f220000300800 */
[----:B------:R-:W-:-:S03]  /*3390*/  LEA.HI.X.SX32 R11, R3, R0, 0x1, P1 ;  /* 0x00000000030b7211 */ /* 0x000fc600008f0eff */
[----:B------:R0:W4:Y:S04]  /*33a0*/  LDG.E.U16 R28, [R6.64] ;  /* 0x00000006061c7981 */ /* 0x000128000c1e1500 */
[----:B------:R1:W4:Y:S04]  /*33b0*/  LDG.E.U16 R9, [R10.64] ;  /* 0x000000060a097981 */ /* 0x000328000c1e1500 */
[----:B---3--:R3:W-:Y:S04]  /*33c0*/  STL [R1+0x324], R14 ;  /* 0x0003240e01007387 */ /* 0x0087e80000100800 */
[----:B------:R-:W5:Y:S04]  /*33d0*/  LDL.LU R27, [R1+0x28] ;  /* 0x00002800011b7983 */ /* 0x000f680000300800 */
[----:B------:R-:W-:Y:S01]  /*33e0*/  STL [R1+0x1bc], R5 ;  /* 0x0001bc0501007387 */ /* 0x000fe20000100800 */
[----:B---3--:R-:W-:-:S03]  /*33f0*/  LEA R14, P0, R23, R26, 0x1 ;  /* 0x0000001a170e7211 */ /* 0x008fc600078008ff */
[----:B------:R3:W-:Y:S04]  /*3400*/  STL [R1+0x320], R16 ;  /* 0x0003201001007387 */ /* 0x0007e80000100800 */
[----:B------:R-:W5:Y:S01]  /*3410*/  LDL.LU R19, [R1+0x40] ;  /* 0x0000400001137983 */ /* 0x000f620000300800 */
[----:B------:R-:W-:-:S03]  /*3420*/  LEA.HI.X.SX32 R15, R23, R0, 0x1, P0 ;  /* 0x00000000170f7211 */ /* 0x000fc600000f0eff */
[----:B---3--:R-:W3:Y:S04]  /*3430*/  LDL.LU R16, [R1+0x24] ;  /* 0x0000240001107983 */ /* 0x008ee80000300800 */
[----:B------:R-:W-:Y:S04]  /*3440*/  STL [R1+0x318], R13 ;  /* 0x0003180d01007387 */ /* 0x000fe80000100800 */
[----:B------:R1:W-:Y:S04]  /*3450*/  STL [R1+0x31c], R12 ;  /* 0x00031c0c01007387 */ /* 0x0003e80000100800 */
[----:B0-----:R2:W3:Y:S01]  /*3460*/  LDG.E.U16 R7, [R14.64] ;  /* 0x000000060e077981 */ /* 0x0014e2000c1e1500 */
[----:B-1----:R-:W-:-:S04]  /*3470*/  LEA R12, P0, R20, R26, 0x1 ;  /* 0x0000001a140c7211 */ /* 0x002fc800078008ff */
[----:B------:R-:W-:-:S05]  /*3480*/  LEA.HI.X.SX32 R13, R20, R0, 0x1, P0 ;  /* 0x00000000140d7211 */ /* 0x000fca00000f0eff */
[----:B------:R4:W5:Y:S01]  /*3490*/  LDG.E.U16 R23, [R12.64] ;  /* 0x000000060c177981 */ /* 0x000962000c1e1500 */
[----:B------:R-:W-:-:S04]  /*34a0*/  IMAD R8, R18, 0x2, R5 ;  /* 0x0000000212087824 */ /* 0x000fc800078e0205 */
[C---:B------:R-:W-:Y:S01]  /*34b0*/  IMAD R6, R18.reuse, 0x2, R8 ;  /* 0x0000000212067824 */ /* 0x040fe200078e0208 */
[----:B------:R0:W-:Y:S04]  /*34c0*/  STL [R1+0x314], R21 ;  /* 0x0003141501007387 */ /* 0x0001e80000100800 */
[----:B0-----:R-:W-:-:S05]  /*34d0*/  LEA R21, R18, R6, 0x1 ;  /* 0x0000000612157211 */ /* 0x001fca00078e08ff */
[----:B------:R-:W-:-:S04]  /*34e0*/  IMAD R3, R18, 0x2, R21 ;  /* 0x0000000212037824 */ /* 0x000fc800078e0215 */
[----:B------:R-:W-:Y:S01]  /*34f0*/  IMAD R20, R18, 0x2, R3 ;  /* 0x0000000212147824 */ /* 0x000fe200078e0203 */
[----:B--2---:R-:W-:-:S04]  /*3500*/  LEA R14, P0, R22, R26, 0x1 ;  /* 0x0000001a160e7211 */ /* 0x004fc800078008ff */
[----:B------:R-:W-:Y:S02]  /*3510*/  LEA R5, R18, R20, 0x1 ;  /* 0x0000001412057211 */ /* 0x000fe400078e08ff */
[----:B------:R-:W-:Y:S01]  /*3520*/  LEA.HI.X.SX32 R15, R22, R0, 0x1, P0 ;  /* 0x00000000160f7211 */ /* 0x000fe200000f0eff */
[----:B------:R-:W-:Y:S01]  /*3530*/  IMAD.MOV.U32 R22, RZ, RZ, R24 ;  /* 0x000000ffff167224 */ /* 0x000fe200078e0018 */
[CC--:B------:R-:W-:Y:S01]  /*3540*/  LEA R10, P1, R29.reuse, R26.reuse, 0x1 ;  /* 0x0000001a1d0a7211 */ /* 0x0c0fe200078208ff */
[----:B------:R-:W-:Y:S01]  /*3550*/  IMAD R24, R18, 0x2, R5 ;  /* 0x0000000212187824 */ /* 0x000fe200078e0205 */
[C---:B----4-:R-:W-:Y:S02]  /*3560*/  LEA R12, P0, R2.reuse, R26, 0x1 ;  /* 0x0000001a020c7211 */ /* 0x050fe400078008ff */
[-C--:B------:R-:W-:Y:S02]  /*3570*/  LEA.HI.X.SX32 R11, R29, R0.reuse, 0x1, P1 ;  /* 0x000000001d0b7211 */ /* 0x080fe400008f0eff */
[----:B------:R-:W-:Y:S01]  /*3580*/  LEA.HI.X.SX32 R13, R2, R0, 0x1, P0 ;  /* 0x00000000020d7211 */ /* 0x000fe200000f0eff */
[----:B------:R-:W2:Y:S01]  /*3590*/  LDL.LU R29, [R1+0x20] ;  /* 0x00002000011d7983 */ /* 0x000ea20000300800 */
[----:B------:R-:W-:-:S03]  /*35a0*/  LEA R2, R18, R24, 0x1 ;  /* 0x0000001812027211 */ /* 0x000fc600078e08ff */
[----:B------:R0:W-:Y:S04]  /*35b0*/  STL [R1+0x1b4], R3 ;  /* 0x0001b40301007387 */ /* 0x0001e80000100800 */
[----:B------:R1:W-:Y:S04]  /*35c0*/  STL [R1+0x310], R28 ;  /* 0x0003101c01007387 */ /* 0x0003e80000100800 */
[----:B0-----:R0:W4:Y:S04]  /*35d0*/  LDG.E.U16 R3, [R10.64] ;  /* 0x000000060a037981 */ /* 0x001128000c1e1500 */
[----:B-1----:R-:W2:Y:S04]  /*35e0*/  LDL.LU R28, [R1+0x1c] ;  /* 0x00001c00011c7983 */ /* 0x002ea80000300800 */
[----:B------:R1:W-:Y:S04]  /*35f0*/  STL [R1+0x30c], R9 ;  /* 0x00030c0901007387 */ /* 0x0003e80000100800 */
[----:B------:R-:W-:Y:S04]  /*3600*/  STL [R1+0x130], R2 ;  /* 0x0001300201007387 */ /* 0x000fe80000100800 */
[----:B-1----:R1:W2:Y:S04]  /*3610*/  LDG.E.U16 R9, [R14.64] ;  /* 0x000000060e097981 */ /* 0x0022a8000c1e1500 */
[----:B---3--:R-:W-:Y:S04]  /*3620*/  STL [R1+0x308], R7 ;  /* 0x0003080701007387 */ /* 0x008fe80000100800 */
[----:B-----5:R3:W-:Y:S04]  /*3630*/  STL [R1+0x304], R23 ;  /* 0x0003041701007387 */ /* 0x0207e80000100800 */
[----:B---3--:R-:W3:Y:S01]  /*3640*/  LDG.E.U16 R23, [R12.64] ;  /* 0x000000060c177981 */ /* 0x008ee2000c1e1500 */
[----:B0-----:R-:W-:-:S02]  /*3650*/  LEA R10, P1, R17, R26, 0x1 ;  /* 0x0000001a110a7211 */ /* 0x001fc400078208ff */
[----:B-1----:R-:W-:Y:S02]  /*3660*/  LEA R14, P0, R27, R26, 0x1 ;  /* 0x0000001a1b0e7211 */ /* 0x002fe400078008ff */
[-C--:B------:R-:W-:Y:S02]  /*3670*/  LEA.HI.X.SX32 R11, R17, R0.reuse, 0x1, P1 ;  /* 0x00000000110b7211 */ /* 0x080fe400008f0eff */
[----:B------:R-:W-:-:S03]  /*3680*/  LEA.HI.X.SX32 R15, R27, R0, 0x1, P0 ;  /* 0x000000001b0f7211 */ /* 0x000fc600000f0eff */
[----:B------:R0:W5:Y:S01]  /*3690*/  LDG.E.U16 R17, [R10.64] ;  /* 0x000000060a117981 */ /* 0x000162000c1e1500 */
[----:B------:R-:W-:Y:S01]  /*36a0*/  IMAD R7, R18, 0x2, R2 ;  /* 0x0000000212077824 */ /* 0x000fe200078e0202 */
[----:B0-----:R-:W-:-:S04]  /*36b0*/  LEA R10, P0, R19, R26, 0x1 ;  /* 0x0000001a130a7211 */ /* 0x001fc800078008ff */
[----:B------:R-:W-:-:S06]  /*36c0*/  LEA.HI.X.SX32 R11, R19, R0, 0x1, P0 ;  /* 0x00000000130b7211 */ /* 0x000fcc00000f0eff */
[----:B------:R0:W5:Y:S04]  /*36d0*/  LDG.E.U16 R11, [R10.64] ;  /* 0x000000060a0b7981 */ /* 0x000168000c1e1500 */
[----:B----4-:R-:W-:Y:S04]  /*36e0*/  STL [R1+0x300], R3 ;  /* 0x0003000301007387 */ /* 0x010fe80000100800 */
[----:B------:R-:W4:Y:S04]  /*36f0*/  LDL.LU R2, [R1+0x10] ;  /* 0x0000100001027983 */ /* 0x000f280000300800 */
[----:B--2---:R-:W-:Y:S04]  /*3700*/  STL [R1+0x2fc], R9 ;  /* 0x0002fc0901007387 */ /* 0x004fe80000100800 */
[----:B---3--:R1:W-:Y:S04]  /*3710*/  STL [R1+0x2f8], R23 ;  /* 0x0002f81701007387 */ /* 0x0083e80000100800 */
[----:B-1----:R1:W2:Y:S01]  /*3720*/  LDG.E.U16 R23, [R14.64] ;  /* 0x000000060e177981 */ /* 0x0022a2000c1e1500 */
[----:B------:R-:W-:-:S05]  /*3730*/  IMAD R3, R18, 0x2, R7 ;  /* 0x0000000212037824 */ /* 0x000fca00078e0207 */
[----:B------:R-:W-:Y:S02]  /*3740*/  LEA R27, R18, R3, 0x1 ;  /* 0x00000003121b7211 */ /* 0x000fe400078e08ff */
[----:B------:R-:W-:-:S03]  /*3750*/  LEA R12, P1, R16, R26, 0x1 ;  /* 0x0000001a100c7211 */ /* 0x000fc600078208ff */
[----:B------:R-:W-:Y:S01]  /*3760*/  IMAD R9, R18, 0x2, R27 ;  /* 0x0000000212097824 */ /* 0x000fe200078e021b */
[C---:B-1----:R-:W-:Y:S01]  /*3770*/  LEA R14, P0, R29.reuse, R26, 0x1 ;  /* 0x0000001a1d0e7211 */ /* 0x042fe200078008ff */
[----:B-----5:R1:W-:Y:S01]  /*3780*/  STL [R1+0x2f4], R17 ;  /* 0x0002f41101007387 */ /* 0x0203e20000100800 */
[-C--:B------:R-:W-:Y:S02]  /*3790*/  LEA.HI.X.SX32 R13, R16, R0.reuse, 0x1, P1 ;  /* 0x00000000100d7211 */ /* 0x080fe400008f0eff */
[----:B------:R-:W-:Y:S01]  /*37a0*/  LEA.HI.X.SX32 R15, R29, R0, 0x1, P0 ;  /* 0x000000001d0f7211 */ /* 0x000fe200000f0eff */
[----:B-1----:R-:W3:Y:S04]  /*37b0*/  LDL.LU R17, [R1+0x14] ;  /* 0x0000140001117983 */ /* 0x002ee80000300800 */
[----:B------:R-:W-:Y:S04]  /*37c0*/  STL [R1+0x1a8], R9 ;  /* 0x0001a80901007387 */ /* 0x000fe80000100800 */
[----:B------:R-:W5:Y:S04]  /*37d0*/  LDL.LU R19, [R1+0x34] ;  /* 0x0000340001137983 */ /* 0x000f680000300800 */
[----:B------:R-:W3:Y:S01]  /*37e0*/  LDL.LU R29, [R1+0xc] ;  /* 0x00000c00011d7983 */ /* 0x000ee20000300800 */
[----:B0-----:R-:W-:-:S03]  /*37f0*/  LEA R10, P0, R22, R26, 0x1 ;  /* 0x0000001a160a7211 */ /* 0x001fc600078008ff */
[----:B------:R0:W3:Y:S04]  /*3800*/  LDG.E.U16 R13, [R12.64] ;  /* 0x000000060c0d7981 */ /* 0x0000e8000c1e1500 */
[----:B------:R1:W4:Y:S04]  /*3810*/  LDG.E.U16 R15, [R14.64] ;  /* 0x000000060e0f7981 */ /* 0x000328000c1e1500 */
[----:B--2---:R-:W-:Y:S04]  /*3820*/  STL [R1+0x2f0], R23 ;  /* 0x0002f01701007387 */ /* 0x004fe80000100800 */
[----:B------:R-:W2:Y:S04]  /*3830*/  LDL.LU R16, [R1+0x4] ;  /* 0x0000040001107983 */ /* 0x000ea80000300800 */
[----:B------:R0:W-:Y:S02]  /*3840*/  STL [R1+0x2ec], R11 ;  /* 0x0002ec0b01007387 */ /* 0x0001e40000100800 */
[----:B0-----:R-:W-:-:S05]  /*3850*/  IMAD.MOV.U32 R11, RZ, RZ, R22 ;  /* 0x000000ffff0b7224 */ /* 0x001fca00078e0016 */
[----:B------:R-:W-:-:S06]  /*3860*/  LEA.HI.X.SX32 R11, R11, R0, 0x1, P0 ;  /* 0x000000000b0b7211 */ /* 0x000fcc00000f0eff */
[----:B------:R0:W2:Y:S01]  /*3870*/  LDG.E.U16 R11, [R10.64] ;  /* 0x000000060a0b7981 */ /* 0x0000a2000c1e1500 */
[----:B------:R-:W-:-:S05]  /*3880*/  IMAD R9, R18, 0x2, R9 ;  /* 0x0000000212097824 */ /* 0x000fca00078e0209 */
[----:B------:R-:W-:Y:S02]  /*3890*/  LEA R23, R18, R9, 0x1 ;  /* 0x0000000912177211 */ /* 0x000fe400078e08ff */
[----:B------:R-:W-:-:S03]  /*38a0*/  LEA R12, P1, R28, R26, 0x1 ;  /* 0x0000001a1c0c7211 */ /* 0x000fc600078208ff */
[----:B------:R-:W-:Y:S01]  /*38b0*/  IMAD R22, R18, 0x2, R23 ;  /* 0x0000000212167824 */ /* 0x000fe200078e0217 */
[----:B---3--:R3:W-:Y:S01]  /*38c0*/  STL [R1+0x2e8], R13 ;  /* 0x0002e80d01007387 */ /* 0x0087e20000100800 */
[----:B-1----:R-:W-:-:S03]  /*38d0*/  LEA R14, P0, R25, R26, 0x1 ;  /* 0x0000001a190e7211 */ /* 0x002fc600078008ff */
[----:B------:R-:W-:Y:S02]  /*38e0*/  LEA R22, R18, R22, 0x1 ;  /* 0x0000001612167211 */ /* 0x000fe400078e08ff */
[-C--:B---3--:R-:W-:Y:S01]  /*38f0*/  LEA.HI.X.SX32 R13, R28, R0.reuse, 0x1, P1 ;  /* 0x000000001c0d7211 */ /* 0x088fe200008f0eff */
[----:B------:R-:W-:Y:S02]  /*3900*/  IMAD.MOV.U32 R28, RZ, RZ, c[0x0][0x198] ;  /* 0x00006600ff1c7624 */ /* 0x000fe400078e00ff */
[----:B------:R-:W-:Y:S03]  /*3910*/  STL [R1+0x138], R22 ;  /* 0x0001381601007387 */ /* 0x000fe60000100800 */
[----:B------:R-:W-:Y:S01]  /*3920*/  LEA R28, R28, R25, 0x1 ;  /* 0x000000191c1c7211 */ /* 0x000fe200078e08ff */
[----:B----4-:R1:W-:Y:S04]  /*3930*/  STL [R1+0x2e4], R15 ;  /* 0x0002e40f01007387 */ /* 0x0103e80000100800 */
[----:B------:R3:W4:Y:S01]  /*3940*/  LDG.E.U16 R13, [R12.64] ;  /* 0x000000060c0d7981 */ /* 0x000722000c1e1500 */
[----:B-1----:R-:W-:-:S02]  /*3950*/  LEA.HI.X.SX32 R15, R25, R0, 0x1, P0 ;  /* 0x00000000190f7211 */ /* 0x002fc400000f0eff */
[----:B0-----:R-:W-:-:S04]  /*3960*/  LEA R10, P0, R28, R26, 0x1 ;  /* 0x0000001a1c0a7211 */ /* 0x001fc800078008ff */
[----:B------:R0:W5:Y:S04]  /*3970*/  LDG.E.U16 R15, [R14.64] ;  /* 0x000000060e0f7981 */ /* 0x000168000c1e1500 */
[----:B--2---:R1:W-:Y:S02]  /*3980*/  STL [R1+0x2e0], R11 ;  /* 0x0002e00b01007387 */ /* 0x0043e40000100800 */
[----:B-1----:R-:W-:-:S05]  /*3990*/  IMAD.MOV.U32 R11, RZ, RZ, R28 ;  /* 0x000000ffff0b7224 */ /* 0x002fca00078e001c */
[----:B------:R-:W-:-:S06]  /*39a0*/  LEA.HI.X.SX32 R11, R11, R0, 0x1, P0 ;  /* 0x000000000b0b7211 */ /* 0x000fcc00000f0eff */
[----:B------:R-:W2:Y:S01]  /*39b0*/  LDG.E.U16 R11, [R10.64] ;  /* 0x000000060a0b7981 */ /* 0x000ea2000c1e1500 */
[----:B------:R-:W-:-:S04]  /*39c0*/  IMAD R22, R18, 0x2, R22 ;  /* 0x0000000212167824 */ /* 0x000fc800078e0216 */
[----:B------:R-:W-:Y:S01]  /*39d0*/  IMAD R25, R18, 0x2, R22 ;  /* 0x0000000212197824 */ /* 0x000fe200078e0216 */
[----:B---3--:R-:W-:-:S04]  /*39e0*/  LEA R12, P1, R2, R26, 0x1 ;  /* 0x0000001a020c7211 */ /* 0x008fc800078208ff */
[----:B------:R-:W-:Y:S01]  /*39f0*/  LEA R28, R18, R25, 0x1 ;  /* 0x00000019121c7211 */ /* 0x000fe200078e08ff */
[----:B----4-:R1:W-:Y:S04]  /*3a00*/  STL [R1+0x2dc], R13 ;  /* 0x0002dc0d01007387 */ /* 0x0103e80000100800 */
[----:B------:R3:W-:Y:S01]  /*3a10*/  STL [R1+0x18], R28 ;  /* 0x0000181c01007387 */ /* 0x0007e20000100800 */
[----:B0-----:R-:W-:Y:S02]  /*3a20*/  LEA R14, P0, R17, R26, 0x1 ;  /* 0x0000001a110e7211 */ /* 0x001fe400078008ff */
[----:B-1----:R-:W-:Y:S02]  /*3a30*/  LEA.HI.X.SX32 R13, R2, R0, 0x1, P1 ;  /* 0x00000000020d7211 */ /* 0x002fe400008f0eff */
[----:B------:R-:W4:Y:S01]  /*3a40*/  LDL.LU R2, [R1+0x1e0c] ;  /* 0x001e0c0001027983 */ /* 0x000f220000300800 */
[----:B---3--:R-:W-:-:S03]  /*3a50*/  IMAD R28, R18, 0x2, R28 ;  /* 0x00000002121c7824 */ /* 0x008fc600078e021c */
[----:B-----5:R0:W-:Y:S04]  /*3a60*/  STL [R1+0x2d8], R15 ;  /* 0x0002d80f01007387 */ /* 0x0201e80000100800 */
[----:B------:R1:W-:Y:S01]  /*3a70*/  STL [R1+0x134], R28 ;  /* 0x0001341c01007387 */ /* 0x0003e20000100800 */
[----:B0-----:R-:W-:-:S03]  /*3a80*/  LEA.HI.X.SX32 R15, R17, R0, 0x1, P0 ;  /* 0x00000000110f7211 */ /* 0x001fc600000f0eff */
[----:B------:R-:W3:Y:S01]  /*3a90*/  LDL.LU R17, [R1+0x1e08] ;  /* 0x001e080001117983 */ /* 0x000ee20000300800 */
[----:B-1----:R-:W-:-:S03]  /*3aa0*/  IMAD R28, R18, 0x2, R28 ;  /* 0x00000002121c7824 */ /* 0x002fc600078e021c */
[----:B------:R-:W5:Y:S04]  /*3ab0*/  LDG.E.U16 R15, [R14.64] ;  /* 0x000000060e0f7981 */ /* 0x000f68000c1e1500 */
[----:B------:R-:W-:Y:S04]  /*3ac0*/  STL [R1+0x10], R28 ;  /* 0x0000101c01007387 */ /* 0x000fe80000100800 */
[----:B--2---:R0:W-:Y:S04]  /*3ad0*/  STL [R1+0x2d4], R11 ;  /* 0x0002d40b01007387 */ /* 0x0041e80000100800 */
[----:B0-----:R0:W2:Y:S01]  /*3ae0*/  LDG.E.U16 R11, [R12.64] ;  /* 0x000000060c0b7981 */ /* 0x0010a2000c1e1500 */
[----:B------:R-:W-:-:S05]  /*3af0*/  LEA R10, R18, R28, 0x1 ;  /* 0x0000001c120a7211 */ /* 0x000fca00078e08ff */
[----:B------:R-:W-:Y:S01]  /*3b00*/  IMAD R28, R18, 0x2, R10 ;  /* 0x00000002121c7824 */ /* 0x000fe200078e020a */
[----:B------:R1:W-:Y:S01]  /*3b10*/  STL [R1+0x14], R10 ;  /* 0x0000140a01007387 */ /* 0x0003e20000100800 */
[----:B0-----:R-:W-:-:S04]  /*3b20*/  LEA R12, P0, R19, R26, 0x1 ;  /* 0x0000001a130c7211 */ /* 0x001fc800078008ff */
[----:B------:R-:W-:Y:S02]  /*3b30*/  LEA.HI.X.SX32 R13, R19, R0, 0x1, P0 ;  /* 0x00000000130d7211 */ /* 0x000fe400000f0eff */
[----:B-1----:R-:W-:-:S03]  /*3b40*/  LEA R10, P1, R29, R26, 0x1 ;  /* 0x0000001a1d0a7211 */ /* 0x002fc600078208ff */
[----:B------:R0:W3:Y:S04]  /*3b50*/  LDG.E.U16 R12, [R12.64] ;  /* 0x000000060c0c7981 */ /* 0x0000e8000c1e1500 */
[----:B--2---:R1:W-:Y:S04]  /*3b60*/  STL [R1+0x2d0], R11 ;  /* 0x0002d00b01007387 */ /* 0x0043e80000100800 */
[----:B------:R-:W2:Y:S04]  /*3b70*/  LDL.LU R19, [R1+0x1e04] ;  /* 0x001e040001137983 */ /* 0x000ea80000300800 */
[----:B------:R0:W-:Y:S01]  /*3b80*/  STL [R1+0x1c], R28 ;  /* 0x00001c1c01007387 */ /* 0x0001e20000100800 */
[----:B-1----:R-:W-:-:S03]  /*3b90*/  LEA.HI.X.SX32 R11, R29, R0, 0x1, P1 ;  /* 0x000000001d0b7211 */ /* 0x002fc600008f0eff */
[----:B------:R-:W2:Y:S01]  /*3ba0*/  LDL.LU R29, [R1+0x1e00] ;  /* 0x001e0000011d7983 */ /* 0x000ea20000300800 */
[----:B0-----:R-:W-:-:S03]  /*3bb0*/  IMAD R28, R18, 0x2, R28 ;  /* 0x00000002121c7824 */ /* 0x001fc600078e021c */
[----:B-----5:R0:W-:Y:S04]  /*3bc0*/  STL [R1+0x2cc], R15 ;  /* 0x0002cc0f01007387 */ /* 0x0201e80000100800 */
[----:B------:R1:W-:Y:S01]  /*3bd0*/  STL [R1+0x148], R28 ;  /* 0x0001481c01007387 */ /* 0x0003e20000100800 */
[----:B------:R-:W-:-:S03]  /*3be0*/  LEA R14, P0, R16, R26, 0x1 ;  /* 0x0000001a100e7211 */ /* 0x000fc600078008ff */
[----:B------:R5:W2:Y:S04]  /*3bf0*/  LDG.E.U16 R10, [R10.64] ;  /* 0x000000060a0a7981 */ /* 0x000aa8000c1e1500 */
[----:B0-----:R-:W2:Y:S01]  /*3c00*/  LDL.LU R15, [R1+0x30] ;  /* 0x00003000010f7983 */ /* 0x001ea20000300800 */
[----:B-1----:R-:W-:Y:S01]  /*3c10*/  LEA R28, R18, R28, 0x1 ;  /* 0x0000001c121c7211 */ /* 0x002fe200078e08ff */
[----:B--2---:R-:W-:Y:S01]  /*3c20*/  IMAD.MOV.U32 R13, RZ, RZ, R15 ;  /* 0x000000ffff0d7224 */ /* 0x004fe200078e000f */
[----:B------:R-:W-:Y:S02]  /*3c30*/  LEA.HI.X.SX32 R15, R16, R0, 0x1, P0 ;  /* 0x00000000100f7211 */ /* 0x000fe400000f0eff */
[----:B------:R-:W2:Y:S02]  /*3c40*/  LDL.LU R16, [R1+0x1dfc] ;  /* 0x001dfc0001107983 */ /* 0x000ea40000300800 */
[----:B-----5:R-:W-:-:S02]  /*3c50*/  MOV R11, R13 ;  /* 0x0000000d000b7202 */ /* 0x020fc40000000f00 */
[----:B------:R-:W-:Y:S03]  /*3c60*/  STL [R1+0xc], R28 ;  /* 0x00000c1c01007387 */ /* 0x000fe60000100800 */
[----:B------:R-:W-:Y:S01]  /*3c70*/  IMAD.MOV.U32 R13, RZ, RZ, R11 ;  /* 0x000000ffff0d7224 */ /* 0x000fe200078e000b */
[----:B---3--:R0:W-:Y:S04]  /*3c80*/  STL [R1+0x2c8], R12 ;  /* 0x0002c80c01007387 */ /* 0x0081e80000100800 */
[----:B------:R-:W3:Y:S01]  /*3c90*/  LDG.E.U16 R15, [R14.64] ;  /* 0x000000060e0f7981 */ /* 0x000ee2000c1e1500 */
[----:B0-----:R-:W-:-:S04]  /*3ca0*/  LEA R12, P0, R11, R26, 0x1 ;  /* 0x0000001a0b0c7211 */ /* 0x001fc800078008ff */
[----:B------:R-:W-:-:S05]  /*3cb0*/  LEA.HI.X.SX32 R13, R13, R0, 0x1, P0 ;  /* 0x000000000d0d7211 */ /* 0x000fca00000f0eff */
[----:B------:R-:W5:Y:S01]  /*3cc0*/  LDG.E.U16 R12, [R12.64] ;  /* 0x000000060c0c7981 */ /* 0x000f62000c1e1500 */
[----:B------:R-:W-:-:S05]  /*3cd0*/  IMAD R28, R18, 0x2, R28 ;  /* 0x00000002121c7824 */ /* 0x000fca00078e021c */
[----:B------:R0:W-:Y:S04]  /*3ce0*/  STL [R1+0x34], R28 ;  /* 0x0000341c01007387 */ /* 0x0001e80000100800 */
[----:B------:R1:W-:Y:S01]  /*3cf0*/  STL [R1+0x2c4], R10 ;  /* 0x0002c40a01007387 */ /* 0x0003e20000100800 */
[----:B0-----:R-:W-:Y:S01]  /*3d00*/  IMAD R28, R18, 0x2, R28 ;  /* 0x00000002121c7824 */ /* 0x001fe200078e021c */
[----:B-1----:R-:W-:-:S04]  /*3d10*/  LEA R10, P1, R29, R26, 0x1 ;  /* 0x0000001a1d0a7211 */ /* 0x002fc800078208ff */
[----:B------:R-:W-:Y:S02]  /*3d20*/  LEA R18, R18, R28, 0x1 ;  /* 0x0000001c12127211 */ /* 0x000fe400078e08ff */
[----:B------:R-:W-:Y:S01]  /*3d30*/  LEA.HI.X.SX32 R11, R29, R0, 0x1, P1 ;  /* 0x000000001d0b7211 */ /* 0x000fe200008f0eff */
[----:B------:R-:W-:Y:S01]  /*3d40*/  IMAD.MOV.U32 R29, RZ, RZ, c[0x0][0x198] ;  /* 0x00006600ff1d7624 */ /* 0x000fe200078e00ff */
[----:B------:R2:W-:Y:S04]  /*3d50*/  STL [R1+0x38], R28 ;  /* 0x0000381c01007387 */ /* 0x0005e80000100800 */
[----:B------:R0:W-:Y:S01]  /*3d60*/  STL [R1+0x13c], R18 ;  /* 0x00013c1201007387 */ /* 0x0001e20000100800 */
[C---:B--2---:R-:W-:Y:S01]  /*3d70*/  IMAD R28, R29.reuse, 0x2, R16 ;  /* 0x000000021d1c7824 */ /* 0x044fe200078e0210 */
[----:B------:R-:W-:-:S02]  /*3d80*/  LEA R29, R29, R18, 0x1 ;  /* 0x000000121d1d7211 */ /* 0x000fc400078e08ff */
[----:B---3--:R-:W-:Y:S04]  /*3d90*/  STL [R1+0x2c0], R15 ;  /* 0x0002c00f01007387 */ /* 0x008fe80000100800 */
[----:B0-----:R-:W2:Y:S04]  /*3da0*/  LDL.LU R18, [R1+0x1df8] ;  /* 0x001df80001127983 */ /* 0x001ea80000300800 */
[----:B-----5:R0:W-:Y:S04]  /*3db0*/  STL [R1+0x2bc], R12 ;  /* 0x0002bc0c01007387 */ /* 0x0201e80000100800 */
[----:B0-----:R0:W3:Y:S01]  /*3dc0*/  LDG.E.U16 R12, [R10.64] ;  /* 0x000000060a0c7981 */ /* 0x0010e2000c1e1500 */
[----:B------:R-:W-:-:S04]  /*3dd0*/  LEA R14, P0, R16, R26, 0x1 ;  /* 0x0000001a100e7211 */ /* 0x000fc800078008ff */
[----:B------:R-:W-:Y:S01]  /*3de0*/  LEA.HI.X.SX32 R15, R16, R0, 0x1, P0 ;  /* 0x00000000100f7211 */ /* 0x000fe200000f0eff */
[----:B------:R-:W-:Y:S02]  /*3df0*/  IMAD.MOV.U32 R16, RZ, RZ, c[0x0][0x198] ;  /* 0x00006600ff107624 */ /* 0x000fe400078e00ff */
[----:B------:R-:W-:-:S03]  /*3e00*/  IMAD.MOV.U32 R13, RZ, RZ, R28 ;  /* 0x000000ffff0d7224 */ /* 0x000fc600078e001c */
[----:B------:R1:W5:Y:S01]  /*3e10*/  LDG.E.U16 R15, [R14.64] ;  /* 0x000000060e0f7981 */ /* 0x000362000c1e1500 */
[----:B------:R-:W-:Y:S01]  /*3e20*/  LEA R28, R16, R29, 0x1 ;  /* 0x0000001d101c7211 */ /* 0x000fe200078e08ff */
[----:B0-----:R-:W-:Y:S01]  /*3e30*/  IMAD.MOV.U32 R11, RZ, RZ, R13 ;  /* 0x000000ffff0b7224 */ /* 0x001fe200078e000d */
[----:B------:R-:W-:-:S03]  /*3e40*/  LEA R10, P0, R13, R26, 0x1 ;  /* 0x0000001a0d0a7211 */ /* 0x000fc600078008ff */
[----:B------:R0:W-:Y:S01]  /*3e50*/  STL [R1+0x28], R28 ;  /* 0x0000281c01007387 */ /* 0x0001e20000100800 */
[----:B------:R-:W-:-:S06]  /*3e60*/  LEA.HI.X.SX32 R11, R11, R0, 0x1, P0 ;  /* 0x000000000b0b7211 */ /* 0x000fcc00000f0eff */
[----:B------:R1:W4:Y:S01]  /*3e70*/  LDG.E.U16 R11, [R10.64] ;  /* 0x000000060a0b7981 */ /* 0x000322000c1e1500 */
[----:B0-----:R-:W-:-:S05]  /*3e80*/  IMAD R28, R16, 0x2, R28 ;  /* 0x00000002101c7824 */ /* 0x001fca00078e021c */
[----:B------:R-:W-:Y:S01]  /*3e90*/  LEA R16, R16, R28, 0x1 ;  /* 0x0000001c10107211 */ /* 0x000fe200078e08ff */
[----:B---3--:R2:W-:Y:S04]  /*3ea0*/  STL [R1+0x2b8], R12 ;  /* 0x0002b80c01007387 */ /* 0x0085e80000100800 */
[----:B------:R0:W-:Y:S01]  /*3eb0*/  STL [R1+0x44], R28 ;  /* 0x0000441c01007387 */ /* 0x0001e20000100800 */
[----:B--2---:R-:W-:-:S04]  /*3ec0*/  LEA R12, P1, R18, R26, 0x1 ;  /* 0x0000001a120c7211 */ /* 0x004fc800078208ff */
[----:B------:R-:W-:Y:S01]  /*3ed0*/  LEA.HI.X.SX32 R13, R18, R0, 0x1, P1 ;  /* 0x00000000120d7211 */ /* 0x000fe200008f0eff */
[----:B0-----:R-:W2:Y:S04]  /*3ee0*/  LDL.LU R28, [R1+0x1df4] ;  /* 0x001df400011c7983 */ /* 0x001ea80000300800 */
[----:B------:R0:W3:Y:S01]  /*3ef0*/  LDG.E.U16 R12, [R12.64] ;  /* 0x000000060c0c7981 */ /* 0x0000e2000c1e1500 */
[C---:B-1----:R-:W-:Y:S01]  /*3f00*/  LEA R14, P0, R19.reuse, R26, 0x1 ;  /* 0x0000001a130e7211 */ /* 0x042fe200078008ff */
[----:B------:R-:W-:Y:S02]  /*3f10*/  IMAD.MOV.U32 R18, RZ, RZ, c[0x0][0x198] ;  /* 0x00006600ff127624 */ /* 0x000fe400078e00ff */
[----:B------:R1:W-:Y:S04]  /*3f20*/  STL [R1+0x140], R16 ;  /* 0x0001401001007387 */ /* 0x0003e80000100800 */
[----:B-----5:R5:W-:Y:S01]  /*3f30*/  STL [R1+0x2b4], R15 ;  /* 0x0002b40f01007387 */ /* 0x020be20000100800 */
[----:B-1----:R-:W-:Y:S01]  /*3f40*/  IMAD R16, R18, 0x2, R16 ;  /* 0x0000000212107824 */ /* 0x002fe200078e0210 */
[----:B-----5:R-:W-:-:S02]  /*3f50*/  LEA.HI.X.SX32 R15, R19, R0, 0x1, P0 ;  /* 0x00000000130f7211 */ /* 0x020fc400000f0eff */
[----:B------:R-:W-:-:S04]  /*3f60*/  MOV R19, c[0x0][0x198] ;  /* 0x0000660000137a02 */ /* 0x000fc80000000f00 */
[----:B------:R1:W5:Y:S01]  /*3f70*/  LDG.E.U16 R15, [R14.64] ;  /* 0x000000060e0f7981 */ /* 0x000362000c1e1500 */
[C-C-:B------:R-:W-:Y:S02]  /*3f80*/  IMAD R10, R19.reuse, 0x2, R16.reuse ;  /* 0x00000002130a7824 */ /* 0x140fe400078e0210 */
[----:B0-----:R-:W-:-:S03]  /*3f90*/  IMAD R13, R19, 0x2, R16 ;  /* 0x00000002130d7824 */ /* 0x001fc600078e0210 */
[----:B------:R-:W-:Y:S04]  /*3fa0*/  STL [R1+0x24], R10 ;  /* 0x0000240a01007387 */ /* 0x000fe80000100800 */
[----:B----4-:R0:W-:Y:S02]  /*3fb0*/  STL [R1+0x2b0], R11 ;  /* 0x0002b00b01007387 */ /* 0x0101e40000100800 */
[C---:B0-----:R-:W-:Y:S01]  /*3fc0*/  LEA R11, R19.reuse, R13, 0x1 ;  /* 0x0000000d130b7211 */ /* 0x041fe200078e08ff */
[----:B------:R-:W-:Y:S01]  /*3fd0*/  IMAD R13, R19, 0x2, R13 ;  /* 0x00000002130d7824 */ /* 0x000fe200078e020d */
[C---:B--2---:R-:W-:Y:S01]  /*3fe0*/  LEA R10, P0, R28.reuse, R26, 0x1 ;  /* 0x0000001a1c0a7211 */ /* 0x044fe200078008ff */
[----:B---3--:R-:W-:Y:S04]  /*3ff0*/  STL [R1+0x2ac], R12 ;  /* 0x0002ac0c01007387 */ /* 0x008fe80000100800 */
[----:B------:R0:W-:Y:S02]  /*4000*/  STL [R1+0x40], R11 ;  /* 0x0000400b01007387 */ /* 0x0001e40000100800 */
[----:B0-----:R-:W-:-:S06]  /*4010*/  LEA.HI.X.SX32 R11, R28, R0, 0x1, P0 ;  /* 0x000000001c0b7211 */ /* 0x001fcc00000f0eff */
[----:B------:R0:W2:Y:S01]  /*4020*/  LDG.E.U16 R11, [R10.64] ;  /* 0x000000060a0b7981 */ /* 0x0000a2000c1e1500 */
[----:B------:R-:W-:Y:S01]  /*4030*/  LEA R12, P1, R17, R26, 0x1 ;  /* 0x0000001a110c7211 */ /* 0x000fe200078208ff */
[----:B------:R-:W-:-:S03]  /*4040*/  IMAD R28, R19, 0x2, R13 ;  /* 0x00000002131c7824 */ /* 0x000fc600078e020d */
[----:B------:R-:W-:-:S06]  /*4050*/  LEA.HI.X.SX32 R13, R17, R0, 0x1, P1 ;  /* 0x00000000110d7211 */ /* 0x000fcc00008f0eff */
[----:B------:R3:W4:Y:S01]  /*4060*/  LDG.E.U16 R13, [R12.64] ;  /* 0x000000060c0d7981 */ /* 0x000722000c1e1500 */
[C---:B------:R-:W-:Y:S02]  /*4070*/  LEA R17, R19.reuse, R28, 0x1 ;  /* 0x0000001c13117211 */ /* 0x040fe400078e08ff */
[C---:B-1----:R-:W-:Y:S01]  /*4080*/  LEA R14, P0, R2.reuse, R26, 0x1 ;  /* 0x0000001a020e7211 */ /* 0x042fe200078008ff */
[----:B-----5:R1:W-:Y:S04]  /*4090*/  STL [R1+0x2a8], R15 ;  /* 0x0002a80f01007387 */ /* 0x0203e80000100800 */
[----:B------:R5:W-:Y:S01]  /*40a0*/  STL [R1+0x144], R28 ;  /* 0x0001441c01007387 */ /* 0x000be20000100800 */
[----:B-1----:R-:W-:Y:S01]  /*40b0*/  LEA.HI.X.SX32 R15, R2, R0, 0x1, P0 ;  /* 0x00000000020f7211 */ /* 0x002fe200000f0eff */
[----:B-----5:R-:W-:-:S04]  /*40c0*/  IMAD R28, R19, 0x2, R17 ;  /* 0x00000002131c7824 */ /* 0x020fc800078e0211 */
[----:B------:R-:W-:Y:S01]  /*40d0*/  IMAD R2, R19, 0x2, R28 ;  /* 0x0000000213027824 */ /* 0x000fe200078e021c */
[-C--:B0-----:R-:W-:Y:S02]  /*40e0*/  LEA R10, P0, R4, R26.reuse, 0x1 ;  /* 0x0000001a040a7211 */ /* 0x081fe400078008ff */
[----:B---3--:R-:W-:Y:S01]  /*40f0*/  LEA R12, P1, R8, R26, 0x1 ;  /* 0x0000001a080c7211 */ /* 0x008fe200078208ff */
[----:B--2---:R-:W-:Y:S04]  /*4100*/  STL [R1+0x2a4], R11 ;  /* 0x0002a40b01007387 */ /* 0x004fe80000100800 */
[----:B------:R0:W-:Y:S04]  /*4110*/  STL [R1+0x4], R28 ;  /* 0x0000041c01007387 */ /* 0x0001e80000100800 */
[----:B0-----:R0:W2:Y:S01]  /*4120*/  LDG.E.U16 R28, [R14.64] ;  /* 0x000000060e1c7981 */ /* 0x0010a2000c1e1500 */
[----:B------:R-:W-:-:S03]  /*4130*/  LEA.HI.X.SX32 R11, R4, R0, 0x1, P0 ;  /* 0x00000000040b7211 */ /* 0x000fc600000f0eff */
[----:B----4-:R1:W-:Y:S02]  /*4140*/  STL [R1+0x2a0], R13 ;  /* 0x0002a00d01007387 */ /* 0x0103e40000100800 */
[----:B-1----:R-:W-:Y:S02]  /*4150*/  LEA.HI.X.SX32 R13, R8, R0, 0x1, P1 ;  /* 0x00000000080d7211 */ /* 0x002fe400008f0eff */
[----:B------:R1:W3:Y:S04]  /*4160*/  LDG.E.U16 R8, [R10.64] ;  /* 0x000000060a087981 */ /* 0x0002e8000c1e1500 */
[----:B------:R4:W-:Y:S01]  /*4170*/  STL [R1+0x3c], R2 ;  /* 0x00003c0201007387 */ /* 0x0009e20000100800 */
[----:B0-----:R-:W-:Y:S02]  /*4180*/  LEA R14, P0, R6, R26, 0x1 ;  /* 0x0000001a060e7211 */ /* 0x001fe400078008ff */
[----:B----4-:R-:W-:-:S05]  /*4190*/  LEA R2, R19, R2, 0x1 ;  /* 0x0000000213027211 */ /* 0x010fca00078e08ff */
[----:B------:R0:W-:Y:S01]  /*41a0*/  STL [R1+0x18c], R2 ;  /* 0x00018c0201007387 */ /* 0x0001e20000100800 */
[----:B------:R-:W-:-:S05]  /*41b0*/  LEA.HI.X.SX32 R15, R6, R0, 0x1, P0 ;  /* 0x00000000060f7211 */ /* 0x000fca00000f0eff */
[----:B------:R4:W5:Y:S01]  /*41c0*/  LDG.E.U16 R6, [R14.64] ;  /* 0x000000060e067981 */ /* 0x000962000c1e1500 */
[----:B0-----:R-:W-:-:S04]  /*41d0*/  IMAD R2, R19, 0x2, R2 ;  /* 0x0000000213027824 */ /* 0x001fc800078e0202 */
[----:B------:R-:W-:Y:S01]  /*41e0*/  IMAD R4, R19, 0x2, R2 ;  /* 0x0000000213047824 */ /* 0x000fe200078e0202 */
[----:B-1----:R-:W-:-:S04]  /*41f0*/  LEA R10, P0, R21, R26, 0x1 ;  /* 0x0000001a150a7211 */ /* 0x002fc800078008ff */
[----:B------:R-:W-:Y:S02]  /*4200*/  LEA.HI.X.SX32 R11, R21, R0, 0x1, P0 ;  /* 0x00000000150b7211 */ /* 0x000fe400000f0eff */
[----:B----4-:R-:W-:-:S04]  /*4210*/  LEA R14, P0, R5, R26, 0x1 ;  /* 0x0000001a050e7211 */ /* 0x010fc800078008ff */
[----:B------:R-:W-:-:S05]  /*4220*/  LEA.HI.X.SX32 R15, R5, R0, 0x1, P0 ;  /* 0x00000000050f7211 */ /* 0x000fca00000f0eff */
[----:B------:R0:W3:Y:S04]  /*4230*/  LDG.E.U16 R14, [R14.64] ;  /* 0x000000060e0e7981 */ /* 0x0000e8000c1e1500 */
[----:B--2---:R1:W-:Y:S04]  /*4240*/  STL [R1+0x29c], R28 ;  /* 0x00029c1c01007387 */ /* 0x0043e80000100800 */
[----:B-1----:R1:W2:Y:S04]  /*4250*/  LDG.E.U16 R28, [R12.64] ;  /* 0x000000060c1c7981 */ /* 0x0022a8000c1e1500 */
[----:B------:R0:W-:Y:S02]  /*4260*/  STL [R1], R4 ;  /* 0x0000000401007387 */ /* 0x0001e40000100800 */
[----:B0-----:R-:W-:-:S05]  /*4270*/  LEA R4, R19, R4, 0x1 ;  /* 0x0000000413047211 */ /* 0x001fca00078e08ff */
[----:B------:R0:W-:Y:S01]  /*4280*/  STL [R1+0x30], R4 ;  /* 0x0000300401007387 */ /* 0x0001e20000100800 */
[----:B-1----:R-:W-:Y:S01]  /*4290*/  LEA R12, P1, R20, R26, 0x1 ;  /* 0x0000001a140c7211 */ /* 0x002fe200078208ff */
[----:B0-----:R-:W-:-:S03]  /*42a0*/  IMAD R4, R19, 0x2, R4 ;  /* 0x0000000213047824 */ /* 0x001fc600078e0204 */
[----:B------:R-:W-:Y:S02]  /*42b0*/  LEA.HI.X.SX32 R13, R20, R0, 0x1, P1 ;  /* 0x00000000140d7211 */ /* 0x000fe400008f0eff */
[----:B------:R-:W-:Y:S04]  /*42c0*/  STL [R1+0x14c], R4 ;  /* 0x00014c0401007387 */ /* 0x000fe80000100800 */
[----:B---3--:R0:W-:Y:S04]  /*42d0*/  STL [R1+0x298], R8 ;  /* 0x0002980801007387 */ /* 0x0081e80000100800 */
[----:B------:R1:W3:Y:S04]  /*42e0*/  LDG.E.U16 R21, [R12.64] ;  /* 0x000000060c157981 */ /* 0x0002e8000c1e1500 */
[----:B0-----:R0:W3:Y:S01]  /*42f0*/  LDG.E.U16 R8, [R10.64] ;  /* 0x000000060a087981 */ /* 0x0010e2000c1e1500 */
[----:B------:R-:W-:Y:S01]  /*4300*/  IMAD R4, R19, 0x2, R4 ;  /* 0x0000000213047824 */ /* 0x000fe200078e0204 */
[----:B0-----:R-:W-:-:S04]  /*4310*/  LEA R10, P0, R24, R26, 0x1 ;  /* 0x0000001a180a7211 */ /* 0x001fc800078008ff */
[----:B------:R-:W-:Y:S02]  /*4320*/  LEA.HI.X.SX32 R11, R24, R0, 0x1, P0 ;  /* 0x00000000180b7211 */ /* 0x000fe400000f0eff */
[----:B-1----:R-:W-:-:S04]  /*4330*/  LEA R12, P0, R3, R26, 0x1 ;  /* 0x0000001a030c7211 */ /* 0x002fc800078008ff */
[----:B------:R-:W-:-:S06]  /*4340*/  LEA.HI.X.SX32 R13, R3, R0, 0x1, P0 ;  /* 0x00000000030d7211 */ /* 0x000fcc00000f0eff */
[----:B------:R0:W3:Y:S04]  /*4350*/  LDG.E.U16 R13, [R12.64] ;  /* 0x000000060c0d7981 */ /* 0x0000e8000c1e1500 */
[----:B--2---:R1:W-:Y:S02]  /*4360*/  STL [R1+0x294], R28 ;  /* 0x0002941c01007387 */ /* 0x0043e40000100800 */
[----:B-1----:R-:W-:-:S05]  /*4370*/  LEA R28, R19, R4, 0x1 ;  /* 0x00000004131c7211 */ /* 0x002fca00078e08ff */
[----:B------:R-:W-:Y:S01]  /*4380*/  IMAD R5, R19, 0x2, R28 ;  /* 0x0000000213057824 */ /* 0x000fe200078e021c */
[----:B------:R1:W-:Y:S04]  /*4390*/  STL [R1+0x1df0], R28 ;  /* 0x001df01c01007387 */ /* 0x0003e80000100800 */
[----:B-----5:R2:W-:Y:S04]  /*43a0*/  STL [R1+0x290], R6 ;  /* 0x0002900601007387 */ /* 0x0205e80000100800 */
[----:B------:R5:W-:Y:S04]  /*43b0*/  STL [R1+0x2c], R5 ;  /* 0x00002c0501007387 */ /* 0x000be80000100800 */
[----:B-1----:R1:W4:Y:S01]  /*43c0*/  LDG.E.U16 R28, [R10.64] ;  /* 0x000000060a1c7981 */ /* 0x002322000c1e1500 */
[----:B--2---:R-:W-:Y:S01]  /*43d0*/  LEA R6, P1, R7, R26, 0x1 ;  /* 0x0000001a07067211 */ /* 0x004fe200078208ff */
[----:B-----5:R-:W-:-:S03]  /*43e0*/  IMAD R5, R19, 0x2, R5 ;  /* 0x0000000213057824 */ /* 0x020fc600078e0205 */
[----:B------:R-:W-:Y:S02]  /*43f0*/  LEA.HI.X.SX32 R7, R7, R0, 0x1, P1 ;  /* 0x0000000007077211 */ /* 0x000fe400008f0eff */
[----:B------:R2:W-:Y:S04]  /*4400*/  STL [R1+0x184], R5 ;  /* 0x0001840501007387 */ /* 0x0005e80000100800 */
[----:B------:R5:W4:Y:S04]  /*4410*/  LDG.E.U16 R20, [R6.64] ;  /* 0x0000000606147981 */ /* 0x000b28000c1e1500 */
[----:B------:R-:W4:Y:S01]  /*4420*/  LDL.LU R15, [R1+0x18] ;  /* 0x00001800010f7983 */ /* 0x000f220000300800 */
[----:B--2---:R-:W-:-:S02]  /*4430*/  LEA R5, R19, R5, 0x1 ;  /* 0x0000000513057211 */ /* 0x004fc400078e08ff */
[----:B-----5:R-:W-:-:S03]  /*4440*/  LEA R6, P0, R27, R26, 0x1 ;  /* 0x0000001a1b067211 */ /* 0x020fc600078008ff */
[----:B------:R-:W-:Y:S01]  /*4450*/  IMAD R24, R19, 0x2, R5 ;  /* 0x0000000213187824 */ /* 0x000fe200078e0205 */
[----:B------:R-:W-:-:S03]  /*4460*/  LEA.HI.X.SX32 R7, R27, R0, 0x1, P0 ;  /* 0x000000001b077211 */ /* 0x000fc600000f0eff */
[----:B------:R-:W-:Y:S01]  /*4470*/  IMAD R3, R19, 0x2, R24 ;  /* 0x0000000213037824 */ /* 0x000fe200078e0218 */
[----:B------:R2:W-:Y:S01]  /*4480*/  STL [R1+0x1dec], R24 ;  /* 0x001dec1801007387 */ /* 0x0005e20000100800 */
[----:B-1----:R-:W-:-:S03]  /*4490*/  LEA R10, P0, R23, R26, 0x1 ;  /* 0x0000001a170a7211 */ /* 0x002fc600078008ff */
[----:B------:R1:W5:Y:S04]  /*44a0*/  LDG.E.U16 R7, [R6.64] ;  /* 0x0000000606077981 */ /* 0x000368000c1e1500 */
[----:B--2---:R-:W2:Y:S04]  /*44b0*/  LDL.LU R24, [R1+0x10] ;  /* 0x0000100001187983 */ /* 0x004ea80000300800 */
[----:B---3--:R3:W-:Y:S04]  /*44c0*/  STL [R1+0x28c], R8 ;  /* 0x00028c0801007387 */ /* 0x0087e80000100800 */
[----:B------:R0:W-:Y:S01]  /*44d0*/  STL [R1+0x20], R3 ;  /* 0x0000200301007387 */ /* 0x0001e20000100800 */
[----:B------:R-:W-:-:S02]  /*44e0*/  LEA.HI.X.SX32 R11, R23, R0, 0x1, P0 ;  /* 0x00000000170b7211 */ /* 0x000fc400000f0eff */
[----:B---3--:R-:W-:Y:S01]  /*44f0*/  LEA R8, P1, R9, R26, 0x1 ;  /* 0x0000001a09087211 */ /* 0x008fe200078208ff */
[----:B------:R3:W-:Y:S01]  /*4500*/  STL [R1+0x288], R21 ;  /* 0x0002881501007387 */ /* 0x0007e20000100800 */
[----:B0-----:R-:W-:-:S03]  /*4510*/  LEA R3, R19, R3, 0x1 ;  /* 0x0000000313037211 */ /* 0x001fc600078e08ff */
[----:B------:R2:W2:Y:S01]  /*4520*/  LDG.E.U16 R11, [R10.64] ;  /* 0x000000060a0b7981 */ /* 0x0004a2000c1e1500 */
[----:B------:R-:W-:-:S03]  /*4530*/  LEA.HI.X.SX32 R9, R9, R0, 0x1, P1 ;  /* 0x0000000009097211 */ /* 0x000fc600008f0eff */
[----:B---3--:R-:W3:Y:S04]  /*4540*/  LDL.LU R21, [R1+0x14] ;  /* 0x0000140001157983 */ /* 0x008ee80000300800 */
[----:B------:R-:W-:Y:S04]  /*4550*/  STL [R1+0x178], R3 ;  /* 0x0001780301007387 */ /* 0x000fe80000100800 */
[----:B------:R0:W-:Y:S02]  /*4560*/  STL [R1+0x284], R14 ;  /* 0x0002840e01007387 */ /* 0x0001e40000100800 */
[----:B0-----:R-:W-:-:S02]  /*4570*/  IMAD R14, R19, 0x2, R3 ;  /* 0x00000002130e7824 */ /* 0x001fc400078e0203 */
[----:B------:R-:W-:Y:S02]  /*4580*/  IMAD R3, R18, 0x2, R23 ;  /* 0x0000000212037824 */ /* 0x000fe400078e0217 */
[----:B------:R0:W3:Y:S01]  /*4590*/  LDG.E.U16 R23, [R8.64] ;  /* 0x0000000608177981 */ /* 0x0000e2000c1e1500 */
[----:B------:R-:W-:Y:S02]  /*45a0*/  LEA R12, P1, R22, R26, 0x1 ;  /* 0x0000001a160c7211 */ /* 0x000fe400078208ff */
[----:B------:R-:W-:Y:S02]  /*45b0*/  LEA R18, R19, R14, 0x1 ;  /* 0x0000000e13127211 */ /* 0x000fe400078e08ff */
[----:B0-----:R-:W-:-:S03]  /*45c0*/  LEA R8, P0, R3, R26, 0x1 ;  /* 0x0000001a03087211 */ /* 0x001fc600078008ff */
[----:B------:R-:W-:Y:S01]  /*45d0*/  IMAD R27, R19, 0x2, R18 ;  /* 0x00000002131b7824 */ /* 0x000fe200078e0212 */
[----:B------:R-:W-:Y:S02]  /*45e0*/  LEA.HI.X.SX32 R9, R3, R0, 0x1, P0 ;  /* 0x0000000003097211 */ /* 0x000fe400000f0eff */
[----:B-1----:R-:W-:Y:S01]  /*45f0*/  LEA R6, P0, R25, R26, 0x1 ;  /* 0x0000001a19067211 */ /* 0x002fe200078008ff */
[----:B------:R-:W-:-:S03]  /*4600*/  IMAD R3, R19, 0x2, R27 ;  /* 0x0000000213037824 */ /* 0x000fc600078e021b */
[----:B------:R0:W3:Y:S04]  /*4610*/  LDG.E.U16 R9, [R8.64] ;  /* 0x0000000608097981 */ /* 0x0000e8000c1e1500 */
[----:B----4-:R1:W-:Y:S04]  /*4620*/  STL [R1+0x280], R28 ;  /* 0x0002801c01007387 */ /* 0x0103e80000100800 */
[----:B-1----:R-:W4:Y:S04]  /*4630*/  LDL.LU R28, [R1+0x1c] ;  /* 0x00001c00011c7983 */ /* 0x002f280000300800 */
[----:B------:R1:W-:Y:S04]  /*4640*/  STL [R1+0x27c], R20 ;  /* 0x00027c1401007387 */ /* 0x0003e80000100800 */
[----:B-1----:R-:W4:Y:S04]  /*4650*/  LDL.LU R20, [R1+0xc] ;  /* 0x00000c0001147983 */ /* 0x002f280000300800 */
[----:B------:R1:W-:Y:S04]  /*4660*/  STL [R1+0x278], R13 ;  /* 0x0002780d01007387 */ /* 0x0003e80000100800 */
[----:B-----5:R5:W-:Y:S01]  /*4670*/  STL [R1+0x274], R7 ;  /* 0x0002740701007387 */ /* 0x020be20000100800 */
[----:B-1----:R-:W-:-:S05]  /*4680*/  LEA.HI.X.SX32 R13, R22, R0, 0x1, P1 ;  /* 0x00000000160d7211 */ /* 0x002fca00008f0eff */
[----:B------:R1:W4:Y:S01]  /*4690*/  LDG.E.U16 R22, [R12.64] ;  /* 0x000000060c167981 */ /* 0x000322000c1e1500 */
[----:B-----5:R-:W-:Y:S02]  /*46a0*/  LEA.HI.X.SX32 R7, R25, R0, 0x1, P0 ;  /* 0x0000000019077211 */ /* 0x020fe400000f0eff */
[-C--:B--2---:R-:W-:Y:S01]  /*46b0*/  LEA R10, P1, R24, R26.reuse, 0x1 ;  /* 0x0000001a180a7211 */ /* 0x084fe200078208ff */
[----:B------:R-:W-:Y:S04]  /*46c0*/  STL [R1+0x174], R3 ;  /* 0x0001740301007387 */ /* 0x000fe80000100800 */
[----:B------:R2:W5:Y:S01]  /*46d0*/  LDG.E.U16 R6, [R6.64] ;  /* 0x0000000606067981 */ /* 0x000562000c1e1500 */
[----:B-1----:R-:W-:-:S04]  /*46e0*/  LEA R12, P0, R15, R26, 0x1 ;  /* 0x0000001a0f0c7211 */ /* 0x002fc800078008ff */
[-C--:B------:R-:W-:Y:S01]  /*46f0*/  LEA.HI.X.SX32 R13, R15, R0.reuse, 0x1, P0 ;  /* 0x000000000f0d7211 */ /* 0x080fe200000f0eff */
[----:B---3--:R-:W-:Y:S04]  /*4700*/  STL [R1+0x270], R23 ;  /* 0x0002701701007387 */ /* 0x008fe80000100800 */
[----:B------:R1:W-:Y:S02]  /*4710*/  STL [R1+0x26c], R11 ;  /* 0x00026c0b01007387 */ /* 0x0003e40000100800 */
[----:B-1----:R-:W-:Y:S02]  /*4720*/  LEA.HI.X.SX32 R11, R24, R0, 0x1, P1 ;  /* 0x00000000180b7211 */ /* 0x002fe400008f0eff */
[----:B------:R-:W3:Y:S01]  /*4730*/  LDG.E.U16 R24, [R12.64] ;  /* 0x000000060c187981 */ /* 0x000ee2000c1e1500 */
[----:B------:R-:W-:Y:S01]  /*4740*/  LEA R3, R19, R3, 0x1 ;  /* 0x0000000313037211 */ /* 0x000fe200078e08ff */
[----:B------:R-:W-:-:S04]  /*4750*/  IMAD.MOV.U32 R25, RZ, RZ, c[0x0][0x198] ;  /* 0x00006600ff197624 */ /* 0x000fc800078e00ff */
[----:B------:R-:W-:-:S05]  /*4760*/  IMAD R19, R25, 0x2, R3 ;  /* 0x0000000219137824 */ /* 0x000fca00078e0203 */
[----:B------:R-:W-:Y:S02]  /*4770*/  LEA R23, R25, R19, 0x1 ;  /* 0x0000001319177211 */ /* 0x000fe400078e08ff */
[----:B0-----:R-:W-:-:S03]  /*4780*/  LEA R8, P0, R21, R26, 0x1 ;  /* 0x0000001a15087211 */ /* 0x001fc600078008ff */
[C---:B------:R-:W-:Y:S01]  /*4790*/  IMAD R15, R25.reuse, 0x2, R23 ;  /* 0x00000002190f7824 */ /* 0x040fe200078e0217 */
[----:B------:R0:W-:Y:S03]  /*47a0*/  STL [R1+0x268], R9 ;  /* 0x0002680901007387 */ /* 0x0001e60000100800 */
[----:B--2---:R-:W-:Y:S01]  /*47b0*/  IMAD R7, R25, 0x2, R15 ;  /* 0x0000000219077824 */ /* 0x004fe200078e020f */
[----:B------:R1:W-:Y:S01]  /*47c0*/  STL [R1+0x170], R15 ;  /* 0x0001700f01007387 */ /* 0x0003e20000100800 */
[----:B0-----:R-:W-:-:S03]  /*47d0*/  LEA.HI.X.SX32 R9, R21, R0, 0x1, P0 ;  /* 0x0000000015097211 */ /* 0x001fc600000f0eff */
[----:B-1----:R4:W2:Y:S02]  /*47e0*/  LDG.E.U16 R15, [R10.64] ;  /* 0x000000060a0f7981 */ /* 0x0028a4000c1e1500 */
[----:B----4-:R-:W-:-:S04]  /*47f0*/  LEA R10, P0, R28, R26, 0x1 ;  /* 0x0000001a1c0a7211 */ /* 0x010fc800078008ff */
[----:B------:R-:W-:-:S05]  /*4800*/  LEA.HI.X.SX32 R11, R28, R0, 0x1, P0 ;  /* 0x000000001c0b7211 */ /* 0x000fca00000f0eff */
[----:B------:R0:W4:Y:S04]  /*4810*/  LDG.E.U16 R28, [R10.64] ;  /* 0x000000060a1c7981 */ /* 0x000128000c1e1500 */
[----:B------:R-:W-:Y:S04]  /*4820*/  STL [R1+0x264], R22 ;  /* 0x0002641601007387 */ /* 0x000fe80000100800 */
[----:B-----5:R-:W-:Y:S04]  /*4830*/  STL [R1+0x260], R6 ;  /* 0x0002600601007387 */ /* 0x020fe80000100800 */
[----:B---3--:R1:W-:Y:S04]  /*4840*/  STL [R1+0x25c], R24 ;  /* 0x00025c1801007387 */ /* 0x0083e80000100800 */
[----:B-1----:R1:W3:Y:S01]  /*4850*/  LDG.E.U16 R24, [R8.64] ;  /* 0x0000000608187981 */ /* 0x0022e2000c1e1500 */
[----:B------:R-:W-:-:S05]  /*4860*/  LEA R21, R25, R7, 0x1 ;  /* 0x0000000719157211 */ /* 0x000fca00078e08ff */
[----:B------:R-:W-:-:S04]  /*4870*/  IMAD R22, R25, 0x2, R21 ;  /* 0x0000000219167824 */ /* 0x000fc800078e0215 */
[----:B------:R-:W-:Y:S01]  /*4880*/  IMAD R6, R25, 0x2, R22 ;  /* 0x0000000219067824 */ /* 0x000fe200078e0216 */
[----:B------:R-:W-:-:S04]  /*4890*/  LEA R12, P1, R20, R26, 0x1 ;  /* 0x0000001a140c7211 */ /* 0x000fc800078208ff */
[----:B------:R5:W-:Y:S01]  /*48a0*/  STL [R1+0x164], R6 ;  /* 0x0001640601007387 */ /* 0x000be20000100800 */
[----:B------:R-:W-:Y:S02]  /*48b0*/  LEA.HI.X.SX32 R13, R20, R0, 0x1, P1 ;  /* 0x00000000140d7211 */ /* 0x000fe400008f0eff */
[----:B-1----:R-:W-:Y:S02]  /*48c0*/  LEA R8, P0, R29, R26, 0x1 ;  /* 0x0000001a1d087211 */ /* 0x002fe400078008ff */
[C---:B-----5:R-:W-:Y:S01]  /*48d0*/  LEA R6, R25.reuse, R6, 0x1 ;  /* 0x0000000619067211 */ /* 0x060fe200078e08ff */
[----:B--2---:R1:W-:Y:S04]  /*48e0*/  STL [R1+0x258], R15 ;  /* 0x0002580f01007387 */ /* 0x0043e80000100800 */
[----:B------:R-:W-:Y:S01]  /*48f0*/  IMAD R20, R25, 0x2, R6 ;  /* 0x0000000219147824 */ /* 0x000fe200078e0206 */
[----:B------:R-:W-:-:S02]  /*4900*/  LEA.HI.X.SX32 R9, R29, R0, 0x1, P0 ;  /* 0x000000001d097211 */ /* 0x000fc400000f0eff */
[C---:B0-----:R-:W-:Y:S01]  /*4910*/  LEA R10, P0, R16.reuse, R26, 0x1 ;  /* 0x0000001a100a7211 */ /* 0x041fe200078008ff */
[----:B------:R0:W2:Y:S01]  /*4920*/  LDG.E.U16 R29, [R12.64] ;  /* 0x000000060c1d7981 */ /* 0x0000a2000c1e1500 */
[C---:B-1----:R-:W-:Y:S02]  /*4930*/  IMAD R15, R25.reuse, 0x2, R20 ;  /* 0x00000002190f7824 */ /* 0x042fe400078e0214 */
[----:B------:R-:W-:Y:S01]  /*4940*/  LEA.HI.X.SX32 R11, R16, R0, 0x1, P0 ;  /* 0x00000000100b7211 */ /* 0x000fe200000f0eff */
[----:B------:R-:W5:Y:S04]  /*4950*/  LDG.E.U16 R9, [R8.64] ;  /* 0x0000000608097981 */ /* 0x000f68000c1e1500 */
[----:B---3--:R1:W-:Y:S02]  /*4960*/  STL [R1+0x254], R24 ;  /* 0x0002541801007387 */ /* 0x0083e40000100800 */
[----:B-1----:R-:W-:-:S05]  /*4970*/  LEA R24, R25, R15, 0x1 ;  /* 0x0000000f19187211 */ /* 0x002fca00078e08ff */
[----:B------:R-:W-:Y:S04]  /*4980*/  STL [R1+0x158], R24 ;  /* 0x0001581801007387 */ /* 0x000fe80000100800 */
[----:B----4-:R1:W-:Y:S04]  /*4990*/  STL [R1+0x250], R28 ;  /* 0x0002501c01007387 */ /* 0x0103e80000100800 */
[----:B-1----:R1:W3:Y:S01]  /*49a0*/  LDG.E.U16 R28, [R10.64] ;  /* 0x000000060a1c7981 */ /* 0x0022e2000c1e1500 */
[-C--:B0-----:R-:W-:Y:S02]  /*49b0*/  LEA R12, P1, R17, R26.reuse, 0x1 ;  /* 0x0000001a110c7211 */ /* 0x081fe400078208ff */
[----:B------:R-:W-:-:S02]  /*49c0*/  LEA R16, P0, R2, R26, 0x1 ;  /* 0x0000001a02107211 */ /* 0x000fc400078008ff */
[-C--:B------:R-:W-:Y:S02]  /*49d0*/  LEA.HI.X.SX32 R13, R17, R0.reuse, 0x1, P1 ;  /* 0x00000000110d7211 */ /* 0x080fe400008f0eff */
[----:B------:R-:W-:Y:S02]  /*49e0*/  LEA.HI.X.SX32 R17, R2, R0, 0x1, P0 ;  /* 0x0000000002117211 */ /* 0x000fe400000f0eff */
[C---:B-1----:R-:W-:Y:S01]  /*49f0*/  LEA R10, P0, R4.reuse, R26, 0x1 ;  /* 0x0000001a040a7211 */ /* 0x042fe200078008ff */
[----:B--2---:R0:W-:Y:S03]  /*4a00*/  STL [R1+0x24c], R29 ;  /* 0x00024c1d01007387 */ /* 0x0041e60000100800 */
[----:B------:R-:W-:Y:S01]  /*4a10*/  LEA.HI.X.SX32 R11, R4, R0, 0x1, P0 ;  /* 0x00000000040b7211 */ /* 0x000fe200000f0eff */
[----:B-----5:R-:W-:Y:S05]  /*4a20*/  STL [R1+0x248], R9 ;  /* 0x0002480901007387 */ /* 0x020fea0000100800 */
[----:B------:R1:W2:Y:S04]  /*4a30*/  LDG.E.U16 R11, [R10.64] ;  /* 0x000000060a0b7981 */ /* 0x0002a8000c1e1500 */
[----:B0-----:R0:W4:Y:S04]  /*4a40*/  LDG.E.U16 R29, [R12.64] ;  /* 0x000000060c1d7981 */ /* 0x001128000c1e1500 */
[----:B---3--:R3:W-:Y:S04]  /*4a50*/  STL [R1+0x244], R28 ;  /* 0x0002441c01007387 */ /* 0x0087e80000100800 */
[----:B---3--:R3:W5:Y:S01]  /*4a60*/  LDG.E.U16 R28, [R16.64] ;  /* 0x00000006101c7981 */ /* 0x008762000c1e1500 */
[----:B------:R-:W-:-:S04]  /*4a70*/  IMAD R8, R25, 0x2, R24 ;  /* 0x0000000219087824 */ /* 0x000fc800078e0218 */
[----:B------:R-:W-:Y:S01]  /*4a80*/  IMAD R2, R25, 0x2, R8 ;  /* 0x0000000219027824 */ /* 0x000fe200078e0208 */
[----:B0-----:R-:W-:-:S04]  /*4a90*/  LEA R12, P1, R5, R26, 0x1 ;  /* 0x0000001a050c7211 */ /* 0x001fc800078208ff */
[----:B------:R-:W-:Y:S02]  /*4aa0*/  LEA R9, R25, R2, 0x1 ;  /* 0x0000000219097211 */ /* 0x000fe400078e08ff */
[----:B------:R-:W-:-:S03]  /*4ab0*/  LEA.HI.X.SX32 R13, R5, R0, 0x1, P1 ;  /* 0x00000000050d7211 */ /* 0x000fc600008f0eff */
[----:B------:R-:W-:Y:S01]  /*4ac0*/  IMAD R24, R25, 0x2, R9 ;  /* 0x0000000219187824 */ /* 0x000fe200078e0209 */
[----:B---3--:R-:W-:-:S04]  /*4ad0*/  LEA R16, P0, R14, R26, 0x1 ;  /* 0x0000001a0e107211 */ /* 0x008fc800078008ff */
[----:B------:R-:W-:Y:S01]  /*4ae0*/  STL [R1+0x154], R24 ;  /* 0x0001541801007387 */ /* 0x000fe20000100800 */
[----:B------:R-:W-:Y:S01]  /*4af0*/  LEA.HI.X.SX32 R17, R14, R0, 0x1, P0 ;  /* 0x000000000e117211 */ /* 0x000fe200000f0eff */
[----:B------:R-:W-:Y:S01]  /*4b00*/  IMAD R4, R25, 0x2, R24 ;  /* 0x0000000219047824 */ /* 0x000fe200078e0218 */
[-C--:B-1----:R-:W-:Y:S01]  /*4b10*/  LEA R10, P0, R3, R26.reuse, 0x1 ;  /* 0x0000001a030a7211 */ /* 0x082fe200078008ff */
[----:B----4-:R0:W-:Y:S04]  /*4b20*/  STL [R1+0x240], R29 ;  /* 0x0002401d01007387 */ /* 0x0101e80000100800 */
[----:B0-----:R0:W3:Y:S02]  /*4b30*/  LDG.E.U16 R29, [R12.64] ;  /* 0x000000060c1d7981 */ /* 0x0010e4000c1e1500 */
[----:B0-----:R-:W-:-:S04]  /*4b40*/  LEA R12, P1, R7, R26, 0x1 ;  /* 0x0000001a070c7211 */ /* 0x001fc800078208ff */
[-C--:B------:R-:W-:Y:S01]  /*4b50*/  LEA.HI.X.SX32 R13, R7, R0.reuse, 0x1, P1 ;  /* 0x00000000070d7211 */ /* 0x080fe200008f0eff */
[----:B-----5:R0:W-:Y:S04]  /*4b60*/  STL [R1+0x23c], R28 ;  /* 0x00023c1c01007387 */ /* 0x0201e80000100800 */
[----:B0-----:R-:W4:Y:S04]  /*4b70*/  LDL.LU R28, [R1+0x38] ;  /* 0x00003800011c7983 */ /* 0x001f280000300800 */
[----:B------:R-:W5:Y:S04]  /*4b80*/  LDL.LU R24, [R1+0x28] ;  /* 0x0000280001187983 */ /* 0x000f680000300800 */
[----:B--2---:R0:W-:Y:S02]  /*4b90*/  STL [R1+0x238], R11 ;  /* 0x0002380b01007387 */ /* 0x0041e40000100800 */
[----:B0-----:R-:W-:-:S02]  /*4ba0*/  LEA.HI.X.SX32 R11, R3, R0, 0x1, P0 ;  /* 0x00000000030b7211 */ /* 0x001fc400000f0eff */
[----:B------:R0:W2:Y:S04]  /*4bb0*/  LDG.E.U16 R3, [R16.64] ;  /* 0x0000000610037981 */ /* 0x0000a8000c1e1500 */
[----:B------:R1:W4:Y:S01]  /*4bc0*/  LDG.E.U16 R10, [R10.64] ;  /* 0x000000060a0a7981 */ /* 0x000322000c1e1500 */
[----:B0-----:R-:W-:-:S03]  /*4bd0*/  LEA R16, P0, R6, R26, 0x1 ;  /* 0x0000001a06107211 */ /* 0x001fc600078008ff */
[----:B-1----:R0:W4:Y:S01]  /*4be0*/  LDG.E.U16 R11, [R12.64] ;  /* 0x000000060c0b7981 */ /* 0x002122000c1e1500 */
[----:B------:R-:W-:-:S06]  /*4bf0*/  LEA.HI.X.SX32 R17, R6, R0, 0x1, P0 ;  /* 0x0000000006117211 */ /* 0x000fcc00000f0eff */
[----:B------:R1:W5:Y:S01]  /*4c00*/  LDG.E.U16 R17, [R16.64] ;  /* 0x0000000610117981 */ /* 0x000362000c1e1500 */
[----:B0-----:R-:W-:-:S04]  /*4c10*/  LEA R12, P0, R8, R26, 0x1 ;  /* 0x0000001a080c7211 */ /* 0x001fc800078008ff */
[----:B------:R-:W-:-:S06]  /*4c20*/  LEA.HI.X.SX32 R13, R8, R0, 0x1, P0 ;  /* 0x00000000080d7211 */ /* 0x000fcc00000f0eff */
[----:B------:R-:W5:Y:S01]  /*4c30*/  LDG.E.U16 R13, [R12.64] ;  /* 0x000000060c0d7981 */ /* 0x000f62000c1e1500 */
[----:B------:R-:W-:-:S05]  /*4c40*/  LEA R5, R25, R4, 0x1 ;  /* 0x0000000419057211 */ /* 0x000fca00078e08ff */
[C---:B------:R-:W-:Y:S01]  /*4c50*/  IMAD R14, R25.reuse, 0x2, R5 ;  /* 0x00000002190e7824 */ /* 0x040fe200078e0205 */
[----:B---3--:R0:W-:Y:S03]  /*4c60*/  STL [R1+0x234], R29 ;  /* 0x0002341d01007387 */ /* 0x0081e60000100800 */
[----:B0-----:R-:W-:-:S05]  /*4c70*/  IMAD R29, R25, 0x2, R14 ;  /* 0x00000002191d7824 */ /* 0x001fca00078e020e */
[----:B------:R0:W-:Y:S01]  /*4c80*/  STL [R1+0x150], R29 ;  /* 0x0001501d01007387 */ /* 0x0001e20000100800 */
[----:B------:R-:W-:-:S03]  /*4c90*/  LEA R7, R25, R29, 0x1 ;  /* 0x0000001d19077211 */ /* 0x000fc600078e08ff */
[----:B0-----:R-:W3:Y:S01]  /*4ca0*/  LDL.LU R29, [R1] ;  /* 0x00000000011d7983 */ /* 0x001ee20000300800 */
[----:B-1----:R-:W-:-:S03]  /*4cb0*/  LEA R16, P0, R7, R26, 0x1 ;  /* 0x0000001a07107211 */ /* 0x002fc600078008ff */
[----:B--2---:R0:W-:Y:S04]  /*4cc0*/  STL [R1+0x230], R3 ;  /* 0x0002300301007387 */ /* 0x0041e80000100800 */
[----:B----4-:R-:W-:Y:S04]  /*4cd0*/  STL [R1+0x228], R11 ;  /* 0x0002280b01007387 */ /* 0x010fe80000100800 */
[----:B------:R1:W-:Y:S01]  /*4ce0*/  STL [R1+0x22c], R10 ;  /* 0x00022c0a01007387 */ /* 0x0003e20000100800 */
[----:B0-----:R-:W-:-:S03]  /*4cf0*/  IMAD R3, R25, 0x2, R7 ;  /* 0x0000000219037824 */ /* 0x001fc600078e0207 */
[----:B------:R-:W2:Y:S01]  /*4d00*/  LDL.LU R8, [R1+0x4] ;  /* 0x0000040001087983 */ /* 0x000ea20000300800 */
[----:B-1----:R-:W-:-:S03]  /*4d10*/  LEA R10, P1, R4, R26, 0x1 ;  /* 0x0000001a040a7211 */ /* 0x002fc600078208ff */
[----:B-----5:R0:W-:Y:S01]  /*4d20*/  STL [R1+0x224], R17 ;  /* 0x0002241101007387 */ /* 0x0201e20000100800 */
[----:B------:R-:W-:-:S06]  /*4d30*/  LEA.HI.X.SX32 R11, R4, R0, 0x1, P1 ;  /* 0x00000000040b7211 */ /* 0x000fcc00008f0eff */
[----:B------:R-:W4:Y:S01]  /*4d40*/  LDG.E.U16 R11, [R10.64] ;  /* 0x000000060a0b7981 */ /* 0x000f22000c1e1500 */
[----:B0-----:R-:W-:-:S03]  /*4d50*/  LEA.HI.X.SX32 R17, R7, R0, 0x1, P0 ;  /* 0x0000000007117211 */ /* 0x001fc600000f0eff */
[----:B------:R-:W5:Y:S04]  /*4d60*/  LDL.LU R7, [R1+0x24] ;  /* 0x0000240001077983 */ /* 0x000f680000300800 */
[----:B------:R0:W-:Y:S04]  /*4d70*/  STL [R1+0x220], R13 ;  /* 0x0002200d01007387 */ /* 0x0001e80000100800 */
[----:B------:R-:W2:Y:S04]  /*4d80*/  LDG.E.U16 R17, [R16.64] ;  /* 0x0000000610117981 */ /* 0x000ea8000c1e1500 */
[----:B0-----:R-:W3:Y:S01]  /*4d90*/  LDL.LU R13, [R1+0x34] ;  /* 0x00003400010d7983 */ /* 0x001ee20000300800 */
[----:B------:R-:W-:-:S02]  /*4da0*/  IMAD R6, R25, 0x2, R3 ;  /* 0x0000000219067824 */ /* 0x000fc400078e0203 */
[----:B------:R-:W-:-:S03]  /*4db0*/  IMAD.MOV.U32 R4, RZ, RZ, c[0x0][0x198] ;  /* 0x00006600ff047624 */ /* 0x000fc600078e00ff */
[----:B------:R-:W-:-:S05]  /*4dc0*/  LEA R25, R25, R6, 0x1 ;  /* 0x0000000619197211 */ /* 0x000fca00078e08ff */
[----:B------:R-:W-:-:S05]  /*4dd0*/  IMAD R4, R4, 0x2, R25 ;  /* 0x0000000204047824 */ /* 0x000fca00078e0219 */
[CC--:B------:R-:W-:Y:S01]  /*4de0*/  LEA R12, P1, R4.reuse, R26.reuse, 0x1 ;  /* 0x0000001a040c7211 */ /* 0x0c0fe200078208ff */
[----:B----4-:R0:W-:Y:S04]  /*4df0*/  STL [R1+0x21c], R11 ;  /* 0x00021c0b01007387 */ /* 0x0101e80000100800 */
[----:B--2---:R1:W-:Y:S01]  /*4e00*/  STL [R1+0x218], R17 ;  /* 0x0002181101007387 */ /* 0x0043e20000100800 */
[----:B---3--:R-:W-:Y:S02]  /*4e10*/  LEA R10, P0, R13, R26, 0x1 ;  /* 0x0000001a0d0a7211 */ /* 0x008fe400078008ff */
[----:B0-----:R-:W-:Y:S02]  /*4e20*/  MOV R11, R13 ;  /* 0x0000000d000b7202 */ /* 0x001fe40000000f00 */
[----:B------:R-:W-:-:S02]  /*4e30*/  LEA.HI.X.SX32 R13, R4, R0, 0x1, P1 ;  /* 0x00000000040d7211 */ /* 0x000fc400008f0eff */
[----:B------:R-:W-:-:S03]  /*4e40*/  LEA.HI.X.SX32 R11, R11, R0, 0x1, P0 ;  /* 0x000000000b0b7211 */ /* 0x000fc600000f0eff */
[----:B-1----:R0:W2:Y:S04]  /*4e50*/  LDG.E.U16 R17, [R12.64] ;  /* 0x000000060c117981 */ /* 0x0020a8000c1e1500 */
[----:B------:R-:W3:Y:S01]  /*4e60*/  LDG.E.U16 R11, [R10.64] ;  /* 0x000000060a0b7981 */ /* 0x000ee2000c1e1500 */
[-C--:B------:R-:W-:Y:S02]  /*4e70*/  LEA R16, P0, R28, R26.reuse, 0x1 ;  /* 0x0000001a1c107211 */ /* 0x080fe400078008ff */
[----:B0-----:R-:W-:-:S04]  /*4e80*/  LEA R12, P1, R24, R26, 0x1 ;  /* 0x0000001a180c7211 */ /* 0x001fc800078208ff */
[-C--:B------:R-:W-:Y:S01]  /*4e90*/  LEA.HI.X.SX32 R13, R24, R0.reuse, 0x1, P1 ;  /* 0x00000000180d7211 */ /* 0x080fe200008f0eff */
[----:B--2---:R0:W-:Y:S02]  /*4ea0*/  STL [R1+0x214], R17 ;  /* 0x0002141101007387 */ /* 0x0041e40000100800 */
[----:B0-----:R-:W-:Y:S02]  /*4eb0*/  LEA.HI.X.SX32 R17, R28, R0, 0x1, P0 ;  /* 0x000000001c117211 */ /* 0x001fe400000f0eff */
[----:B------:R-:W2:Y:S04]  /*4ec0*/  LDL.LU R28, [R1+0x1df0] ;  /* 0x001df000011c7983 */ /* 0x000ea80000300800 */
[----:B------:R-:W4:Y:S04]  /*4ed0*/  LDL.LU R24, [R1+0x1dec] ;  /* 0x001dec0001187983 */ /* 0x000f280000300800 */
[----:B---3--:R0:W-:Y:S04]  /*4ee0*/  STL [R1+0x210], R11 ;  /* 0x0002100b01007387 */ /* 0x0081e80000100800 */
[----:B0-----:R0:W3:Y:S01]  /*4ef0*/  LDG.E.U16 R11, [R16.64] ;  /* 0x00000006100b7981 */ /* 0x0010e2000c1e1500 */
[----:B-----5:R-:W-:-:S02]  /*4f00*/  LEA R10, P0, R7, R26, 0x1 ;  /* 0x0000001a070a7211 */ /* 0x020fc400078008ff */
[----:B0-----:R-:W-:-:S04]  /*4f10*/  LEA R16, P1, R8, R26, 0x1 ;  /* 0x0000001a08107211 */ /* 0x001fc800078208ff */
[-C--:B------:R-:W-:Y:S01]  /*4f20*/  LEA.HI.X.SX32 R17, R8, R0.reuse, 0x1, P1 ;  /* 0x0000000008117211 */ /* 0x080fe200008f0eff */
[----:B---3--:R0:W-:Y:S02]  /*4f30*/  STL [R1+0x20c], R11 ;  /* 0x00020c0b01007387 */ /* 0x0081e40000100800 */
[----:B0-----:R-:W-:Y:S02]  /*4f40*/  LEA.HI.X.SX32 R11, R7, R0, 0x1, P0 ;  /* 0x00000000070b7211 */ /* 0x001fe400000f0eff */
[----:B------:R0:W3:Y:S04]  /*4f50*/  LDG.E.U16 R7, [R12.64] ;  /* 0x000000060c077981 */ /* 0x0000e8000c1e1500 */
[----:B------:R2:W5:Y:S01]  /*4f60*/  LDG.E.U16 R8, [R10.64] ;  /* 0x000000060a087981 */ /* 0x000562000c1e1500 */
[----:B0-----:R-:W-:-:S04]  /*4f70*/  LEA R12, P0, R29, R26, 0x1 ;  /* 0x0000001a1d0c7211 */ /* 0x001fc800078008ff */
[----:B------:R-:W-:Y:S02]  /*4f80*/  LEA.HI.X.SX32 R13, R29, R0, 0x1, P0 ;  /* 0x000000001d0d7211 */ /* 0x000fe400000f0eff */
[----:B--2---:R-:W-:-:S04]  /*4f90*/  LEA R10, P1, R28, R26, 0x1 ;  /* 0x0000001a1c0a7211 */ /* 0x004fc800078208ff */
[----:B------:R-:W-:-:S05]  /*4fa0*/  LEA.HI.X.SX32 R11, R28, R0, 0x1, P1 ;  /* 0x000000001c0b7211 */ /* 0x000fca00008f0eff */
[----:B------:R0:W2:Y:S04]  /*4fb0*/  LDG.E.U16 R29, [R10.64] ;  /* 0x000000060a1d7981 */ /* 0x0000a8000c1e1500 */
[----:B---3--:R1:W-:Y:S04]  /*4fc0*/  STL [R1+0x208], R7 ;  /* 0x0002080701007387 */ /* 0x0083e80000100800 */
[----:B-----5:R3:W-:Y:S04]  /*4fd0*/  STL [R1+0x204], R8 ;  /* 0x0002040801007387 */ /* 0x0207e80000100800 */
[----:B-1----:R4:W5:Y:S04]  /*4fe0*/  LDG.E.U16 R7, [R16.64] ;  /* 0x0000000610077981 */ /* 0x002968000c1e1500 */
[----:B---3--:R1:W3:Y:S01]  /*4ff0*/  LDG.E.U16 R8, [R12.64] ;  /* 0x000000060c087981 */ /* 0x0082e2000c1e1500 */
[----:B----4-:R-:W-:-:S02]  /*5000*/  LEA R16, P0, R24, R26, 0x1 ;  /* 0x0000001a18107211 */ /* 0x010fc400078008ff */
[----:B-1----:R-:W-:Y:S02]  /*5010*/  LEA R12, P1, R18, R26, 0x1 ;  /* 0x0000001a120c7211 */ /* 0x002fe400078208ff */
[-C--:B------:R-:W-:Y:S02]  /*5020*/  LEA.HI.X.SX32 R17, R24, R0.reuse, 0x1, P0 ;  /* 0x0000000018117211 */ /* 0x080fe400000f0eff */
[----:B------:R-:W-:Y:S01]  /*5030*/  LEA.HI.X.SX32 R13, R18, R0, 0x1, P1 ;  /* 0x00000000120d7211 */ /* 0x000fe200008f0eff */
[----:B------:R-:W4:Y:S01]  /*5040*/  LDL.LU R24, [R1+0x40] ;  /* 0x0000400001187983 */ /* 0x000f220000300800 */
[----:B------:R-:W-:-:S03]  /*5050*/  LEA R18, P0, R19, R26, 0x1 ;  /* 0x0000001a13127211 */ /* 0x000fc600078008ff */
[----:B------:R1:W2:Y:S01]  /*5060*/  LDG.E.U16 R17, [R16.64] ;  /* 0x0000000610117981 */ /* 0x0002a2000c1e1500 */
[----:B------:R-:W-:-:S03]  /*5070*/  LEA.HI.X.SX32 R19, R19, R0, 0x1, P0 ;  /* 0x0000000013137211 */ /* 0x000fc600000f0eff */
[----:B------:R-:W2:Y:S04]  /*5080*/  LDG.E.U16 R13, [R12.64] ;  /* 0x000000060c0d7981 */ /* 0x000ea8000c1e1500 */
[----:B------:R-:W4:Y:S01]  /*5090*/  LDG.E.U16 R18, [R18.64] ;  /* 0x0000000612127981 */ /* 0x000f22000c1e1500 */
[----:B0-----:R-:W-:-:S03]  /*50a0*/  LEA R10, P1, R21, R26, 0x1 ;  /* 0x0000001a150a7211 */ /* 0x001fc600078208ff */
[----:B------:R-:W4:Y:S01]  /*50b0*/  LDL.LU R28, [R1+0x3c] ;  /* 0x00003c00011c7983 */ /* 0x000f220000300800 */
[----:B------:R-:W-:Y:S02]  /*50c0*/  LEA.HI.X.SX32 R11, R21, R0, 0x1, P1 ;  /* 0x00000000150b7211 */ /* 0x000fe400008f0eff */
[C---:B-1----:R-:W-:Y:S01]  /*50d0*/  LEA R16, P0, R20.reuse, R26, 0x1 ;  /* 0x0000001a14107211 */ /* 0x042fe200078008ff */
[----:B-----5:R0:W-:Y:S04]  /*50e0*/  STL [R1+0x200], R7 ;  /* 0x0002000701007387 */ /* 0x0201e80000100800 */
[----:B0-----:R-:W5:Y:S04]  /*50f0*/  LDL.LU R7, [R1+0x30] ;  /* 0x0000300001077983 */ /* 0x001f680000300800 */
[----:B---3--:R0:W-:Y:S04]  /*5100*/  STL [R1+0x1fc], R8 ;  /* 0x0001fc0801007387 */ /* 0x0081e80000100800 */
[----:B0-----:R-:W3:Y:S04]  /*5110*/  LDL.LU R8, [R1+0x2c] ;  /* 0x00002c0001087983 */ /* 0x001ee80000300800 */
[----:B--2---:R0:W-:Y:S04]  /*5120*/  STL [R1+0x1f8], R29 ;  /* 0x0001f81d01007387 */ /* 0x0041e80000100800 */
[----:B0-----:R-:W2:Y:S04]  /*5130*/  LDL.LU R29, [R1+0x20] ;  /* 0x00002000011d7983 */ /* 0x001ea80000300800 */
[----:B------:R-:W2:Y:S04]  /*5140*/  LDL.LU R21, [R1+0x44] ;  /* 0x0000440001157983 */ /* 0x000ea80000300800 */
[----:B------:R0:W-:Y:S04]  /*5150*/  STL [R1+0x1f4], R17 ;  /* 0x0001f41101007387 */ /* 0x0001e80000100800 */
[----:B------:R-:W-:Y:S01]  /*5160*/  STL [R1+0x1ec], R13 ;  /* 0x0001ec0d01007387 */ /* 0x000fe20000100800 */
[----:B0-----:R-:W-:-:S03]  /*5170*/  LEA.HI.X.SX32 R17, R20, R0, 0x1, P0 ;  /* 0x0000000014117211 */ /* 0x001fc600000f0eff */
[----:B------:R0:W3:Y:S04]  /*5180*/  LDG.E.U16 R20, [R10.64] ;  /* 0x000000060a147981 */ /* 0x0000e8000c1e1500 */
[----:B----4-:R1:W-:Y:S01]  /*5190*/  STL [R1+0x1e4], R18 ;  /* 0x0001e41201007387 */ /* 0x0103e20000100800 */
[----:B------:R-:W-:-:S03]  /*51a0*/  LEA R12, P0, R2, R26, 0x1 ;  /* 0x0000001a020c7211 */ /* 0x000fc600078008ff */
[----:B-1----:R1:W4:Y:S01]  /*51b0*/  LDG.E.U16 R18, [R16.64] ;  /* 0x0000000610127981 */ /* 0x002322000c1e1500 */
[----:B0-----:R-:W-:Y:S02]  /*51c0*/  LEA R10, P1, R5, R26, 0x1 ;  /* 0x0000001a050a7211 */ /* 0x001fe400078208ff */
[----:B------:R-:W-:Y:S02]  /*51d0*/  LEA.HI.X.SX32 R13, R2, R0, 0x1, P0 ;  /* 0x00000000020d7211 */ /* 0x000fe400000f0eff */
[----:B------:R-:W-:Y:S02]  /*51e0*/  LEA R2, P0, R3, R26, 0x1 ;  /* 0x0000001a03027211 */ /* 0x000fe400078008ff */
[-C--:B------:R-:W-:Y:S02]  /*51f0*/  LEA.HI.X.SX32 R11, R5, R0.reuse, 0x1, P1 ;  /* 0x00000000050b7211 */ /* 0x080fe400008f0eff */
[----:B------:R-:W-:Y:S01]  /*5200*/  LEA.HI.X.SX32 R3, R3, R0, 0x1, P0 ;  /* 0x0000000003037211 */ /* 0x000fe200000f0eff */
[----:B-1----:R0:W5:Y:S04]  /*5210*/  LDG.E.U16 R16, [R12.64] ;  /* 0x000000060c107981 */ /* 0x002168000c1e1500 */
[----:B------:R2:W5:Y:S04]  /*5220*/  LDG.E.U16 R17, [R10.64] ;  /* 0x000000060a117981 */ /* 0x000568000c1e1500 */
[----:B------:R1:W5:Y:S01]  /*5230*/  LDG.E.U16 R5, [R2.64] ;  /* 0x0000000602057981 */ /* 0x000362000c1e1500 */
[----:B------:R-:W-:-:S04]  /*5240*/  IMAD.MOV.U32 R19, RZ, RZ, c[0x0][0x198] ;  /* 0x00006600ff137624 */ /* 0x000fc800078e00ff */
[----:B------:R-:W-:-:S05]  /*5250*/  IMAD R4, R19, 0x2, R4 ;  /* 0x0000000213047824 */ /* 0x000fca00078e0204 */
[----:B0-----:R-:W-:-:S04]  /*5260*/  LEA R12, P1, R4, R26, 0x1 ;  /* 0x0000001a040c7211 */ /* 0x001fc800078208ff */
[----:B------:R-:W-:Y:S02]  /*5270*/  LEA.HI.X.SX32 R13, R4, R0, 0x1, P1 ;  /* 0x00000000040d7211 */ /* 0x000fe400008f0eff */
[----:B-1----:R-:W-:-:S04]  /*5280*/  LEA R2, P1, R24, R26, 0x1 ;  /* 0x0000001a18027211 */ /* 0x002fc800078208ff */
[----:B------:R-:W-:-:S05]  /*5290*/  LEA.HI.X.SX32 R3, R24, R0, 0x1, P1 ;  /* 0x0000000018037211 */ /* 0x000fca00008f0eff */
[----:B------:R0:W5:Y:S01]  /*52a0*/  LDG.E.U16 R19, [R2.64] ;  /* 0x0000000602137981 */ /* 0x000162000c1e1500 */
[----:B--2---:R-:W-:-:S04]  /*52b0*/  LEA R10, P0, R21, R26, 0x1 ;  /* 0x0000001a150a7211 */ /* 0x004fc800078008ff */
[----:B------:R-:W-:Y:S01]  /*52c0*/  LEA.HI.X.SX32 R11, R21, R0, 0x1, P0 ;  /* 0x00000000150b7211 */ /* 0x000fe200000f0eff */
[----:B---3--:R1:W-:Y:S04]  /*52d0*/  STL [R1+0x1e0], R20 ;  /* 0x0001e01401007387 */ /* 0x0083e80000100800 */
[----:B-1----:R1:W2:Y:S04]  /*52e0*/  LDG.E.U16 R20, [R12.64] ;  /* 0x000000060c147981 */ /* 0x0022a8000c1e1500 */
[----:B----4-:R3:W-:Y:S01]  /*52f0*/  STL [R1+0x1d4], R18 ;  /* 0x0001d41201007387 */ /* 0x0107e20000100800 */
[----:B-1----:R-:W-:-:S03]  /*5300*/  LEA R12, P0, R28, R26, 0x1 ;  /* 0x0000001a1c0c7211 */ /* 0x002fc600078008ff */
[----:B---3--:R5:W3:Y:S01]  /*5310*/  LDG.E.U16 R18, [R10.64] ;  /* 0x000000060a127981 */ /* 0x008ae2000c1e1500 */
[----:B------:R-:W-:Y:S02]  /*5320*/  LEA.HI.X.SX32 R13, R28, R0, 0x1, P0 ;  /* 0x000000001c0d7211 */ /* 0x000fe400000f0eff */
[----:B0-----:R-:W-:-:S03]  /*5330*/  LEA R2, P0, R8, R26, 0x1 ;  /* 0x0000001a08027211 */ /* 0x001fc600078008ff */
[----:B------:R0:W4:Y:S01]  /*5340*/  LDG.E.U16 R21, [R12.64] ;  /* 0x000000060c157981 */ /* 0x000122000c1e1500 */
[C---:B-----5:R-:W-:Y:S02]  /*5350*/  LEA R10, P1, R7.reuse, R26, 0x1 ;  /* 0x0000001a070a7211 */ /* 0x060fe400078208ff */
[-C--:B------:R-:W-:Y:S02]  /*5360*/  LEA.HI.X.SX32 R3, R8, R0.reuse, 0x1, P0 ;  /* 0x0000000008037211 */ /* 0x080fe400000f0eff */
[----:B------:R-:W-:Y:S02]  /*5370*/  LEA.HI.X.SX32 R11, R7, R0, 0x1, P1 ;  /* 0x00000000070b7211 */ /* 0x000fe400008f0eff */
[C---:B0-----:R-:W-:Y:S01]  /*5380*/  LEA R12, P1, R29.reuse, R26, 0x1 ;  /* 0x0000001a1d0c7211 */ /* 0x041fe200078208ff */
[----:B------:R0:W4:Y:S03]  /*5390*/  LDG.E.U16 R28, [R2.64] ;  /* 0x00000006021c7981 */ /* 0x000126000c1e1500 */
[----:B------:R-:W-:Y:S01]  /*53a0*/  LEA.HI.X.SX32 R13, R29, R0, 0x1, P1 ;  /* 0x000000001d0d7211 */ /* 0x000fe200008f0eff */
[----:B------:R1:W4:Y:S01]  /*53b0*/  LDG.E.U16 R24, [R10.64] ;  /* 0x000000060a187981 */ /* 0x000322000c1e1500 */
[----:B0-----:R-:W-:-:S02]  /*53c0*/  LEA R2, P1, R23, R26, 0x1 ;  /* 0x0000001a17027211 */ /* 0x001fc400078208ff */
[----:B-1----:R-:W-:Y:S01]  /*53d0*/  LEA R10, P0, R27, R26, 0x1 ;  /* 0x0000001a1b0a7211 */ /* 0x002fe200078008ff */
[----:B------:R-:W-:Y:S01]  /*53e0*/  STL [R1+0x1c4], R17 ;  /* 0x0001c41101007387 */ /* 0x000fe20000100800 */
[-C--:B------:R-:W-:Y:S02]  /*53f0*/  LEA.HI.X.SX32 R3, R23, R0.reuse, 0x1, P1 ;  /* 0x0000000017037211 */ /* 0x080fe400008f0eff */
[----:B------:R-:W-:Y:S01]  /*5400*/  LEA.HI.X.SX32 R11, R27, R0, 0x1, P0 ;  /* 0x000000001b0b7211 */ /* 0x000fe200000f0eff */
[----:B------:R-:W-:Y:S04]  /*5410*/  STL [R1+0x1cc], R16 ;  /* 0x0001cc1001007387 */ /* 0x000fe80000100800 */
[----:B------:R0:W4:Y:S04]  /*5420*/  LDG.E.U16 R27, [R12.64] ;  /* 0x000000060c1b7981 */ /* 0x000128000c1e1500 */
[----:B------:R1:W-:Y:S04]  /*5430*/  STL [R1+0x1b8], R5 ;  /* 0x0001b80501007387 */ /* 0x0003e80000100800 */
[----:B------:R0:W4:Y:S04]  /*5440*/  LDG.E.U16 R29, [R2.64] ;  /* 0x00000006021d7981 */ /* 0x000128000c1e1500 */
[----:B-1----:R-:W4:Y:S01]  /*5450*/  LDG.E.U16 R5, [R10.64] ;  /* 0x000000060a057981 */ /* 0x002f22000c1e1500 */
[----:B------:R-:W-:-:S02]  /*5460*/  LEA R16, P1, R15, R26, 0x1 ;  /* 0x0000001a0f107211 */ /* 0x000fc400078208ff */
[C---:B0-----:R-:W-:Y:S02]  /*5470*/  LEA R12, P0, R22.reuse, R26, 0x1 ;  /* 0x0000001a160c7211 */ /* 0x041fe400078008ff */
[-C--:B------:R-:W-:Y:S02]  /*5480*/  LEA.HI.X.SX32 R17, R15, R0.reuse, 0x1, P1 ;  /* 0x000000000f117211 */ /* 0x080fe400008f0eff */
[----:B------:R-:W-:Y:S02]  /*5490*/  LEA.HI.X.SX32 R13, R22, R0, 0x1, P0 ;  /* 0x00000000160d7211 */ /* 0x000fe400000f0eff */
[C---:B------:R-:W-:Y:S01]  /*54a0*/  LEA R2, P0, R9.reuse, R26, 0x1 ;  /* 0x0000001a09027211 */ /* 0x040fe200078008ff */
[----:B------:R0:W4:Y:S03]  /*54b0*/  LDG.E.U16 R7, [R16.64] ;  /* 0x0000000610077981 */ /* 0x000126000c1e1500 */
[----:B------:R-:W-:Y:S01]  /*54c0*/  LEA.HI.X.SX32 R3, R9, R0, 0x1, P0 ;  /* 0x0000000009037211 */ /* 0x000fe200000f0eff */
[----:B------:R1:W4:Y:S01]  /*54d0*/  LDG.E.U16 R22, [R12.64] ;  /* 0x000000060c167981 */ /* 0x000322000c1e1500 */
[----:B------:R-:W-:-:S04]  /*54e0*/  LEA R8, P0, R14, R26, 0x1 ;  /* 0x0000001a0e087211 */ /* 0x000fc800078008ff */
[----:B------:R-:W-:Y:S01]  /*54f0*/  LEA.HI.X.SX32 R9, R14, R0, 0x1, P0 ;  /* 0x000000000e097211 */ /* 0x000fe200000f0eff */
[----:B--2---:R2:W-:Y:S04]  /*5500*/  STL [R1+0x1b0], R20 ;  /* 0x0001b01401007387 */ /* 0x0045e80000100800 */
[----:B------:R-:W5:Y:S04]  /*5510*/  LDL.LU R15, [R1+0x110] ;  /* 0x00011000010f7983 */ /* 0x000f680000300800 */
[----:B------:R-:W5:Y:S04]  /*5520*/  LDL.LU R23, [R1+0x10c] ;  /* 0x00010c0001177983 */ /* 0x000f680000300800 */
[----:B--2---:R-:W2:Y:S04]  /*5530*/  LDL.LU R20, [R1+0x108] ;  /* 0x0001080001147983 */ /* 0x004ea80000300800 */
[----:B---3--:R3:W-:Y:S04]  /*5540*/  STL [R1+0x1ac], R18 ;  /* 0x0001ac1201007387 */ /* 0x0087e80000100800 */
[----:B---3--:R-:W3:Y:S04]  /*5550*/  LDL.LU R18, [R1+0x104] ;  /* 0x0001040001127983 */ /* 0x008ee80000300800 */
[----:B------:R0:W-:Y:S04]  /*5560*/  STL [R1+0x1a4], R19 ;  /* 0x0001a41301007387 */ /* 0x0001e80000100800 */
[----:B0-----:R-:W2:Y:S04]  /*5570*/  LDL.LU R19, [R1+0xf0] ;  /* 0x0000f00001137983 */ /* 0x001ea80000300800 */
[----:B----4-:R0:W-:Y:S04]  /*5580*/  STL [R1+0x1a0], R21 ;  /* 0x0001a01501007387 */ /* 0x0101e80000100800 */
[----:B0-----:R-:W4:Y:S04]  /*5590*/  LDL.LU R21, [R1+0xec] ;  /* 0x0000ec0001157983 */ /* 0x001f280000300800 */
[----:B------:R0:W-:Y:S04]  /*55a0*/  STL [R1+0x19c], R24 ;  /* 0x00019c1801007387 */ /* 0x0001e80000100800 */
[----:B0-----:R-:W2:Y:S04]  /*55b0*/  LDL.LU R24, [R1+0xe8] ;  /* 0x0000e80001187983 */ /* 0x001ea80000300800 */
[----:B------:R0:W-:Y:S04]  /*55c0*/  STL [R1+0x198], R28 ;  /* 0x0001981c01007387 */ /* 0x0001e80000100800 */
[----:B0-----:R-:W2:Y:S04]  /*55d0*/  LDL.LU R28, [R1+0xe4] ;  /* 0x0000e400011c7983 */ /* 0x001ea80000300800 */
[----:B------:R-:W-:Y:S04]  /*55e0*/  STL [R1+0x194], R27 ;  /* 0x0001941b01007387 */ /* 0x000fe80000100800 */
[----:B------:R-:W5:Y:S04]  /*55f0*/  LDL R14, [R1+0x38c] ;  /* 0x00038c00010e7983 */ /* 0x000f680000100800 */
[----:B------:R-:W-:Y:S04]  /*5600*/  STL [R1+0x190], R5 ;  /* 0x0001900501007387 */ /* 0x000fe80000100800 */
[----:B------:R0:W-:Y:S04]  /*5610*/  STL [R1+0x188], R29 ;  /* 0x0001881d01007387 */ /* 0x0001e80000100800 */
[----:B0-----:R0:W2:Y:S01]  /*5620*/  LDG.E.U16 R29, [R2.64] ;  /* 0x00000006021d7981 */ /* 0x0010a2000c1e1500 */
[----:B------:R-:W-:-:S04]  /*5630*/  LEA R10, P1, R6, R26, 0x1 ;  /* 0x0000001a060a7211 */ /* 0x000fc800078208ff */
[----:B------:R-:W-:Y:S01]  /*5640*/  LEA.HI.X.SX32 R11, R6, R0, 0x1, P1 ;  /* 0x00000000060b7211 */ /* 0x000fe200008f0eff */
[----:B0-----:R-:W3:Y:S04]  /*5650*/  LDL.LU R2, [R1+0xf4] ;  /* 0x0000f40001027983 */ /* 0x001ee80000300800 */
[----:B------:R-:W3:Y:S04]  /*5660*/  LDL.LU R3, [R1+0xe0] ;  /* 0x0000e00001037983 */ /* 0x000ee80000300800 */
[----:B------:R-:W3:Y:S04]  /*5670*/  LDL.LU R6, [R1+0xdc] ;  /* 0x0000dc0001067983 */ /* 0x000ee80000300800 */
[----:B------:R-:W3:Y:S04]  /*5680*/  LDL.LU R16, [R1+0xd8] ;  /* 0x0000d80001107983 */ /* 0x000ee80000300800 */
[----:B-1----:R-:W3:Y:S04]  /*5690*/  LDL.LU R12, [R1+0xd4] ;  /* 0x0000d400010c7983 */ /* 0x002ee80000300800 */
[----:B------:R-:W3:Y:S04]  /*56a0*/  LDL.LU R13, [R1+0xd0] ;  /* 0x0000d000010d7983 */ /* 0x000ee80000300800 */
[----:B------:R0:W-:Y:S04]  /*56b0*/  STL [R1+0x180], R22 ;  /* 0x0001801601007387 */ /* 0x0001e80000100800 */
[----:B------:R1:W3:Y:S04]  /*56c0*/  LDG.E.U16 R10, [R10.64] ;  /* 0x000000060a0a7981 */ /* 0x0002e8000c1e1500 */
[----:B0-----:R-:W3:Y:S04]  /*56d0*/  LDL.LU R22, [R1+0xc4] ;  /* 0x0000c40001167983 */ /* 0x001ee80000300800 */
[----:B------:R0:W-:Y:S04]  /*56e0*/  STL [R1+0x17c], R7 ;  /* 0x00017c0701007387 */ /* 0x0001e80000100800 */
[----:B0-----:R-:W4:Y:S04]  /*56f0*/  LDL.LU R7, [R1+0xc0] ;  /* 0x0000c00001077983 */ /* 0x001f280000300800 */
[----:B--2---:R0:W-:Y:S04]  /*5700*/  STL [R1+0x16c], R29 ;  /* 0x00016c1d01007387 */ /* 0x0041e80000100800 */
[----:B0-----:R0:W2:Y:S01]  /*5710*/  LDG.E.U16 R29, [R8.64] ;  /* 0x00000006081d7981 */ /* 0x0010a2000c1e1500 */
[----:B------:R-:W-:-:S03]  /*5720*/  MOV R17, c[0x0][0x198] ;  /* 0x0000660000117a02 */ /* 0x000fc60000000f00 */
[----:B0-----:R-:W4:Y:S04]  /*5730*/  LDL.LU R8, [R1+0xfc] ;  /* 0x0000fc0001087983 */ /* 0x001f280000300800 */
[----:B------:R-:W4:Y:S04]  /*5740*/  LDL.LU R9, [R1+0xf8] ;  /* 0x0000f80001097983 */ /* 0x000f280000300800 */
[----:B-1----:R-:W4:Y:S01]  /*5750*/  LDL.LU R11, [R1+0x100] ;  /* 0x00010000010b7983 */ /* 0x002f220000300800 */
[----:B------:R-:W-:-:S05]  /*5760*/  IMAD R27, R17, 0x2, R4 ;  /* 0x00000002111b7824 */ /* 0x000fca00078e0204 */
[----:B------:R-:W-:-:S04]  /*5770*/  LEA R4, P0, R27, R26, 0x1 ;  /* 0x0000001a1b047211 */ /* 0x000fc800078008ff */
[----:B------:R-:W-:Y:S01]  /*5780*/  LEA.HI.X.SX32 R5, R27, R0, 0x1, P0 ;  /* 0x000000001b057211 */ /* 0x000fe200000f0eff */
[----:B-----5:R-:W-:Y:S04]  /*5790*/  STS.U16 [R14], R15 ;  /* 0x0000000f0e007388 */ /* 0x020fe80000000400 */
[----:B------:R-:W-:Y:S01]  /*57a0*/  STS.U16 [R14+0x800], R23 ;  /* 0x000800170e007388 */ /* 0x000fe20000000400 */
[----:B------:R-:W-:-:S03]  /*57b0*/  IMAD R27, R17, 0x2, R27 ;  /* 0x00000002111b7824 */ /* 0x000fc600078e021b */
[----:B------:R-:W-:Y:S04]  /*57c0*/  STS.U16 [R14+0x1000], R20 ;  /* 0x001000140e007388 */ /* 0x000fe80000000400 */
[----:B---3--:R-:W-:Y:S04]  /*57d0*/  STS.U16 [R14+0x1800], R18 ;  /* 0x001800120e007388 */ /* 0x008fe80000000400 */
[----:B--2---:R0:W-:Y:S04]  /*57e0*/  STL [R1+0x168], R29 ;  /* 0x0001681d01007387 */ /* 0x0041e80000100800 */
[----:B0-----:R-:W2:Y:S04]  /*57f0*/  LDL.LU R29, [R1+0xcc] ;  /* 0x0000cc00011d7983 */ /* 0x001ea80000300800 */
[----:B------:R0:W-:Y:S04]  /*5800*/  STL [R1+0x160], R10 ;  /* 0x0001600a01007387 */ /* 0x0001e80000100800 */
[----:B------:R-:W3:Y:S04]  /*5810*/  LDL.LU R15, [R1+0xc8] ;  /* 0x0000c800010f7983 */ /* 0x000ee80000300800 */
[----:B------:R-:W5:Y:S04]  /*5820*/  LDL.LU R23, [R1+0xbc] ;  /* 0x0000bc0001177983 */ /* 0x000f680000300800 */
[----:B0-----:R0:W3:Y:S04]  /*5830*/  LDG.E.U16 R10, [R4.64] ;  /* 0x00000006040a7981 */ /* 0x0010e8000c1e1500 */
[----:B------:R-:W5:Y:S04]  /*5840*/  LDL.LU R17, [R1+0xb8] ;  /* 0x0000b80001117983 */ /* 0x000f680000300800 */
[----:B------:R-:W5:Y:S04]  /*5850*/  LDL.LU R20, [R1+0xb4] ;  /* 0x0000b40001147983 */ /* 0x000f680000300800 */
[----:B------:R-:W5:Y:S04]  /*5860*/  LDL.LU R18, [R1+0xb0] ;  /* 0x0000b00001127983 */ /* 0x000f680000300800 */
[----:B----4-:R-:W-:Y:S04]  /*5870*/  STS.U16 [R14+0x2000], R11 ;  /* 0x0020000b0e007388 */ /* 0x010fe80000000400 */
[----:B------:R-:W-:Y:S04]  /*5880*/  STS.U16 [R14+0x2800], R8 ;  /* 0x002800080e007388 */ /* 0x000fe80000000400 */
[----:B------:R-:W-:Y:S04]  /*5890*/  STS.U16 [R14+0x3000], R9 ;  /* 0x003000090e007388 */ /* 0x000fe80000000400 */
[----:B------:R-:W-:Y:S04]  /*58a0*/  STS.U16 [R14+0x3800], R2 ;  /* 0x003800020e007388 */ /* 0x000fe80000000400 */
[----:B------:R1:W-:Y:S04]  /*58b0*/  STS.U16 [R14+0x4000], R19 ;  /* 0x004000130e007388 */ /* 0x0003e80000000400 */
[----:B------:R4:W-:Y:S04]  /*58c0*/  STS.U16 [R14+0x4800], R21 ;  /* 0x004800150e007388 */ /* 0x0009e80000000400 */
[----:B------:R0:W-:Y:S04]  /*58d0*/  STS.U16 [R14+0x5000], R24 ;  /* 0x005000180e007388 */ /* 0x0001e80000000400 */
[----:B-1----:R-:W5:Y:S04]  /*58e0*/  LDL.LU R19, [R1+0xac] ;  /* 0x0000ac0001137983 */ /* 0x002f680000300800 */
[----:B----4-:R-:W4:Y:S04]  /*58f0*/  LDL.LU R21, [R1+0xa8] ;  /* 0x0000a80001157983 */ /* 0x010f280000300800 */
[----:B------:R1:W-:Y:S04]  /*5900*/  STS.U16 [R14+0x5800], R28 ;  /* 0x0058001c0e007388 */ /* 0x0003e80000000400 */
[----:B0-----:R-:W4:Y:S04]  /*5910*/  LDL.LU R24, [R1+0xa4] ;  /* 0x0000a40001187983 */ /* 0x001f280000300800 */
[----:B-1----:R-:W4:Y:S04]  /*5920*/  LDL.LU R28, [R1+0xa0] ;  /* 0x0000a000011c7983 */ /* 0x002f280000300800 */
[----:B------:R0:W-:Y:S04]  /*5930*/  STS.U16 [R14+0x6000], R3 ;  /* 0x006000030e007388 */ /* 0x0001e80000000400 */
[----:B------:R-:W-:Y:S04]  /*5940*/  STS.U16 [R14+0x6800], R6 ;  /* 0x006800060e007388 */ /* 0x000fe80000000400 */
[----:B------:R-:W-:Y:S04]  /*5950*/  STS.U16 [R14+0x7000], R16 ;  /* 0x007000100e007388 */ /* 0x000fe80000000400 */
[----:B------:R-:W-:Y:S04]  /*5960*/  STS.U16 [R14+0x7800], R12 ;  /* 0x0078000c0e007388 */ /* 0x000fe80000000400 */
[----:B------:R-:W-:Y:S01]  /*5970*/  STS.U16 [R14+0x8000], R13 ;  /* 0x0080000d0e007388 */ /* 0x000fe20000000400 */
[----:B------:R-:W-:-:S02]  /*5980*/  LEA R4, P0, R22, R26, 0x1 ;  /* 0x0000001a16047211 */ /* 0x000fc400078008ff */
[C---:B------:R-:W-:Y:S02]  /*5990*/  LEA R2, P1, R7.reuse, R26, 0x1 ;  /* 0x0000001a07027211 */ /* 0x040fe400078208ff */
[-C--:B------:R-:W-:Y:S02]  /*59a0*/  LEA.HI.X.SX32 R5, R22, R0.reuse, 0x1, P0 ;  /* 0x0000000016057211 */ /* 0x080fe400000f0eff */
[----:B0-----:R-:W-:Y:S01]  /*59b0*/  LEA.HI.X.SX32 R3, R7, R0, 0x1, P1 ;  /* 0x0000000007037211 */ /* 0x001fe200008f0eff */
[----:B--2---:R0:W-:Y:S04]  /*59c0*/  STS.U16 [R14+0x8800], R29 ;  /* 0x0088001d0e007388 */ /* 0x0041e80000000400 */
[----:B0-----:R-:W2:Y:S04]  /*59d0*/  LDL.LU R29, [R1+0x9c] ;  /* 0x00009c00011d7983 */ /* 0x001ea80000300800 */
[----:B---3--:R-:W-:Y:S04]  /*59e0*/  STL [R1+0x15c], R10 ;  /* 0x00015c0a01007387 */ /* 0x008fe80000100800 */
[----:B------:R-:W3:Y:S01]  /*59f0*/  LDL.LU R16, [R1+0x98] ;  /* 0x0000980001107983 */ /* 0x000ee20000300800 */
[----:B-----5:R-:W-:-:S03]  /*5a00*/  LEA R6, P0, R23, R26, 0x1 ;  /* 0x0000001a17067211 */ /* 0x020fc600078008ff */
[----:B------:R-:W5:Y:S04]  /*5a10*/  LDL.LU R12, [R1+0x94] ;  /* 0x00009400010c7983 */ /* 0x000f680000300800 */
[----:B------:R-:W5:Y:S01]  /*5a20*/  LDL.LU R13, [R1+0x90] ;  /* 0x00009000010d7983 */ /* 0x000f620000300800 */
[----:B------:R-:W-:-:S03]  /*5a30*/  LEA.HI.X.SX32 R7, R23, R0, 0x1, P0 ;  /* 0x0000000017077211 */ /* 0x000fc600000f0eff */
[----:B------:R-:W-:Y:S04]  /*5a40*/  STL.64 [R1+0x128], R4 ;  /* 0x0001280401007387 */ /* 0x000fe80000100a00 */
[----:B------:R0:W-:Y:S04]  /*5a50*/  STS.U16 [R14+0x9000], R15 ;  /* 0x0090000f0e007388 */ /* 0x0001e80000000400 */
[----:B------:R1:W-:Y:S04]  /*5a60*/  STL.64 [R1+0x120], R2 ;  /* 0x0001200201007387 */ /* 0x0003e80000100a00 */
[----:B0-----:R-:W5:Y:S04]  /*5a70*/  LDL.LU R15, [R1+0x8c] ;  /* 0x00008c00010f7983 */ /* 0x001f680000300800 */
[----:B------:R-:W5:Y:S04]  /*5a80*/  LDL.LU R22, [R1+0x88] ;  /* 0x0000880001167983 */ /* 0x000f680000300800 */
[----:B------:R0:W-:Y:S01]  /*5a90*/  STL.64 [R1+0x118], R6 ;  /* 0x0001180601007387 */ /* 0x0001e20000100a00 */
[----:B------:R-:W-:-:S02]  /*5aa0*/  LEA R8, P1, R17, R26, 0x1 ;  /* 0x0000001a11087211 */ /* 0x000fc400078208ff */
[-C--:B------:R-:W-:Y:S02]  /*5ab0*/  LEA R4, P2, R20, R26.reuse, 0x1 ;  /* 0x0000001a14047211 */ /* 0x080fe400078408ff */
[----:B-1----:R-:W-:Y:S01]  /*5ac0*/  LEA R2, P3, R18, R26, 0x1 ;  /* 0x0000001a12027211 */ /* 0x002fe200078608ff */
[----:B0-----:R-:W5:Y:S01]  /*5ad0*/  LDL.LU R7, [R1+0x84] ;  /* 0x0000840001077983 */ /* 0x001f620000300800 */
[----:B------:R-:W-:-:S03]  /*5ae0*/  LEA.HI.X.SX32 R9, R17, R0, 0x1, P1 ;  /* 0x0000000011097211 */ /* 0x000fc600008f0eff */
[----:B------:R-:W5:Y:S01]  /*5af0*/  LDL.LU R23, [R1+0x80] ;  /* 0x0000800001177983 */ /* 0x000f620000300800 */
[-C--:B------:R-:W-:Y:S02]  /*5b00*/  LEA.HI.X.SX32 R5, R20, R0.reuse, 0x1, P2 ;  /* 0x0000000014057211 */ /* 0x080fe400010f0eff */
[----:B------:R-:W-:Y:S01]  /*5b10*/  LEA.HI.X.SX32 R3, R18, R0, 0x1, P3 ;  /* 0x0000000012037211 */ /* 0x000fe200018f0eff */
[----:B------:R4:W-:Y:S04]  /*5b20*/  STL.64 [R1+0x110], R8 ;  /* 0x0001100801007387 */ /* 0x0009e80000100a00 */
[----:B------:R0:W-:Y:S04]  /*5b30*/  STL.64 [R1+0x108], R4 ;  /* 0x0001080401007387 */ /* 0x0001e80000100a00 */
[----:B------:R1:W-:Y:S04]  /*5b40*/  STL.64 [R1+0x100], R2 ;  /* 0x0001000201007387 */ /* 0x0003e80000100a00 */
[----:B------:R-:W5:Y:S01]  /*5b50*/  LDL.LU R18, [R1+0x7c] ;  /* 0x00007c0001127983 */ /* 0x000f620000300800 */
[----:B------:R-:W-:-:S02]  /*5b60*/  LEA R10, P0, R19, R26, 0x1 ;  /* 0x0000001a130a7211 */ /* 0x000fc400078008ff */
[-C--:B----4-:R-:W-:Y:S02]  /*5b70*/  LEA R8, P1, R21, R26.reuse, 0x1 ;  /* 0x0000001a15087211 */ /* 0x090fe400078208ff */
[----:B0-----:R-:W-:Y:S02]  /*5b80*/  LEA R4, P2, R24, R26, 0x1 ;  /* 0x0000001a18047211 */ /* 0x001fe400078408ff */
[----:B------:R-:W-:Y:S02]  /*5b90*/  LEA.HI.X.SX32 R11, R19, R0, 0x1, P0 ;  /* 0x00000000130b7211 */ /* 0x000fe400000f0eff */
[----:B-1----:R-:W-:Y:S01]  /*5ba0*/  LEA R2, P3, R28, R26, 0x1 ;  /* 0x0000001a1c027211 */ /* 0x002fe200078608ff */
[----:B------:R-:W4:Y:S01]  /*5bb0*/  LDL.LU R19, [R1+0x78] ;  /* 0x0000780001137983 */ /* 0x000f220000300800 */
[-C--:B------:R-:W-:Y:S02]  /*5bc0*/  LEA.HI.X.SX32 R9, R21, R0.reuse, 0x1, P1 ;  /* 0x0000000015097211 */ /* 0x080fe400008f0eff */
[-C--:B------:R-:W-:Y:S01]  /*5bd0*/  LEA.HI.X.SX32 R5, R24, R0.reuse, 0x1, P2 ;  /* 0x0000000018057211 */ /* 0x080fe200010f0eff */
[----:B------:R-:W4:Y:S01]  /*5be0*/  LDL.LU R17, [R1+0x70] ;  /* 0x0000700001117983 */ /* 0x000f220000300800 */
[----:B------:R-:W-:-:S03]  /*5bf0*/  LEA.HI.X.SX32 R3, R28, R0, 0x1, P3 ;  /* 0x000000001c037211 */ /* 0x000fc600018f0eff */
[----:B------:R2:W-:Y:S04]  /*5c00*/  STL.64 [R1+0xf8], R10 ;  /* 0x0000f80a01007387 */ /* 0x0005e80000100a00 */
[----:B------:R-:W4:Y:S04]  /*5c10*/  LDL.LU R20, [R1+0x68] ;  /* 0x0000680001147983 */ /* 0x000f280000300800 */
[----:B------:R3:W-:Y:S04]  /*5c20*/  STL.64 [R1+0xf0], R8 ;  /* 0x0000f00801007387 */ /* 0x0007e80000100a00 */
[----:B------:R5:W-:Y:S04]  /*5c30*/  STL.64 [R1+0xe8], R4 ;  /* 0x0000e80401007387 */ /* 0x000be80000100a00 */
[----:B------:R0:W-:Y:S04]  /*5c40*/  STL.64 [R1+0xe0], R2 ;  /* 0x0000e00201007387 */ /* 0x0001e80000100a00 */
[----:B------:R-:W4:Y:S04]  /*5c50*/  LDL.LU R21, [R1+0x74] ;  /* 0x0000740001157983 */ /* 0x000f280000300800 */
[----:B------:R-:W4:Y:S04]  /*5c60*/  LDL.LU R24, [R1+0x6c] ;  /* 0x00006c0001187983 */ /* 0x000f280000300800 */
[----:B------:R-:W4:Y:S01]  /*5c70*/  LDL.LU R28, [R1+0x64] ;  /* 0x00006400011c7983 */ /* 0x000f220000300800 */
[----:B--2---:R-:W-:-:S04]  /*5c80*/  LEA R10, P0, R29, R26, 0x1 ;  /* 0x0000001a1d0a7211 */ /* 0x004fc800078008ff */
[----:B------:R-:W-:Y:S02]  /*5c90*/  LEA.HI.X.SX32 R11, R29, R0, 0x1, P0 ;  /* 0x000000001d0b7211 */ /* 0x000fe400000f0eff */
[----:B---3--:R-:W-:-:S03]  /*5ca0*/  LEA R8, P1, R16, R26, 0x1 ;  /* 0x0000001a10087211 */ /* 0x008fc600078208ff */
[----:B------:R1:W-:Y:S01]  /*5cb0*/  STL.64 [R1+0xd8], R10 ;  /* 0x0000d80a01007387 */ /* 0x0003e20000100a00 */
[----:B------:R-:W-:-:S03]  /*5cc0*/  LEA.HI.X.SX32 R9, R16, R0, 0x1, P1 ;  /* 0x0000000010097211 */ /* 0x000fc600008f0eff */
[----:B------:R-:W2:Y:S01]  /*5cd0*/  LDL.LU R29, [R1+0x58] ;  /* 0x00005800011d7983 */ /* 0x000ea20000300800 */
[CC--:B-----5:R-:W-:Y:S02]  /*5ce0*/  LEA R4, P2, R12.reuse, R26.reuse, 0x1 ;  /* 0x0000001a0c047211 */ /* 0x0e0fe400078408ff */
[C---:B0-----:R-:W-:Y:S01]  /*5cf0*/  LEA R2, P3, R13.reuse, R26, 0x1 ;  /* 0x0000001a0d027211 */ /* 0x041fe200078608ff */
[----:B------:R0:W-:Y:S01]  /*5d00*/  STL.64 [R1+0xd0], R8 ;  /* 0x0000d00801007387 */ /* 0x0001e20000100a00 */
[-C--:B------:R-:W-:Y:S02]  /*5d10*/  LEA.HI.X.SX32 R5, R12, R0.reuse, 0x1, P2 ;  /* 0x000000000c057211 */ /* 0x080fe400010f0eff */
[----:B------:R-:W-:-:S03]  /*5d20*/  LEA.HI.X.SX32 R3, R13, R0, 0x1, P3 ;  /* 0x000000000d037211 */ /* 0x000fc600018f0eff */
[----:B------:R3:W-:Y:S04]  /*5d30*/  STL.64 [R1+0xc8], R4 ;  /* 0x0000c80401007387 */ /* 0x0007e80000100a00 */
[----:B------:R5:W-:Y:S04]  /*5d40*/  STL.64 [R1+0xc0], R2 ;  /* 0x0000c00201007387 */ /* 0x000be80000100a00 */
[----:B------:R-:W2:Y:S01]  /*5d50*/  LDL.LU R12, [R1+0x5c] ;  /* 0x00005c00010c7983 */ /* 0x000ea20000300800 */
[-C--:B-1----:R-:W-:Y:S02]  /*5d60*/  LEA R10, P0, R15, R26.reuse, 0x1 ;  /* 0x0000001a0f0a7211 */ /* 0x082fe400078008ff */
[----:B0-----:R-:W-:-:S02]  /*5d70*/  LEA R8, P1, R22, R26, 0x1 ;  /* 0x0000001a16087211 */ /* 0x001fc400078208ff */
[-C--:B------:R-:W-:Y:S02]  /*5d80*/  LEA.HI.X.SX32 R11, R15, R0.reuse, 0x1, P0 ;  /* 0x000000000f0b7211 */ /* 0x080fe400000f0eff */
[----:B------:R-:W-:-:S03]  /*5d90*/  LEA.HI.X.SX32 R9, R22, R0, 0x1, P1 ;  /* 0x0000000016097211 */ /* 0x000fc600008f0eff */
[----:B------:R0:W-:Y:S04]  /*5da0*/  STL.64 [R1+0xb8], R10 ;  /* 0x0000b80a01007387 */ /* 0x0001e80000100a00 */
[----:B------:R-:W2:Y:S01]  /*5db0*/  LDL.LU R13, [R1+0x1f0] ;  /* 0x0001f000010d7983 */ /* 0x000ea20000300800 */
[----:B---3--:R-:W-:-:S03]  /*5dc0*/  LEA R4, P2, R7, R26, 0x1 ;  /* 0x0000001a07047211 */ /* 0x008fc600078408ff */
[----:B------:R4:W-:Y:S01]  /*5dd0*/  STL.64 [R1+0xb0], R8 ;  /* 0x0000b00801007387 */ /* 0x0009e20000100a00 */
[----:B------:R-:W-:-:S03]  /*5de0*/  LEA.HI.X.SX32 R5, R7, R0, 0x1, P2 ;  /* 0x0000000007057211 */ /* 0x000fc600010f0eff */
[----:B------:R-:W3:Y:S01]  /*5df0*/  LDL.LU R15, [R1+0x1e8] ;  /* 0x0001e800010f7983 */ /* 0x000ee20000300800 */
[----:B-----5:R-:W-:-:S03]  /*5e00*/  LEA R2, P3, R23, R26, 0x1 ;  /* 0x0000001a17027211 */ /* 0x020fc600078608ff */
[----:B------:R1:W-:Y:S01]  /*5e10*/  STL.64 [R1+0xa8], R4 ;  /* 0x0000a80401007387 */ /* 0x0003e20000100a00 */
[----:B------:R-:W-:-:S03]  /*5e20*/  LEA.HI.X.SX32 R3, R23, R0, 0x1, P3 ;  /* 0x0000000017037211 */ /* 0x000fc600018f0eff */
[----:B------:R-:W5:Y:S04]  /*5e30*/  LDL.LU R7, [R1+0x1dc] ;  /* 0x0001dc0001077983 */ /* 0x000f680000300800 */
[----:B------:R1:W-:Y:S01]  /*5e40*/  STL.64 [R1+0xa0], R2 ;  /* 0x0000a00201007387 */ /* 0x0003e20000100a00 */
[----:B0-----:R-:W-:-:S03]  /*5e50*/  LEA R10, P0, R18, R26, 0x1 ;  /* 0x0000001a120a7211 */ /* 0x001fc600078008ff */
[----:B------:R-:W5:Y:S01]  /*5e60*/  LDL.LU R22, [R1+0x1d8] ;  /* 0x0001d80001167983 */ /* 0x000f620000300800 */
[----:B------:R-:W-:-:S03]  /*5e70*/  LEA.HI.X.SX32 R11, R18, R0, 0x1, P0 ;  /* 0x00000000120b7211 */ /* 0x000fc600000f0eff */
[----:B------:R-:W5:Y:S04]  /*5e80*/  LDL.LU R23, [R1+0x1d0] ;  /* 0x0001d00001177983 */ /* 0x000f680000300800 */
[----:B------:R0:W-:Y:S04]  /*5e90*/  STL.64 [R1+0x98], R10 ;  /* 0x0000980a01007387 */ /* 0x0001e80000100a00 */
[----:B------:R-:W5:Y:S01]  /*5ea0*/  LDL.LU R18, [R1+0x1c8] ;  /* 0x0001c80001127983 */ /* 0x000f620000300800 */
[-C--:B----4-:R-:W-:Y:S02]  /*5eb0*/  LEA R8, P1, R19, R26.reuse, 0x1 ;  /* 0x0000001a13087211 */ /* 0x090fe400078208ff */
[----:B-1----:R-:W-:-:S02]  /*5ec0*/  LEA R4, P2, R17, R26, 0x1 ;  /* 0x0000001a11047211 */ /* 0x002fc400078408ff */
[-C--:B------:R-:W-:Y:S02]  /*5ed0*/  LEA.HI.X.SX32 R9, R19, R0.reuse, 0x1, P1 ;  /* 0x0000000013097211 */ /* 0x080fe400008f0eff */
[----:B------:R-:W-:Y:S02]  /*5ee0*/  LEA.HI.X.SX32 R5, R17, R0, 0x1, P2 ;  /* 0x0000000011057211 */ /* 0x000fe400010f0eff */
[C---:B------:R-:W-:Y:S01]  /*5ef0*/  LEA R2, P3, R20.reuse, R26, 0x1 ;  /* 0x0000001a14027211 */ /* 0x040fe200078608ff */
[----:B------:R1:W-:Y:S03]  /*5f00*/  STL.64 [R1+0x90], R8 ;  /* 0x0000900801007387 */ /* 0x0003e60000100a00 */
[----:B------:R-:W-:Y:S01]  /*5f10*/  LEA.HI.X.SX32 R3, R20, R0, 0x1, P3 ;  /* 0x0000000014037211 */ /* 0x000fe200018f0eff */
[----:B------:R-:W4:Y:S04]  /*5f20*/  LDL.LU R19, [R1+0x1c0] ;  /* 0x0001c00001137983 */ /* 0x000f280000300800 */
[----:B------:R1:W-:Y:S01]  /*5f30*/  STL.64 [R1+0x88], R4 ;  /* 0x0000880401007387 */ /* 0x0003e20000100a00 */
[----:B0-----:R-:W-:-:S02]  /*5f40*/  LEA R10, P0, R21, R26, 0x1 ;  /* 0x0000001a150a7211 */ /* 0x001fc400078008ff */
[----:B-1----:R-:W-:Y:S02]  /*5f50*/  LEA R8, P1, R24, R26, 0x1 ;  /* 0x0000001a18087211 */ /* 0x002fe400078208ff */
[----:B------:R-:W-:Y:S02]  /*5f60*/  LEA.HI.X.SX32 R11, R21, R0, 0x1, P0 ;  /* 0x00000000150b7211 */ /* 0x000fe400000f0eff */
[----:B------:R-:W-:Y:S02]  /*5f70*/  LEA R4, P2, R28, R26, 0x1 ;  /* 0x0000001a1c047211 */ /* 0x000fe400078408ff */
[-C--:B------:R-:W-:Y:S01]  /*5f80*/  LEA.HI.X.SX32 R9, R24, R0.reuse, 0x1, P1 ;  /* 0x0000000018097211 */ /* 0x080fe200008f0eff */
[----:B------:R2:W-:Y:S01]  /*5f90*/  STL.64 [R1+0x80], R2 ;  /* 0x0000800201007387 */ /* 0x0005e20000100a00 */
[----:B------:R-:W-:-:S03]  /*5fa0*/  LEA.HI.X.SX32 R5, R28, R0, 0x1, P2 ;  /* 0x000000001c057211 */ /* 0x000fc600010f0eff */
[----:B------:R0:W-:Y:S04]  /*5fb0*/  STL.64 [R1+0x78], R10 ;  /* 0x0000780a01007387 */ /* 0x0001e80000100a00 */
[----:B------:R-:W4:Y:S04]  /*5fc0*/  LDL.LU R16, [R1+0x1bc] ;  /* 0x0001bc0001107983 */ /* 0x000f280000300800 */
[----:B------:R1:W-:Y:S04]  /*5fd0*/  STL.64 [R1+0x70], R8 ;  /* 0x0000700801007387 */ /* 0x0003e80000100a00 */
[----:B------:R-:W4:Y:S04]  /*5fe0*/  LDL.LU R28, [R1+0x1b4] ;  /* 0x0001b400011c7983 */ /* 0x000f280000300800 */
[----:B------:R3:W-:Y:S01]  /*5ff0*/  STL.64 [R1+0x68], R4 ;  /* 0x0000680401007387 */ /* 0x0007e20000100a00 */
[----:B--2---:R-:W-:-:S04]  /*6000*/  LEA R2, P3, R29, R26, 0x1 ;  /* 0x0000001a1d027211 */ /* 0x004fc800078608ff */
[----:B------:R-:W-:Y:S02]  /*6010*/  LEA.HI.X.SX32 R3, R29, R0, 0x1, P3 ;  /* 0x000000001d037211 */ /* 0x000fe400018f0eff */
[----:B------:R-:W2:Y:S04]  /*6020*/  LDL.LU R29, [R1+0x130] ;  /* 0x00013000011d7983 */ /* 0x000ea80000300800 */
[----:B------:R5:W-:Y:S04]  /*6030*/  STL.64 [R1+0x60], R2 ;  /* 0x0000600201007387 */ /* 0x000be80000100a00 */
[----:B------:R-:W2:Y:S04]  /*6040*/  LDL.LU R20, [R1+0x1a8] ;  /* 0x0001a80001147983 */ /* 0x000ea80000300800 */
[----:B------:R-:W2:Y:S01]  /*6050*/  LDL.LU R21, [R1+0x138] ;  /* 0x0001380001157983 */ /* 0x000ea20000300800 */
[----:B0-----:R-:W-:-:S03]  /*6060*/  LEA R10, P0, R12, R26, 0x1 ;  /* 0x0000001a0c0a7211 */ /* 0x001fc600078008ff */
[----:B------:R-:W2:Y:S01]  /*6070*/  LDL.LU R24, [R1+0x134] ;  /* 0x0001340001187983 */ /* 0x000ea20000300800 */
[----:B------:R-:W-:-:S05]  /*6080*/  LEA.HI.X.SX32 R11, R12, R0, 0x1, P0 ;  /* 0x000000000c0b7211 */ /* 0x000fca00000f0eff */
[----:B------:R0:W-:Y:S04]  /*6090*/  STL.64 [R1+0x58], R10 ;  /* 0x0000580a01007387 */ /* 0x0001e80000100a00 */
[----:B------:R-:W2:Y:S01]  /*60a0*/  LDL.LU R17, [R1+0x148] ;  /* 0x0001480001117983 */ /* 0x000ea20000300800 */
[----:B-1----:R-:W-:-:S04]  /*60b0*/  LEA R8, P1, R13, R26, 0x1 ;  /* 0x0000001a0d087211 */ /* 0x002fc800078208ff */
[----:B------:R-:W-:Y:S02]  /*60c0*/  LEA.HI.X.SX32 R9, R13, R0, 0x1, P1 ;  /* 0x000000000d097211 */ /* 0x000fe400008f0eff */
[----:B---3--:R-:W-:-:S03]  /*60d0*/  LEA R4, P2, R15, R26, 0x1 ;  /* 0x0000001a0f047211 */ /* 0x008fc600078408ff */
[----:B------:R1:W-:Y:S01]  /*60e0*/  STL.64 [R1+0x50], R8 ;  /* 0x0000500801007387 */ /* 0x0003e20000100a00 */
[----:B------:R-:W-:-:S03]  /*60f0*/  LEA.HI.X.SX32 R5, R15, R0, 0x1, P2 ;  /* 0x000000000f057211 */ /* 0x000fc600010f0eff */
[----:B------:R-:W3:Y:S01]  /*6100*/  LDL.LU R12, [R1+0x13c] ;  /* 0x00013c00010c7983 */ /* 0x000ee20000300800 */
[----:B-----5:R-:W-:-:S03]  /*6110*/  LEA R2, P3, R7, R26, 0x1 ;  /* 0x0000001a07027211 */ /* 0x020fc600078608ff */
[----:B------:R5:W-:Y:S01]  /*6120*/  STL.64 [R1+0x48], R4 ;  /* 0x0000480401007387 */ /* 0x000be20000100a00 */
[----:B------:R-:W-:-:S03]  /*6130*/  LEA.HI.X.SX32 R3, R7, R0, 0x1, P3 ;  /* 0x0000000007037211 */ /* 0x000fc600018f0eff */
[----:B------:R-:W3:Y:S01]  /*6140*/  LDL.LU R7, [R1+0x140] ;  /* 0x0001400001077983 */ /* 0x000ee20000300800 */
[----:B0-----:R-:W-:-:S04]  /*6150*/  LEA R10, P0, R22, R26, 0x1 ;  /* 0x0000001a160a7211 */ /* 0x001fc800078008ff */
[----:B------:R-:W-:Y:S01]  /*6160*/  LEA.HI.X.SX32 R11, R22, R0, 0x1, P0 ;  /* 0x00000000160b7211 */ /* 0x000fe200000f0eff */
[----:B------:R4:W-:Y:S01]  /*6170*/  STL.64 [R1+0x40], R2 ;  /* 0x0000400201007387 */ /* 0x0009e20000100a00 */
[----:B-1----:R-:W-:-:S03]  /*6180*/  LEA R8, P1, R23, R26, 0x1 ;  /* 0x0000001a17087211 */ /* 0x002fc600078208ff */
[----:B------:R-:W3:Y:S04]  /*6190*/  LDL.LU R13, [R1+0x144] ;  /* 0x00014400010d7983 */ /* 0x000ee80000300800 */
[----:B------:R-:W-:Y:S01]  /*61a0*/  STL.64 [R1+0x38], R10 ;  /* 0x0000380a01007387 */ /* 0x000fe20000100a00 */
[----:B-----5:R-:W-:-:S03]  /*61b0*/  LEA R4, P2, R18, R26, 0x1 ;  /* 0x0000001a12047211 */ /* 0x020fc600078408ff */
[----:B------:R-:W5:Y:S01]  /*61c0*/  LDL.LU R15, [R1+0x18c] ;  /* 0x00018c00010f7983 */ /* 0x000f620000300800 */
[-C--:B------:R-:W-:Y:S02]  /*61d0*/  LEA.HI.X.SX32 R9, R23, R0.reuse, 0x1, P1 ;  /* 0x0000000017097211 */ /* 0x080fe400008f0eff */
[----:B------:R-:W-:-:S03]  /*61e0*/  LEA.HI.X.SX32 R5, R18, R0, 0x1, P2 ;  /* 0x0000000012057211 */ /* 0x000fc600010f0eff */
[----:B------:R0:W-:Y:S04]  /*61f0*/  STL.64 [R1+0x30], R8 ;  /* 0x0000300801007387 */ /* 0x0001e80000100a00 */
[----:B------:R-:W5:Y:S04]  /*6200*/  LDL.LU R22, [R1+0x14c] ;  /* 0x00014c0001167983 */ /* 0x000f680000300800 */
[----:B------:R1:W-:Y:S04]  /*6210*/  STL.64 [R1+0x28], R4 ;  /* 0x0000280401007387 */ /* 0x0003e80000100a00 */
[----:B------:R-:W5:Y:S04]  /*6220*/  LDL.LU R23, [R1+0x184] ;  /* 0x0001840001177983 */ /* 0x000f680000300800 */
[----:B------:R-:W5:Y:S01]  /*6230*/  LDL.LU R18, [R1+0x178] ;  /* 0x0001780001127983 */ /* 0x000f620000300800 */
[----:B----4-:R-:W-:-:S04]  /*6240*/  LEA R2, P3, R19, R26, 0x1 ;  /* 0x0000001a13027211 */ /* 0x010fc800078608ff */
[----:B------:R-:W-:Y:S02]  /*6250*/  LEA.HI.X.SX32 R3, R19, R0, 0x1, P3 ;  /* 0x0000000013037211 */ /* 0x000fe400018f0eff */
[----:B------:R-:W4:Y:S04]  /*6260*/  LDL.LU R19, [R1+0x174] ;  /* 0x0001740001137983 */ /* 0x000f280000300800 */
[----:B------:R2:W-:Y:S01]  /*6270*/  STL.64 [R1+0x20], R2 ;  /* 0x0000200201007387 */ /* 0x0005e20000100a00 */
[-C--:B0-----:R-:W-:Y:S02]  /*6280*/  LEA R8, P0, R16, R26.reuse, 0x1 ;  /* 0x0000001a10087211 */ /* 0x081fe400078008ff */
[----:B-1----:R-:W-:-:S04]  /*6290*/  LEA R4, P1, R28, R26, 0x1 ;  /* 0x0000001a1c047211 */ /* 0x002fc800078208ff */
[-C--:B------:R-:W-:Y:S02]  /*62a0*/  LEA.HI.X.SX32 R5, R28, R0.reuse, 0x1, P1 ;  /* 0x000000001c057211 */ /* 0x080fe400008f0eff */
[----:B------:R-:W-:-:S03]  /*62b0*/  LEA.HI.X.SX32 R9, R16, R0, 0x1, P0 ;  /* 0x0000000010097211 */ /* 0x000fc600000f0eff */
[----:B------:R0:W-:Y:S04]  /*62c0*/  STL.64 [R1+0x10], R4 ;  /* 0x0000100401007387 */ /* 0x0001e80000100a00 */
[----:B------:R-:W-:Y:S01]  /*62d0*/  STL.64 [R1+0x18], R8 ;  /* 0x0000180801007387 */ /* 0x000fe20000100a00 */
[----:B--2---:R-:W-:-:S04]  /*62e0*/  LEA R2, P2, R29, R26, 0x1 ;  /* 0x0000001a1d027211 */ /* 0x004fc800078408ff */
[----:B------:R-:W-:Y:S02]  /*62f0*/  LEA.HI.X.SX32 R3, R29, R0, 0x1, P2 ;  /* 0x000000001d037211 */ /* 0x000fe400010f0eff */
[CC--:B0-----:R-:W-:Y:S02]  /*6300*/  LEA R4, P0, R20.reuse, R26.reuse, 0x1 ;  /* 0x0000001a14047211 */ /* 0x0c1fe400078008ff */
[C---:B------:R-:W-:Y:S01]  /*6310*/  LEA R28, P1, R21.reuse, R26, 0x1 ;  /* 0x0000001a151c7211 */ /* 0x040fe200078208ff */
[----:B------:R0:W-:Y:S01]  /*6320*/  STL.64 [R1+0x8], R2 ;  /* 0x0000080201007387 */ /* 0x0001e20000100a00 */
[-C--:B------:R-:W-:Y:S02]  /*6330*/  LEA.HI.X.SX32 R5, R20, R0.reuse, 0x1, P0 ;  /* 0x0000000014057211 */ /* 0x080fe400000f0eff */
[----:B------:R-:W-:-:S05]  /*6340*/  LEA.HI.X.SX32 R29, R21, R0, 0x1, P1 ;  /* 0x00000000151d7211 */ /* 0x000fca00008f0eff */
[----:B------:R-:W-:Y:S01]  /*6350*/  STL.64 [R1+0x1cd8], R28 ;  /* 0x001cd81c01007387 */ /* 0x000fe20000100a00 */
[----:B0-----:R-:W-:-:S03]  /*6360*/  LEA R2, P2, R24, R26, 0x1 ;  /* 0x0000001a18027211 */ /* 0x001fc600078408ff */
[----:B------:R-:W-:Y:S01]  /*6370*/  STL.64 [R1], R4 ;  /* 0x0000000401007387 */ /* 0x000fe20000100a00 */
[----:B------:R-:W-:-:S03]  /*6380*/  LEA.HI.X.SX32 R3, R24, R0, 0x1, P2 ;  /* 0x0000000018037211 */ /* 0x000fc600010f0eff */
[----:B------:R-:W2:Y:S04]  /*6390*/  LDL.LU R20, [R1+0x170] ;  /* 0x0001700001147983 */ /* 0x000ea80000300800 */
[----:B------:R-:W2:Y:S04]  /*63a0*/  LDL.LU R21, [R1+0x164] ;  /* 0x0001640001157983 */ /* 0x000ea80000300800 */
[----:B------:R-:W2:Y:S04]  /*63b0*/  LDL.LU R24, [R1+0x158] ;  /* 0x0001580001187983 */ /* 0x000ea80000300800 */
[----:B------:R0:W-:Y:S01]  /*63c0*/  STL.64 [R1+0x130], R2 ;  /* 0x0001300201007387 */ /* 0x0001e20000100a00 */
[----:B---3--:R-:W-:-:S02]  /*63d0*/  LEA R8, P1, R12, R26, 0x1 ;  /* 0x0000001a0c087211 */ /* 0x008fc400078208ff */
[-C--:B0-----:R-:W-:Y:S02]  /*63e0*/  LEA R2, P0, R17, R26.reuse, 0x1 ;  /* 0x0000001a11027211 */ /* 0x081fe400078008ff */
[----:B------:R-:W-:Y:S02]  /*63f0*/  LEA R4, P2, R7, R26, 0x1 ;  /* 0x0000001a07047211 */ /* 0x000fe400078408ff */
[-C--:B------:R-:W-:Y:S02]  /*6400*/  LEA.HI.X.SX32 R3, R17, R0.reuse, 0x1, P0 ;  /* 0x0000000011037211 */ /* 0x080fe400000f0eff */
[-C--:B------:R-:W-:Y:S02]  /*6410*/  LEA.HI.X.SX32 R5, R7, R0.reuse, 0x1, P2 ;  /* 0x0000000007057211 */ /* 0x080fe400010f0eff */
[----:B------:R-:W-:Y:S01]  /*6420*/  LEA.HI.X.SX32 R9, R12, R0, 0x1, P1 ;  /* 0x000000000c097211 */ /* 0x000fe200008f0eff */
[----:B------:R-:W-:Y:S04]  /*6430*/  STL.64 [R1+0x1cd0], R2 ;  /* 0x001cd00201007387 */ /* 0x000fe80000100a00 */
[----:B------:R-:W-:Y:S04]  /*6440*/  STL.64 [R1+0x1ce0], R4 ;  /* 0x001ce00401007387 */ /* 0x000fe80000100a00 */
[----:B------:R0:W-:Y:S01]  /*6450*/  STL.64 [R1+0x138], R8 ;  /* 0x0001380801007387 */ /* 0x0001e20000100a00 */
[----:B-----5:R-:W-:-:S04]  /*6460*/  LEA R6, P1, R15, R26, 0x1 ;  /* 0x0000001a0f067211 */ /* 0x020fc800078208ff */
[----:B------:R-:W-:Y:S02]  /*6470*/  LEA.HI.X.SX32 R7, R15, R0, 0x1, P1 ;  /* 0x000000000f077211 */ /* 0x000fe400008f0eff */
[----:B0-----:R-:W-:-:S04]  /*6480*/  LEA R8, P0, R13, R26, 0x1 ;  /* 0x0000001a0d087211 */ /* 0x001fc800078008ff */
[----:B------:R-:W-:Y:S01]  /*6490*/  LEA.HI.X.SX32 R9, R13, R0, 0x1, P0 ;  /* 0x000000000d097211 */ /* 0x000fe200000f0eff */
[----:B------:R-:W-:Y:S01]  /*64a0*/  STL.64 [R1+0x1ce8], R6 ;  /* 0x001ce80601007387 */ /* 0x000fe20000100a00 */
[----:B------:R-:W-:-:S03]  /*64b0*/  LEA R2, P2, R22, R26, 0x1 ;  /* 0x0000001a16027211 */ /* 0x000fc600078408ff */
[----:B------:R0:W-:Y:S01]  /*64c0*/  STL.64 [R1+0x140], R8 ;  /* 0x0001400801007387 */ /* 0x0001e20000100a00 */
[----:B------:R-:W-:Y:S02]  /*64d0*/  LEA.HI.X.SX32 R3, R22, R0, 0x1, P2 ;  /* 0x0000000016037211 */ /* 0x000fe400010f0eff */
[----:B------:R-:W-:-:S04]  /*64e0*/  LEA R10, P1, R18, R26, 0x1 ;  /* 0x0000001a120a7211 */ /* 0x000fc800078208ff */
[----:B------:R-:W-:Y:S02]  /*64f0*/  LEA.HI.X.SX32 R11, R18, R0, 0x1, P1 ;  /* 0x00000000120b7211 */ /* 0x000fe400008f0eff */
[----:B0-----:R-:W-:-:S04]  /*6500*/  LEA R8, P0, R23, R26, 0x1 ;  /* 0x0000001a17087211 */ /* 0x001fc800078008ff */
[----:B------:R-:W-:Y:S01]  /*6510*/  LEA.HI.X.SX32 R9, R23, R0, 0x1, P0 ;  /* 0x0000000017097211 */ /* 0x000fe200000f0eff */
[----:B------:R-:W-:Y:S04]  /*6520*/  STL.64 [R1+0x148], R2 ;  /* 0x0001480201007387 */ /* 0x000fe80000100a00 */
[----:B------:R-:W-:Y:S04]  /*6530*/  STL.64 [R1+0x1cc8], R8 ;  /* 0x001cc80801007387 */ /* 0x000fe80000100a00 */
[----:B------:R0:W-:Y:S04]  /*6540*/  STL.64 [R1+0x1cf0], R10 ;  /* 0x001cf00a01007387 */ /* 0x0001e80000100a00 */
[----:B0-----:R-:W3:Y:S04]  /*6550*/  LDL.LU R10, [R1+0x154] ;  /* 0x00015400010a7983 */ /* 0x001ee80000300800 */
[----:B------:R-:W5:Y:S01]  /*6560*/  LDL.LU R11, [R1+0x150] ;  /* 0x00015000010b7983 */ /* 0x000f620000300800 */
[----:B----4-:R-:W-:-:S03]  /*6570*/  LEA R12, P2, R19, R26, 0x1 ;  /* 0x0000001a130c7211 */ /* 0x010fc600078408ff */
[----:B------:R-:W4:Y:S01]  /*6580*/  LDL.LU R8, [R1+0x3b8] ;  /* 0x0003b80001087983 */ /* 0x000f220000300800 */
[----:B------:R-:W-:-:S03]  /*6590*/  LEA.HI.X.SX32 R13, R19, R0, 0x1, P2 ;  /* 0x00000000130d7211 */ /* 0x000fc600010f0eff */
[----:B------:R-:W4:Y:S04]  /*65a0*/  LDL.LU R9, [R1+0x3ac] ;  /* 0x0003ac0001097983 */ /* 0x000f280000300800 */
[----:B------:R-:W4:Y:S04]  /*65b0*/  LDL.LU R6, [R1+0x3a0] ;  /* 0x0003a00001067983 */ /* 0x000f280000300800 */
[----:B------:R-:W4:Y:S04]  /*65c0*/  LDL.LU R4, [R1+0x394] ;  /* 0x0003940001047983 */ /* 0x000f280000300800 */
[----:B------:R-:W4:Y:S04]  /*65d0*/  LDL.LU R5, [R1+0x384] ;  /* 0x0003840001057983 */ /* 0x000f280000300800 */
[----:B------:R-:W-:Y:S04]  /*65e0*/  STL.64 [R1+0x1cf8], R12 ;  /* 0x001cf80c01007387 */ /* 0x000fe80000100a00 */
[----:B------:R-:W4:Y:S04]  /*65f0*/  LDL.LU R7, [R1+0x378] ;  /* 0x0003780001077983 */ /* 0x000f280000300800 */
[----:B------:R-:W4:Y:S04]  /*6600*/  LDL.LU R29, [R1+0x36c] ;  /* 0x00036c00011d7983 */ /* 0x000f280000300800 */
[----:B------:R-:W4:Y:S01]  /*6610*/  LDL.LU R2, [R1+0x360] ;  /* 0x0003600001027983 */ /* 0x000f220000300800 */
[----:B--2---:R-:W-:-:S02]  /*6620*/  LEA R14, P0, R20, R26, 0x1 ;  /* 0x0000001a140e7211 */ /* 0x004fc400078008ff */
[C---:B------:R-:W-:Y:S02]  /*6630*/  LEA R16, P1, R21.reuse, R26, 0x1 ;  /* 0x0000001a15107211 */ /* 0x040fe400078208ff */
[----:B------:R-:W-:Y:S02]  /*6640*/  LEA.HI.X.SX32 R15, R20, R0, 0x1, P0 ;  /* 0x00000000140f7211 */ /* 0x000fe400000f0eff */
[C---:B------:R-:W-:Y:S02]  /*6650*/  LEA R18, P2, R24.reuse, R26, 0x1 ;  /* 0x0000001a18127211 */ /* 0x040fe400078408ff */
[-C--:B------:R-:W-:Y:S02]  /*6660*/  LEA.HI.X.SX32 R17, R21, R0.reuse, 0x1, P1 ;  /* 0x0000000015117211 */ /* 0x080fe400008f0eff */
[----:B------:R-:W-:Y:S02]  /*6670*/  LEA.HI.X.SX32 R19, R24, R0, 0x1, P2 ;  /* 0x0000000018137211 */ /* 0x000fe400010f0eff */
[C---:B------:R-:W-:Y:S01]  /*6680*/  LEA R24, P2, R25.reuse, R26, 0x1 ;  /* 0x0000001a19187211 */ /* 0x040fe200078408ff */
[----:B------:R-:W-:Y:S03]  /*6690*/  STL.64 [R1+0x1d00], R14 ;  /* 0x001d000e01007387 */ /* 0x000fe60000100a00 */
[----:B------:R-:W-:Y:S01]  /*66a0*/  LEA.HI.X.SX32 R25, R25, R0, 0x1, P2 ;  /* 0x0000000019197211 */ /* 0x000fe200010f0eff */
[----:B------:R-:W2:Y:S04]  /*66b0*/  LDL.LU R3, [R1+0x354] ;  /* 0x0003540001037983 */ /* 0x000ea80000300800 */
[----:B------:R-:W2:Y:S04]  /*66c0*/  LDL.LU R28, [R1+0x348] ;  /* 0x00034800011c7983 */ /* 0x000ea80000300800 */
[----:B------:R-:W-:Y:S04]  /*66d0*/  STL.64 [R1+0x1d08], R16 ;  /* 0x001d081001007387 */ /* 0x000fe80000100a00 */
[----:B------:R-:W-:Y:S01]  /*66e0*/  STL.64 [R1+0x1d10], R18 ;  /* 0x001d101201007387 */ /* 0x000fe20000100a00 */
[----:B---3--:R-:W-:-:S02]  /*66f0*/  LEA R20, P0, R10, R26, 0x1 ;  /* 0x0000001a0a147211 */ /* 0x008fc400078008ff */
[C---:B-----5:R-:W-:Y:S02]  /*6700*/  LEA R22, P1, R11.reuse, R26, 0x1 ;  /* 0x0000001a0b167211 */ /* 0x060fe400078208ff */
[-C--:B------:R-:W-:Y:S02]  /*6710*/  LEA.HI.X.SX32 R21, R10, R0.reuse, 0x1, P0 ;  /* 0x000000000a157211 */ /* 0x080fe400000f0eff */
[----:B------:R-:W-:Y:S02]  /*6720*/  LEA.HI.X.SX32 R23, R11, R0, 0x1, P1 ;  /* 0x000000000b177211 */ /* 0x000fe400008f0eff */
[C---:B------:R-:W-:Y:S01]  /*6730*/  LEA R26, P3, R27.reuse, R26, 0x1 ;  /* 0x0000001a1b1a7211 */ /* 0x040fe200078608ff */
[----:B------:R-:W-:Y:S03]  /*6740*/  STL.64 [R1+0x1d18], R20 ;  /* 0x001d181401007387 */ /* 0x000fe60000100a00 */
[----:B------:R-:W-:Y:S01]  /*6750*/  LEA.HI.X.SX32 R27, R27, R0, 0x1, P3 ;  /* 0x000000001b1b7211 */ /* 0x000fe200018f0eff */
[----:B------:R-:W-:Y:S04]  /*6760*/  STL.64 [R1+0x1d20], R22 ;  /* 0x001d201601007387 */ /* 0x000fe80000100a00 */
[----:B------:R0:W-:Y:S04]  /*6770*/  STL.64 [R1+0x1d28], R24 ;  /* 0x001d281801007387 */ /* 0x0001e80000100a00 */
[----:B------:R-:W4:Y:S04]  /*6780*/  LDL R0, [R1+0x38c] ;  /* 0x00038c0001007983 */ /* 0x000f280000100800 */
[----:B------:R-:W-:Y:S04]  /*6790*/  STL.64 [R1+0x1d30], R26 ;  /* 0x001d301a01007387 */ /* 0x000fe80000100a00 */
[----:B0-----:R-:W3:Y:S04]  /*67a0*/  LDL.LU R24, [R1+0x33c] ;  /* 0x00033c0001187983 */ /* 0x001ee80000300800 */
[----:B----4-:R-:W-:Y:S04]  /*67b0*/  STS.U16 [R0+0x9800], R8 ;  /* 0x0098000800007388 */ /* 0x010fe80000000400 */
[----:B------:R-:W-:Y:S04]  /*67c0*/  STS.U16 [R0+0xa000], R9 ;  /* 0x00a0000900007388 */ /* 0x000fe80000000400 */
[----:B------:R-:W-:Y:S04]  /*67d0*/  STS.U16 [R0+0xa800], R6 ;  /* 0x00a8000600007388 */ /* 0x000fe80000000400 */
[----:B------:R0:W-:Y:S04]  /*67e0*/  STS.U16 [R0+0xb000], R4 ;  /* 0x00b0000400007388 */ /* 0x0001e80000000400 */
[----:B------:R1:W-:Y:S04]  /*67f0*/  STS.U16 [R0+0xb800], R5 ;  /* 0x00b8000500007388 */ /* 0x0003e80000000400 */
[----:B------:R-:W-:Y:S04]  /*6800*/  STS.U16 [R0+0xc000], R7 ;  /* 0x00c0000700007388 */ /* 0x000fe80000000400 */
[----:B0-----:R-:W4:Y:S04]  /*6810*/  LDL.LU R4, [R1+0x330] ;  /* 0x0003300001047983 */ /* 0x001f280000300800 */
[----:B-1----:R-:W5:Y:S04]  /*6820*/  LDL.LU R5, [R1+0x324] ;  /* 0x0003240001057983 */ /* 0x002f680000300800 */
[----:B------:R0:W-:Y:S04]  /*6830*/  STS.U16 [R0+0xc800], R29 ;  /* 0x00c8001d00007388 */ /* 0x0001e80000000400 */
[----:B0-----:R-:W5:Y:S04]  /*6840*/  LDL.LU R29, [R1+0x318] ;  /* 0x00031800011d7983 */ /* 0x001f680000300800 */
[----:B------:R0:W-:Y:S04]  /*6850*/  STS.U16 [R0+0xd000], R2 ;  /* 0x00d0000200007388 */ /* 0x0001e80000000400 */
[----:B--2---:R1:W-:Y:S04]  /*6860*/  STS.U16 [R0+0xd800], R3 ;  /* 0x00d8000300007388 */ /* 0x0043e80000000400 */
[----:B0-----:R-:W2:Y:S04]  /*6870*/  LDL.LU R2, [R1+0x30c] ;  /* 0x00030c0001027983 */ /* 0x001ea80000300800 */
[----:B-1----:R-:W2:Y:S04]  /*6880*/  LDL.LU R3, [R1+0x300] ;  /* 0x0003000001037983 */ /* 0x002ea80000300800 */
[----:B------:R-:W2:Y:S04]  /*6890*/  LDL.LU R25, [R1+0x2f4] ;  /* 0x0002f40001197983 */ /* 0x000ea80000300800 */
        /* <DEDUP_REMOVED lines=16> */
[----:B------:R0:W-:Y:S04]  /*69a0*/  STS.U16 [R0+0xe000], R28 ;  /* 0x00e0001c00007388 */ /* 0x0001e80000000400 */
[----:B------:R-:W2:Y:S04]  /*69b0*/  LDL.LU R6, [R1+0x240] ;  /* 0x0002400001067983 */ /* 0x000ea80000300800 */
[----:B------:R-:W2:Y:S04]  /*69c0*/  LDL.LU R7, [R1+0x23c] ;  /* 0x00023c0001077983 */ /* 0x000ea80000300800 */
[----:B---3--:R-:W-:Y:S04]  /*69d0*/  STS.U16 [R0+0xe800], R24 ;  /* 0x00e8001800007388 */ /* 0x008fe80000000400 */
[----:B0-----:R-:W3:Y:S04]  /*69e0*/  LDL.LU R28, [R1+0x238] ;  /* 0x00023800011c7983 */ /* 0x001ee80000300800 */
[----:B----4-:R0:W-:Y:S04]  /*69f0*/  STS.U16 [R0+0xf000], R4 ;  /* 0x00f0000400007388 */ /* 0x0101e80000000400 */
[----:B-----5:R1:W-:Y:S04]  /*6a00*/  STS.U16 [R0+0xf800], R5 ;  /* 0x00f8000500007388 */ /* 0x0203e80000000400 */
[----:B0-----:R-:W4:Y:S04]  /*6a10*/  LDL.LU R4, [R1+0x234] ;  /* 0x0002340001047983 */ /* 0x001f280000300800 */
[----:B-1----:R-:W5:Y:S04]  /*6a20*/  LDL.LU R5, [R1+0x230] ;  /* 0x0002300001057983 */ /* 0x002f680000300800 */
[----:B------:R0:W-:Y:S04]  /*6a30*/  STS.U16 [R0+0x10000], R29 ;  /* 0x0100001d00007388 */ /* 0x0001e80000000400 */
[----:B0-----:R-:W5:Y:S04]  /*6a40*/  LDL.LU R29, [R1+0x22c] ;  /* 0x00022c00011d7983 */ /* 0x001f680000300800 */
[----:B--2---:R0:W-:Y:S04]  /*6a50*/  STS.U16 [R0+0x10800], R2 ;  /* 0x0108000200007388 */ /* 0x0041e80000000400 */
[----:B------:R1:W-:Y:S04]  /*6a60*/  STS.U16 [R0+0x11000], R3 ;  /* 0x0110000300007388 */ /* 0x0003e80000000400 */
[----:B------:R2:W-:Y:S04]  /*6a70*/  STS.U16 [R0+0x11800], R25 ;  /* 0x0118001900007388 */ /* 0x0005e80000000400 */
[----:B0-----:R-:W5:Y:S04]  /*6a80*/  LDL.LU R2, [R1+0x228] ;  /* 0x0002280001027983 */ /* 0x001f680000300800 */
[----:B------:R-:W-:Y:S04]  /*6a90*/  STS.U16 [R0+0x12000], R22 ;  /* 0x0120001600007388 */ /* 0x000fe80000000400 */
        /* <DEDUP_REMOVED lines=16> */
[----:B-1----:R-:W5:Y:S04]  /*6ba0*/  LDL.LU R3, [R1+0x224] ;  /* 0x0002240001037983 */ /* 0x002f680000300800 */
[----:B------:R-:W-:Y:S04]  /*6bb0*/  STS.U16 [R0+0x1a800], R7 ;  /* 0x01a8000700007388 */ /* 0x000fe80000000400 */
[----:B---3--:R0:W-:Y:S04]  /*6bc0*/  STS.U16 [R0+0x1b000], R28 ;  /* 0x01b0001c00007388 */ /* 0x0081e80000000400 */
[----:B------:R-:W3:Y:S04]  /*6bd0*/  LDL.LU R24, [R1+0x220] ;  /* 0x0002200001187983 */ /* 0x000ee80000300800 */
[----:B--2---:R-:W2:Y:S04]  /*6be0*/  LDL.LU R25, [R1+0x21c] ;  /* 0x00021c0001197983 */ /* 0x004ea80000300800 */
[----:B0-----:R-:W2:Y:S04]  /*6bf0*/  LDL.LU R28, [R1+0x218] ;  /* 0x00021800011c7983 */ /* 0x001ea80000300800 */
[----:B------:R-:W2:Y:S04]  /*6c00*/  LDL.LU R22, [R1+0x214] ;  /* 0x0002140001167983 */ /* 0x000ea80000300800 */
[----:B----4-:R-:W-:Y:S04]  /*6c10*/  STS.U16 [R0+0x1b800], R4 ;  /* 0x01b8000400007388 */ /* 0x010fe80000000400 */
[----:B-----5:R-:W-:Y:S04]  /*6c20*/  STS.U16 [R0+0x1c000], R5 ;  /* 0x01c0000500007388 */ /* 0x020fe80000000400 */
[----:B------:R0:W-:Y:S04]  /*6c30*/  STS.U16 [R0+0x1c800], R29 ;  /* 0x01c8001d00007388 */ /* 0x0001e80000000400 */
[----:B0-----:R-:W4:Y:S04]  /*6c40*/  LDL.LU R29, [R1+0x470] ;  /* 0x00047000011d7983 */ /* 0x001f280000300800 */
[----:B------:R0:W-:Y:S04]  /*6c50*/  STS.U16 [R0+0x1d000], R2 ;  /* 0x01d0000200007388 */ /* 0x0001e80000000400 */
[----:B0-----:R-:W5:Y:S04]  /*6c60*/  LDL.LU R2, [R1+0x464] ;  /* 0x0004640001027983 */ /* 0x001f680000300800 */
[----:B------:R-:W5:Y:S04]  /*6c70*/  LDL.LU R23, [R1+0x458] ;  /* 0x0004580001177983 */ /* 0x000f680000300800 */
        /* <DEDUP_REMOVED lines=11> */
[----:B------:R-:W5:Y:S01]  /*6d30*/  LDL.LU R8, [R1+0x3e0] ;  /* 0x0003e00001087983 */ /* 0x000f620000300800 */
[----:B------:R-:W-:-:S03]  /*6d40*/  LOP3.LUT R20, R0, 0x20, RZ, 0x3c, !PT ;  /* 0x0000002000147812 */ /* 0x000fc600078e3cff */
[----:B------:R-:W5:Y:S04]  /*6d50*/  LDL.LU R9, [R1+0x3d8] ;  /* 0x0003d80001097983 */ /* 0x000f680000300800 */
[----:B------:R-:W5:Y:S04]  /*6d60*/  LDL.LU R6, [R1+0x3d0] ;  /* 0x0003d00001067983 */ /* 0x000f680000300800 */
[----:B------:R-:W5:Y:S04]  /*6d70*/  LDL.LU R7, [R1+0x3c8] ;  /* 0x0003c80001077983 */ /* 0x000f680000300800 */
[----:B------:R0:W-:Y:S04]  /*6d80*/  STS.U16 [R0+0x1d800], R3 ;  /* 0x01d8000300007388 */ /* 0x0001e80000000400 */
[----:B------:R-:W5:Y:S04]  /*6d90*/  LDL.LU R4, [R1+0x3c0] ;  /* 0x0003c00001047983 */ /* 0x000f680000300800 */
[----:B------:R-:W5:Y:S04]  /*6da0*/  LDL.LU R5, [R1+0x3b4] ;  /* 0x0003b40001057983 */ /* 0x000f680000300800 */
[----:B---3--:R-:W-:Y:S04]  /*6db0*/  STS.U16 [R0+0x1e000], R24 ;  /* 0x01e0001800007388 */ /* 0x008fe80000000400 */
[----:B0-----:R-:W3:Y:S04]  /*6dc0*/  LDL.LU R3, [R1+0x3a8] ;  /* 0x0003a80001037983 */ /* 0x001ee80000300800 */
[----:B--2---:R-:W-:Y:S04]  /*6dd0*/  STS.U16 [R0+0x1e800], R25 ;  /* 0x01e8001900007388 */ /* 0x004fe80000000400 */
[----:B------:R0:W-:Y:S04]  /*6de0*/  STS.U16 [R0+0x1f000], R28 ;  /* 0x01f0001c00007388 */ /* 0x0001e80000000400 */
[----:B------:R-:W-:Y:S04]  /*6df0*/  STS.U16 [R0+0x1f800], R22 ;  /* 0x01f8001600007388 */ /* 0x000fe80000000400 */
[----:B0-----:R-:W2:Y:S04]  /*6e00*/  LDL.LU R28, [R1+0x39c] ;  /* 0x00039c00011c7983 */ /* 0x001ea80000300800 */
[----:B------:R-:W-:Y:S04]  /*6e10*/  STL [R1+0x1de8], R0 ;  /* 0x001de80001007387 */ /* 0x000fe80000100800 */
[----:B----4-:R0:W-:Y:S04]  /*6e20*/  STS.U16 [R20+0x200], R29 ;  /* 0x0002001d14007388 */ /* 0x0101e80000000400 */
[----:B0-----:R-:W4:Y:S04]  /*6e30*/  LDL.LU R29, [R1+0x390] ;  /* 0x00039000011d7983 */ /* 0x001f280000300800 */
[----:B-----5:R0:W-:Y:S04]  /*6e40*/  STS.U16 [R20+0xa00], R2 ;  /* 0x000a000214007388 */ /* 0x0201e80000000400 */
        /* <DEDUP_REMOVED lines=14> */
[----:B0-----:R-:W5:Y:S04]  /*6f30*/  LDL.LU R2, [R1+0x380] ;  /* 0x0003800001027983 */ /* 0x001f680000300800 */
[----:B------:R-:W-:Y:S04]  /*6f40*/  STS.U16 [R20+0x8200], R6 ;  /* 0x0082000614007388 */ /* 0x000fe80000000400 */
[----:B------:R-:W-:Y:S04]  /*6f50*/  STS.U16 [R20+0x8a00], R7 ;  /* 0x008a000714007388 */ /* 0x000fe80000000400 */
[----:B------:R-:W5:Y:S04]  /*6f60*/  LDL.LU R0, [R1+0x374] ;  /* 0x0003740001007983 */ /* 0x000f680000300800 */
[----:B------:R-:W-:Y:S04]  /*6f70*/  STS.U16 [R20+0x9200], R4 ;  /* 0x0092000414007388 */ /* 0x000fe80000000400 */
[----:B------:R-:W5:Y:S04]  /*6f80*/  LDL.LU R26, [R1+0x368] ;  /* 0x00036800011a7983 */ /* 0x000f680000300800 */
[----:B------:R-:W-:Y:S04]  /*6f90*/  STS.U16 [R20+0x9a00], R5 ;  /* 0x009a000514007388 */ /* 0x000fe80000000400 */
[----:B------:R-:W5:Y:S04]  /*6fa0*/  LDL.LU R27, [R1+0x35c] ;  /* 0x00035c00011b7983 */ /* 0x000f680000300800 */
[----:B---3--:R0:W-:Y:S04]  /*6fb0*/  STS.U16 [R20+0xa200], R3 ;  /* 0x00a2000314007388 */ /* 0x0081e80000000400 */
[----:B------:R-:W3:Y:S04]  /*6fc0*/  LDL.LU R24, [R1+0x350] ;  /* 0x0003500001187983 */ /* 0x000ee80000300800 */
[----:B0-----:R-:W3:Y:S04]  /*6fd0*/  LDL.LU R3, [R1+0x344] ;  /* 0x0003440001037983 */ /* 0x001ee80000300800 */
[----:B------:R-:W3:Y:S04]  /*6fe0*/  LDL.LU R25, [R1+0x338] ;  /* 0x0003380001197983 */ /* 0x000ee80000300800 */
[----:B--2---:R0:W-:Y:S04]  /*6ff0*/  STS.U16 [R20+0xaa00], R28 ;  /* 0x00aa001c14007388 */ /* 0x0041e80000000400 */
[----:B------:R-:W2:Y:S04]  /*7000*/  LDL.LU R22, [R1+0x32c] ;  /* 0x00032c0001167983 */ /* 0x000ea80000300800 */
[----:B0-----:R-:W2:Y:S04]  /*7010*/  LDL.LU R28, [R1+0x320] ;  /* 0x00032000011c7983 */ /* 0x001ea80000300800 */
[----:B----4-:R0:W-:Y:S04]  /*7020*/  STS.U16 [R20+0xb200], R29 ;  /* 0x00b2001d14007388 */ /* 0x0101e80000000400 */
[----:B0-----:R-:W4:Y:S04]  /*7030*/  LDL.LU R29, [R1+0x314] ;  /* 0x00031400011d7983 */ /* 0x001f280000300800 */
[----:B------:R-:W4:Y:S04]  /*7040*/  LDL.LU R23, [R1+0x308] ;  /* 0x0003080001177983 */ /* 0x000f280000300800 */
        /* <DEDUP_REMOVED lines=12> */
[----:B-----5:R0:W-:Y:S04]  /*7110*/  STS.U16 [R20+0xba00], R2 ;  /* 0x00ba000214007388 */ /* 0x0201e80000000400 */
[----:B------:R-:W5:Y:S04]  /*7120*/  LDL.LU R9, [R1+0x26c] ;  /* 0x00026c0001097983 */ /* 0x000f680000300800 */
[----:B------:R-:W5:Y:S04]  /*7130*/  LDL.LU R6, [R1+0x260] ;  /* 0x0002600001067983 */ /* 0x000f680000300800 */
[----:B------:R-:W-:Y:S04]  /*7140*/  STS.U16 [R20+0xc200], R0 ;  /* 0x00c2000014007388 */ /* 0x000fe80000000400 */
[----:B------:R-:W5:Y:S04]  /*7150*/  LDL.LU R7, [R1+0x254] ;  /* 0x0002540001077983 */ /* 0x000f680000300800 */
[----:B------:R-:W-:Y:S04]  /*7160*/  STS.U16 [R20+0xca00], R26 ;  /* 0x00ca001a14007388 */ /* 0x000fe80000000400 */
[----:B------:R-:W5:Y:S04]  /*7170*/  LDL.LU R4, [R1+0x210] ;  /* 0x0002100001047983 */ /* 0x000f680000300800 */
[----:B------:R-:W-:Y:S04]  /*7180*/  STS.U16 [R20+0xd200], R27 ;  /* 0x00d2001b14007388 */ /* 0x000fe80000000400 */
[----:B------:R-:W5:Y:S04]  /*7190*/  LDL.LU R5, [R1+0x208] ;  /* 0x0002080001057983 */ /* 0x000f680000300800 */
[----:B---3--:R-:W-:Y:S04]  /*71a0*/  STS.U16 [R20+0xda00], R24 ;  /* 0x00da001814007388 */ /* 0x008fe80000000400 */
[----:B0-----:R-:W3:Y:S04]  /*71b0*/  LDL.LU R2, [R1+0x204] ;  /* 0x0002040001027983 */ /* 0x001ee80000300800 */
[----:B------:R0:W-:Y:S04]  /*71c0*/  STS.U16 [R20+0xe200], R3 ;  /* 0x00e2000314007388 */ /* 0x0001e80000000400 */
[----:B------:R-:W-:Y:S04]  /*71d0*/  STS.U16 [R20+0xea00], R25 ;  /* 0x00ea001914007388 */ /* 0x000fe80000000400 */
[----:B--2---:R-:W-:Y:S04]  /*71e0*/  STS.U16 [R20+0xf200], R22 ;  /* 0x00f2001614007388 */ /* 0x004fe80000000400 */
[----:B0-----:R-:W2:Y:S04]  /*71f0*/  LDL.LU R3, [R1+0x200] ;  /* 0x0002000001037983 */ /* 0x001ea80000300800 */
[----:B------:R0:W-:Y:S04]  /*7200*/  STS.U16 [R20+0xfa00], R28 ;  /* 0x00fa001c14007388 */ /* 0x0001e80000000400 */
        /* <DEDUP_REMOVED lines=8> */
[----:B------:R0:W-:Y:S04]  /*7290*/  STS.U16 [R20+0x10a00], R23 ;  /* 0x010a001714007388 */ /* 0x0001e80000000400 */
[----:B------:R-:W4:Y:S04]  /*72a0*/  LDL.LU R22, [R1+0x1cc] ;  /* 0x0001cc0001167983 */ /* 0x000f280000300800 */
[----:B------:R1:W-:Y:S04]  /*72b0*/  STS.U16 [R20+0x11200], R21 ;  /* 0x0112001514007388 */ /* 0x0003e80000000400 */
[----:B0-----:R-:W4:Y:S04]  /*72c0*/  LDL.LU R23, [R1+0x1c4] ;  /* 0x0001c40001177983 */ /* 0x001f280000300800 */
[----:B------:R0:W-:Y:S04]  /*72d0*/  STS.U16 [R20+0x11a00], R18 ;  /* 0x011a001214007388 */ /* 0x0001e80000000400 */
[----:B-1----:R-:W4:Y:S04]  /*72e0*/  LDL.LU R21, [R1+0x1b8] ;  /* 0x0001b80001157983 */ /* 0x002f280000300800 */
        /* <DEDUP_REMOVED lines=20> */
[----:B-----5:R1:W-:Y:S04]  /*7430*/  STS.U16 [R20+0x17200], R9 ;  /* 0x0172000914007388 */ /* 0x0203e80000000400 */
[----:B0-----:R-:W5:Y:S04]  /*7440*/  LDL.LU R8, [R1+0x404] ;  /* 0x0004040001087983 */ /* 0x001f680000300800 */
[----:B------:R0:W-:Y:S04]  /*7450*/  STS.U16 [R20+0x17a00], R6 ;  /* 0x017a000614007388 */ /* 0x0001e80000000400 */
[----:B-1----:R-:W5:Y:S04]  /*7460*/  LDL.LU R9, [R1+0x3fc] ;  /* 0x0003fc0001097983 */ /* 0x002f680000300800 */
[----:B------:R1:W-:Y:S04]  /*7470*/  STS.U16 [R20+0x18200], R7 ;  /* 0x0182000714007388 */ /* 0x0003e80000000400 */
[----:B0-----:R-:W5:Y:S04]  /*7480*/  LDL.LU R6, [R1+0x3f4] ;  /* 0x0003f40001067983 */ /* 0x001f680000300800 */
[----:B------:R0:W-:Y:S04]  /*7490*/  STS.U16 [R20+0x18a00], R4 ;  /* 0x018a000414007388 */ /* 0x0001e80000000400 */
[----:B-1----:R-:W5:Y:S04]  /*74a0*/  LDL.LU R7, [R1+0x3ec] ;  /* 0x0003ec0001077983 */ /* 0x002f680000300800 */
[----:B------:R1:W-:Y:S04]  /*74b0*/  STS.U16 [R20+0x19200], R5 ;  /* 0x0192000514007388 */ /* 0x0003e80000000400 */
[----:B0-----:R-:W5:Y:S04]  /*74c0*/  LDL.LU R4, [R1+0x3e4] ;  /* 0x0003e40001047983 */ /* 0x001f680000300800 */
[----:B---3--:R0:W-:Y:S04]  /*74d0*/  STS.U16 [R20+0x19a00], R2 ;  /* 0x019a000214007388 */ /* 0x0081e80000000400 */
[----:B-1----:R-:W3:Y:S04]  /*74e0*/  LDL.LU R5, [R1+0x3dc] ;  /* 0x0003dc0001057983 */ /* 0x002ee80000300800 */
[----:B--2---:R1:W-:Y:S04]  /*74f0*/  STS.U16 [R20+0x1a200], R3 ;  /* 0x01a2000314007388 */ /* 0x0043e80000000400 */
[----:B0-----:R-:W2:Y:S04]  /*7500*/  LDL.LU R2, [R1+0x3d4] ;  /* 0x0003d40001027983 */ /* 0x001ea80000300800 */
[----:B------:R0:W-:Y:S04]  /*7510*/  STS.U16 [R20+0x1aa00], R28 ;  /* 0x01aa001c14007388 */ /* 0x0001e80000000400 */
[----:B-1----:R-:W2:Y:S04]  /*7520*/  LDL.LU R3, [R1+0x3cc] ;  /* 0x0003cc0001037983 */ /* 0x002ea80000300800 */
[----:B0-----:R-:W2:Y:S04]  /*7530*/  LDL.LU R28, [R1+0x3c4] ;  /* 0x0003c400011c7983 */ /* 0x001ea80000300800 */
[----:B----4-:R0:W-:Y:S04]  /*7540*/  STS.U16 [R20+0x1b200], R29 ;  /* 0x01b2001d14007388 */ /* 0x0101e80000000400 */
[----:B------:R1:W-:Y:S04]  /*7550*/  STS.U16 [R20+0x1ba00], R0 ;  /* 0x01ba000014007388 */ /* 0x0003e80000000400 */
[----:B0-----:R-:W4:Y:S04]  /*7560*/  LDL.LU R29, [R1+0x3bc] ;  /* 0x0003bc00011d7983 */ /* 0x001f280000300800 */
[----:B-1----:R-:W2:Y:S04]  /*7570*/  LDL.LU R0, [R1+0x1de8] ;  /* 0x001de80001007983 */ /* 0x002ea80000300800 */
[----:B------:R-:W-:Y:S04]  /*7580*/  STS.U16 [R20+0x1c200], R26 ;  /* 0x01c2001a14007388 */ /* 0x000fe80000000400 */
[----:B------:R-:W-:Y:S04]  /*7590*/  STS.U16 [R20+0x1ca00], R27 ;  /* 0x01ca001b14007388 */ /* 0x000fe80000000400 */
[----:B------:R2:W-:Y:S02]  /*75a0*/  STS.U16 [R20+0x1d200], R24 ;  /* 0x01d2001814007388 */ /* 0x0005e40000000400 */
[----:B--2---:R-:W-:-:S02]  /*75b0*/  LOP3.LUT R24, R0, 0x40, RZ, 0x3c, !PT ;  /* 0x0000004000187812 */ /* 0x004fc400078e3cff */
[----:B------:R0:W-:Y:S04]  /*75c0*/  STL [R1+0x1db4], R0 ;  /* 0x001db40001007387 */ /* 0x0001e80000100800 */
[----:B0-----:R-:W2:Y:S04]  /*75d0*/  LDL.LU R0, [R1+0x388] ;  /* 0x0003880001007983 */ /* 0x001ea80000300800 */
[----:B--2---:R0:W-:Y:S04]  /*75e0*/  STL [R1+0x1ddc], R0 ;  /* 0x001ddc0001007387 */ /* 0x0041e80000100800 */
[----:B0-----:R-:W2:Y:S04]  /*75f0*/  LDL.LU R0, [R1+0x398] ;  /* 0x0003980001007983 */ /* 0x001ea80000300800 */
[----:B--2---:R0:W-:Y:S04]  /*7600*/  STL [R1+0x1de0], R0 ;  /* 0x001de00001007387 */ /* 0x0041e80000100800 */
[----:B0-----:R-:W2:Y:S04]  /*7610*/  LDL.LU R0, [R1+0x3a4] ;  /* 0x0003a40001007983 */ /* 0x001ea80000300800 */
[----:B------:R-:W-:Y:S04]  /*7620*/  STS.U16 [R20+0x1da00], R25 ;  /* 0x01da001914007388 */ /* 0x000fe80000000400 */
[----:B------:R-:W-:Y:S04]  /*7630*/  STS.U16 [R20+0x1e200], R22 ;  /* 0x01e2001614007388 */ /* 0x000fe80000000400 */
[----:B------:R-:W-:Y:S04]  /*7640*/  STS.U16 [R20+0x1ea00], R23 ;  /* 0x01ea001714007388 */ /* 0x000fe80000000400 */
[----:B------:R-:W-:Y:S04]  /*7650*/  STS.U16 [R20+0x1f200], R21 ;  /* 0x01f2001514007388 */ /* 0x000fe80000000400 */
[----:B------:R-:W-:Y:S04]  /*7660*/  STS.U16 [R20+0x1fa00], R18 ;  /* 0x01fa001214007388 */ /* 0x000fe80000000400 */
[----:B--2---:R0:W-:Y:S04]  /*7670*/  STL [R1+0x1de4], R0 ;  /* 0x001de40001007387 */ /* 0x0041e80000100800 */
[----:B0-----:R-:W2:Y:S04]  /*7680*/  LDL.LU R0, [R1+0x3b0] ;  /* 0x0003b00001007983 */ /* 0x001ea80000300800 */
        /* <DEDUP_REMOVED lines=9> */
[----:B------:R1:W-:Y:S04]  /*7720*/  STS.U16 [R24+0xc00], R16 ;  /* 0x000c001018007388 */ /* 0x0003e80000000400 */
[----:B0-----:R-:W2:Y:S04]  /*7730*/  LDL.LU R19, [R1+0x31c] ;  /* 0x00031c0001137983 */ /* 0x001ea80000300800 */
[----:B------:R0:W-:Y:S04]  /*7740*/  STS.U16 [R24+0x1400], R17 ;  /* 0x0014001118007388 */ /* 0x0001e80000000400 */
[----:B-1----:R-:W2:Y:S04]  /*7750*/  LDL.LU R16, [R1+0x310] ;  /* 0x0003100001107983 */ /* 0x002ea80000300800 */
        /* <DEDUP_REMOVED lines=24> */
[----:B------:R1:W-:Y:S04]  /*78e0*/  STS.U16 [R24+0x7c00], R2 ;  /* 0x007c000218007388 */ /* 0x0003e80000000400 */
[----:B0-----:R-:W3:Y:S04]  /*78f0*/  LDL.LU R5, [R1+0x274] ;  /* 0x0002740001057983 */ /* 0x001ee80000300800 */
[----:B------:R0:W-:Y:S04]  /*7900*/  STS.U16 [R24+0x8400], R3 ;  /* 0x0084000318007388 */ /* 0x0001e80000000400 */
[----:B-1----:R-:W3:Y:S04]  /*7910*/  LDL.LU R2, [R1+0x268] ;  /* 0x0002680001027983 */ /* 0x002ee80000300800 */
[----:B------:R1:W-:Y:S04]  /*7920*/  STS.U16 [R24+0x8c00], R28 ;  /* 0x008c001c18007388 */ /* 0x0003e80000000400 */
[----:B0-----:R-:W3:Y:S04]  /*7930*/  LDL.LU R3, [R1+0x25c] ;  /* 0x00025c0001037983 */ /* 0x001ee80000300800 */
[----:B----4-:R0:W-:Y:S04]  /*7940*/  STS.U16 [R24+0x9400], R29 ;  /* 0x0094001d18007388 */ /* 0x0101e80000000400 */
[----:B-1----:R-:W4:Y:S04]  /*7950*/  LDL.LU R28, [R1+0x250] ;  /* 0x00025000011c7983 */ /* 0x002f280000300800 */
[----:B0-----:R-:W3:Y:S04]  /*7960*/  LDL.LU R29, [R1+0x20c] ;  /* 0x00020c00011d7983 */ /* 0x001ee80000300800 */
[----:B--2---:R0:W-:Y:S04]  /*7970*/  STS.U16 [R24+0x9c00], R0 ;  /* 0x009c000018007388 */ /* 0x0041e80000000400 */
[----:B0-----:R-:W2:Y:S04]  /*7980*/  LDL.LU R0, [R1+0x1de4] ;  /* 0x001de40001007983 */ /* 0x001ea80000300800 */
[----:B--2---:R0:W-:Y:S04]  /*7990*/  STS.U16 [R24+0xa400], R0 ;  /* 0x00a4000018007388 */ /* 0x0041e80000000400 */
[----:B0-----:R-:W2:Y:S04]  /*79a0*/  LDL.LU R0, [R1+0x1de0] ;  /* 0x001de00001007983 */ /* 0x001ea80000300800 */
[----:B--2---:R0:W-:Y:S04]  /*79b0*/  STS.U16 [R24+0xac00], R0 ;  /* 0x00ac000018007388 */ /* 0x0041e80000000400 */
[----:B0-----:R-:W2:Y:S04]  /*79c0*/  LDL.LU R0, [R1+0x1ddc] ;  /* 0x001ddc0001007983 */ /* 0x001ea80000300800 */
[----:B--2---:R0:W-:Y:S04]  /*79d0*/  STS.U16 [R24+0xb400], R0 ;  /* 0x00b4000018007388 */ /* 0x0041e80000000400 */
[----:B0-----:R-:W2:Y:S04]  /*79e0*/  LDL.LU R0, [R1+0x17c] ;  /* 0x00017c0001007983 */ /* 0x001ea80000300800 */
[----:B--2---:R0:W-:Y:S04]  /*79f0*/  STL [R1+0x1db8], R0 ;  /* 0x001db80001007387 */ /* 0x0041e80000100800 */
        /* <DEDUP_REMOVED lines=15> */
[----:B------:R-:W-:Y:S04]  /*7af0*/  STS.U16 [R24+0xbc00], R26 ;  /* 0x00bc001a18007388 */ /* 0x000fe80000000400 */
[----:B--2---:R0:W-:Y:S04]  /*7b00*/  STL [R1+0x1dd8], R0 ;  /* 0x001dd80001007387 */ /* 0x0041e80000100800 */
[----:B0-----:R-:W2:Y:S04]  /*7b10*/  LDL.LU R0, [R1+0x1ac] ;  /* 0x0001ac0001007983 */ /* 0x001ea80000300800 */
[----:B------:R-:W2:Y:S04]  /*7b20*/  LDL.LU R26, [R1+0x168] ;  /* 0x00016800011a7983 */ /* 0x000ea80000300800 */
        /* <DEDUP_REMOVED lines=15> */
[----:B-----5:R-:W-:Y:S04]  /*7c20*/  STS.U16 [R24+0x13c00], R11 ;  /* 0x013c000b18007388 */ /* 0x020fe80000000400 */
[----:B------:R-:W-:Y:S04]  /*7c30*/  STS.U16 [R24+0x14400], R8 ;  /* 0x0144000818007388 */ /* 0x000fe80000000400 */
[----:B------:R-:W-:Y:S04]  /*7c40*/  STS.U16 [R24+0x14c00], R9 ;  /* 0x014c000918007388 */ /* 0x000fe80000000400 */
[----:B------:R-:W-:Y:S04]  /*7c50*/  STS.U16 [R24+0x15400], R6 ;  /* 0x0154000618007388 */ /* 0x000fe80000000400 */
[----:B------:R-:W-:Y:S04]  /*7c60*/  STS.U16 [R24+0x15c00], R7 ;  /* 0x015c000718007388 */ /* 0x000fe80000000400 */
[----:B---3--:R-:W-:Y:S04]  /*7c70*/  STS.U16 [R24+0x16400], R4 ;  /* 0x0164000418007388 */ /* 0x008fe80000000400 */
[----:B------:R-:W-:Y:S04]  /*7c80*/  STS.U16 [R24+0x16c00], R5 ;  /* 0x016c000518007388 */ /* 0x000fe80000000400 */
[----:B------:R-:W-:Y:S04]  /*7c90*/  STS.U16 [R24+0x17400], R2 ;  /* 0x0174000218007388 */ /* 0x000fe80000000400 */
[----:B------:R-:W-:Y:S04]  /*7ca0*/  STS.U16 [R24+0x17c00], R3 ;  /* 0x017c000318007388 */ /* 0x000fe80000000400 */
[----:B----4-:R-:W-:Y:S04]  /*7cb0*/  STS.U16 [R24+0x18400], R28 ;  /* 0x0184001c18007388 */ /* 0x010fe80000000400 */
[----:B------:R-:W-:Y:S04]  /*7cc0*/  STS.U16 [R24+0x18c00], R29 ;  /* 0x018c001d18007388 */ /* 0x000fe80000000400 */
[----:B--2---:R0:W-:Y:S04]  /*7cd0*/  STL [R1+0x1db0], R26 ;  /* 0x001db01a01007387 */ /* 0x0041e80000100800 */
[----:B0-----:R-:W2:Y:S04]  /*7ce0*/  LDL.LU R26, [R1+0x16c] ;  /* 0x00016c00011a7983 */ /* 0x001ea80000300800 */
[----:B------:R-:W3:Y:S04]  /*7cf0*/  LDL.LU R27, [R1+0x160] ;  /* 0x00016000011b7983 */ /* 0x000ee80000300800 */
[----:B------:R-:W4:Y:S04]  /*7d00*/  LDL.LU R25, [R1+0x15c] ;  /* 0x00015c0001197983 */ /* 0x000f280000300800 */
[----:B------:R-:W5:Y:S04]  /*7d10*/  LDL.LU R22, [R1+0x468] ;  /* 0x0004680001167983 */ /* 0x000f680000300800 */
[----:B------:R-:W2:Y:S04]  /*7d20*/  LDL.LU R23, [R1+0x45c] ;  /* 0x00045c0001177983 */ /* 0x000ea80000300800 */
[----:B------:R-:W2:Y:S04]  /*7d30*/  LDL.LU R20, [R1+0x450] ;  /* 0x0004500001147983 */ /* 0x000ea80000300800 */
[----:B------:R-:W2:Y:S04]  /*7d40*/  LDL.LU R21, [R1+0x444] ;  /* 0x0004440001157983 */ /* 0x000ea80000300800 */
[----:B------:R-:W2:Y:S04]  /*7d50*/  LDL.LU R18, [R1+0x438] ;  /* 0x0004380001127983 */ /* 0x000ea80000300800 */
[----:B------:R-:W2:Y:S04]  /*7d60*/  LDL.LU R19, [R1+0x42c] ;  /* 0x00042c0001137983 */ /* 0x000ea80000300800 */
[----:B------:R-:W2:Y:S04]  /*7d70*/  LDL.LU R16, [R1+0x420] ;  /* 0x0004200001107983 */ /* 0x000ea80000300800 */
[----:B------:R-:W2:Y:S04]  /*7d80*/  LDL.LU R17, [R1+0x414] ;  /* 0x0004140001117983 */ /* 0x000ea80000300800 */
[----:B------:R-:W2:Y:S04]  /*7d90*/  LDL.LU.64 R14, [R1+0x128] ;  /* 0x00012800010e7983 */ /* 0x000ea80000300a00 */
[----:B------:R-:W3:Y:S04]  /*7da0*/  LDL.LU.64 R12, [R1+0x120] ;  /* 0x00012000010c7983 */ /* 0x000ee80000300a00 */
[----:B------:R-:W4:Y:S04]  /*7db0*/  LDL.LU.64 R10, [R1+0x118] ;  /* 0x00011800010a7983 */ /* 0x000f280000300a00 */
[----:B------:R-:W5:Y:S04]  /*7dc0*/  LDL.LU.64 R8, [R1+0x110] ;  /* 0x0001100001087983 */ /* 0x000f680000300a00 */
[----:B------:R-:W5:Y:S04]  /*7dd0*/  LDL.LU.64 R6, [R1+0x108] ;  /* 0x0001080001067983 */ /* 0x000f680000300a00 */
[----:B------:R-:W5:Y:S04]  /*7de0*/  LDL.LU.64 R4, [R1+0x100] ;  /* 0x0001000001047983 */ /* 0x000f680000300a00 */
[----:B------:R-:W5:Y:S04]  /*7df0*/  LDL.LU.64 R2, [R1+0xf8] ;  /* 0x0000f80001027983 */ /* 0x000f680000300a00 */
[----:B------:R-:W5:Y:S04]  /*7e00*/  LDL.LU.64 R28, [R1+0xf0] ;  /* 0x0000f000011c7983 */ /* 0x000f680000300a00 */
[----:B------:R0:W-:Y:S04]  /*7e10*/  STS.U16 [R24+0x19400], R0 ;  /* 0x0194000018007388 */ /* 0x0001e80000000400 */
[----:B0-----:R-:W5:Y:S04]  /*7e20*/  LDL.LU R0, [R1+0x1dd8] ;  /* 0x001dd80001007983 */ /* 0x001f680000300800 */
[----:B--2---:R-:W2:Y:S04]  /*7e30*/  LDG.E.U16 R14, [R14.64] ;  /* 0x000000060e0e7981 */ /* 0x004ea8000c1e1500 */
[----:B---3--:R-:W3:Y:S04]  /*7e40*/  LDG.E.U16 R12, [R12.64] ;  /* 0x000000060c0c7981 */ /* 0x008ee8000c1e1500 */
[----:B----4-:R-:W4:Y:S04]  /*7e50*/  LDG.E.U16 R10, [R10.64] ;  /* 0x000000060a0a7981 */ /* 0x010f28000c1e1500 */
[----:B-----5:R-:W5:Y:S04]  /*7e60*/  LDG.E.U16 R8, [R8.64] ;  /* 0x0000000608087981 */ /* 0x020f68000c1e1500 */
[----:B------:R-:W2:Y:S04]  /*7e70*/  LDG.E.U16 R6, [R6.64] ;  /* 0x0000000606067981 */ /* 0x000ea8000c1e1500 */
[----:B------:R0:W2:Y:S04]  /*7e80*/  LDG.E.U16 R5, [R4.64] ;  /* 0x0000000604057981 */ /* 0x0000a8000c1e1500 */
[----:B0-----:R0:W2:Y:S04]  /*7e90*/  LDG.E.U16 R4, [R2.64] ;  /* 0x0000000602047981 */ /* 0x0010a8000c1e1500 */
[----:B------:R1:W-:Y:S04]  /*7ea0*/  STS.U16 [R24+0x19c00], R0 ;  /* 0x019c000018007388 */ /* 0x0003e80000000400 */
[----:B-1----:R-:W2:Y:S04]  /*7eb0*/  LDL.LU R0, [R1+0x1dd4] ;  /* 0x001dd40001007983 */ /* 0x002ea80000300800 */
[----:B--2---:R1:W-:Y:S04]  /*7ec0*/  STS.U16 [R24+0x1a400], R0 ;  /* 0x01a4000018007388 */ /* 0x0043e80000000400 */
        /* <DEDUP_REMOVED lines=14> */
[----:B------:R2:W-:Y:S04]  /*7fb0*/  STS.U16 [R24+0x1e400], R26 ;  /* 0x01e4001a18007388 */ /* 0x0005e80000000400 */
[----:B-1----:R-:W3:Y:S04]  /*7fc0*/  LDL.LU R0, [R1+0x1db4] ;  /* 0x001db40001007983 */ /* 0x002ee80000300800 */
[----:B--2---:R-:W2:Y:S01]  /*7fd0*/  LDL.LU R26, [R1+0x1db0] ;  /* 0x001db000011a7983 */ /* 0x004ea20000300800 */
[----:B---3--:R-:W-:-:S03]  /*7fe0*/  LOP3.LUT R0, R0, 0x60, RZ, 0x3c, !PT ;  /* 0x0000006000007812 */ /* 0x008fc600078e3cff */
[----:B--2---:R-:W-:Y:S04]  /*7ff0*/  STS.U16 [R24+0x1ec00], R26 ;  /* 0x01ec001a18007388 */ /* 0x004fe80000000400 */
        /* <DEDUP_REMOVED lines=9> */
[----:B------:R-:W-:Y:S04]  /*8090*/  STL [R1+0xb44], R0 ;  /* 0x000b440001007387 */ /* 0x000fe80000100800 */
[----:B------:R1:W-:Y:S04]  /*80a0*/  STS.U16 [R0+0x3e00], R17 ;  /* 0x003e001100007388 */ /* 0x0003e80000000400 */
[----:B-1----:R1:W2:Y:S04]  /*80b0*/  LDG.E.U16 R0, [R28.64] ;  /* 0x000000061c007981 */ /* 0x0022a8000c1e1500 */
[----:B-1----:R-:W3:Y:S04]  /*80c0*/  LDL.LU.64 R28, [R1+0xe8] ;  /* 0x0000e800011c7983 */ /* 0x002ee80000300a00 */
[----:B0-----:R-:W2:Y:S04]  /*80d0*/  LDL.LU.64 R2, [R1+0xd0] ;  /* 0x0000d00001027983 */ /* 0x001ea80000300a00 */
[----:B--2---:R0:W-:Y:S04]  /*80e0*/  STL.64 [R1+0x1da0], R2 ;  /* 0x001da00201007387 */ /* 0x0041e80000100a00 */
[----:B0-----:R-:W2:Y:S04]  /*80f0*/  LDL.LU.64 R2, [R1+0xd8] ;  /* 0x0000d80001027983 */ /* 0x001ea80000300a00 */
[----:B--2---:R0:W-:Y:S04]  /*8100*/  STL.64 [R1+0x1da8], R2 ;  /* 0x001da80201007387 */ /* 0x0041e80000100a00 */
[----:B0-----:R-:W2:Y:S04]  /*8110*/  LDL.LU.64 R2, [R1+0xe0] ;  /* 0x0000e00001027983 */ /* 0x001ea80000300a00 */
[----:B------:R-:W2:Y:S04]  /*8120*/  LDL.LU.64 R26, [R1+0x60] ;  /* 0x00006000011a7983 */ /* 0x000ea80000300a00 */
[----:B--2---:R0:W-:Y:S04]  /*8130*/  STL.64 [R1+0x1d38], R26 ;  /* 0x001d381a01007387 */ /* 0x0041e80000100a00 */
[----:B0-----:R-:W2:Y:S04]  /*8140*/  LDL.LU.64 R26, [R1+0x68] ;  /* 0x00006800011a7983 */ /* 0x001ea80000300a00 */
        /* <DEDUP_REMOVED lines=14> */
[----:B------:R-:W-:Y:S04]  /*8230*/  STL [R1+0x128], R14 ;  /* 0x0001280e01007387 */ /* 0x000fe80000100800 */
[----:B--2---:R0:W-:Y:S04]  /*8240*/  STL.64 [R1+0x1d78], R26 ;  /* 0x001d781a01007387 */ /* 0x0041e80000100a00 */
[----:B------:R-:W-:Y:S04]  /*8250*/  STL [R1+0x120], R12 ;  /* 0x0001200c01007387 */ /* 0x000fe80000100800 */
[----:B0-----:R-:W2:Y:S04]  /*8260*/  LDL.LU.64 R26, [R1+0xa8] ;  /* 0x0000a800011a7983 */ /* 0x001ea80000300a00 */
[----:B----4-:R-:W-:Y:S04]  /*8270*/  STL [R1+0x118], R10 ;  /* 0x0001180a01007387 */ /* 0x010fe80000100800 */
[----:B--2---:R0:W-:Y:S04]  /*8280*/  STL.64 [R1+0x1d80], R26 ;  /* 0x001d801a01007387 */ /* 0x0041e80000100a00 */
[----:B-----5:R-:W-:Y:S04]  /*8290*/  STL [R1+0x110], R8 ;  /* 0x0001100801007387 */ /* 0x020fe80000100800 */
[----:B0-----:R-:W2:Y:S04]  /*82a0*/  LDL.LU.64 R26, [R1+0xb0] ;  /* 0x0000b000011a7983 */ /* 0x001ea80000300a00 */
[----:B------:R-:W-:Y:S04]  /*82b0*/  STL [R1+0x108], R6 ;  /* 0x0001080601007387 */ /* 0x000fe80000100800 */
[----:B--2---:R0:W-:Y:S04]  /*82c0*/  STL.64 [R1+0x1d88], R26 ;  /* 0x001d881a01007387 */ /* 0x0041e80000100a00 */
[----:B------:R-:W-:Y:S04]  /*82d0*/  STL [R1+0x100], R5 ;  /* 0x0001000501007387 */ /* 0x000fe80000100800 */
[----:B0-----:R-:W2:Y:S04]  /*82e0*/  LDL.LU.64 R26, [R1+0xb8] ;  /* 0x0000b800011a7983 */ /* 0x001ea80000300a00 */
[----:B------:R-:W-:Y:S04]  /*82f0*/  STL [R1+0xf8], R4 ;  /* 0x0000f80401007387 */ /* 0x000fe80000100800 */
[----:B--2---:R0:W-:Y:S04]  /*8300*/  STL.64 [R1+0x1d90], R26 ;  /* 0x001d901a01007387 */ /* 0x0041e80000100a00 */
[----:B------:R3:W-:Y:S04]  /*8310*/  STL [R1+0xf0], R0 ;  /* 0x0000f00001007387 */ /* 0x0007e80000100800 */
[----:B0-----:R-:W2:Y:S04]  /*8320*/  LDL.LU.64 R26, [R1+0xc0] ;  /* 0x0000c000011a7983 */ /* 0x001ea80000300a00 */
[----:B---3--:R0:W3:Y:S04]  /*8330*/  LDG.E.U16 R0, [R28.64] ;  /* 0x000000061c007981 */ /* 0x0080e8000c1e1500 */
[----:B--2---:R1:W-:Y:S04]  /*8340*/  STL.64 [R1+0x1d98], R26 ;  /* 0x001d981a01007387 */ /* 0x0043e80000100a00 */
[----:B-1----:R-:W2:Y:S04]  /*8350*/  LDL.LU.64 R26, [R1+0xc8] ;  /* 0x0000c800011a7983 */ /* 0x002ea80000300a00 */
[----:B------:R-:W4:Y:S04]  /*8360*/  LDL.LU.64 R24, [R1+0x58] ;  /* 0x0000580001187983 */ /* 0x000f280000300a00 */
[----:B------:R-:W5:Y:S04]  /*8370*/  LDL.LU.64 R22, [R1+0x50] ;  /* 0x0000500001167983 */ /* 0x000f680000300a00 */
[----:B------:R-:W2:Y:S04]  /*8380*/  LDL.LU.64 R20, [R1+0x48] ;  /* 0x0000480001147983 */ /* 0x000ea80000300a00 */
        /* <DEDUP_REMOVED lines=8> */
[----:B0-----:R-:W2:Y:S04]  /*8410*/  LDL.LU.64 R28, [R1] ;  /* 0x00000000011c7983 */ /* 0x001ea80000300a00 */
[----:B---3--:R0:W-:Y:S04]  /*8420*/  STL [R1+0xe8], R0 ;  /* 0x0000e80001007387 */ /* 0x0081e80000100800 */
[----:B0-----:R0:W3:Y:S04]  /*8430*/  LDG.E.U16 R0, [R2.64] ;  /* 0x0000000602007981 */ /* 0x0010e8000c1e1500 */
[----:B0-----:R-:W2:Y:S04]  /*8440*/  LDL.LU.64 R2, [R1+0x1da8] ;  /* 0x001da80001027983 */ /* 0x001ea80000300a00 */
[----:B---3--:R2:W-:Y:S04]  /*8450*/  STL [R1+0xe0], R0 ;  /* 0x0000e00001007387 */ /* 0x0085e80000100800 */
[----:B--2---:R0:W2:Y:S04]  /*8460*/  LDG.E.U16 R0, [R2.64] ;  /* 0x0000000602007981 */ /* 0x0040a8000c1e1500 */
[----:B0-----:R-:W3:Y:S04]  /*8470*/  LDL.LU.64 R2, [R1+0x1da0] ;  /* 0x001da00001027983 */ /* 0x001ee80000300a00 */
[----:B--2---:R3:W-:Y:S04]  /*8480*/  STL [R1+0xd8], R0 ;  /* 0x0000d80001007387 */ /* 0x0047e80000100800 */
[----:B---3--:R0:W2:Y:S04]  /*8490*/  LDG.E.U16 R0, [R2.64] ;  /* 0x0000000602007981 */ /* 0x0080a8000c1e1500 */
[----:B0-----:R-:W3:Y:S04]  /*84a0*/  LDL.LU.64 R2, [R1+0x130] ;  /* 0x0001300001027983 */ /* 0x001ee80000300a00 */
[----:B--2---:R0:W-:Y:S04]  /*84b0*/  STL [R1+0xd0], R0 ;  /* 0x0000d00001007387 */ /* 0x0041e80000100800 */
[----:B0-----:R0:W2:Y:S04]  /*84c0*/  LDG.E.U16 R0, [R26.64] ;  /* 0x000000061a007981 */ /* 0x0010a8000c1e1500 */
[----:B0-----:R-:W3:Y:S04]  /*84d0*/  LDL.LU.64 R26, [R1+0x1d98] ;  /* 0x001d9800011a7983 */ /* 0x001ee80000300a00 */
[----:B--2---:R3:W-:Y:S04]  /*84e0*/  STL [R1+0xc8], R0 ;  /* 0x0000c80001007387 */ /* 0x0047e80000100800 */
[----:B---3--:R0:W2:Y:S04]  /*84f0*/  LDG.E.U16 R0, [R26.64] ;  /* 0x000000061a007981 */ /* 0x0080a8000c1e1500 */
        /* <DEDUP_REMOVED lines=38> */
[----:B----4-:R0:W2:Y:S04]  /*8760*/  LDG.E.U16 R0, [R24.64] ;  /* 0x0000000618007981 */ /* 0x0100a8000c1e1500 */
[----:B---3--:R-:W3:Y:S04]  /*8770*/  LDG.E.U16 R26, [R26.64] ;  /* 0x000000061a1a7981 */ /* 0x008ee8000c1e1500 */
[----:B0-----:R-:W4:Y:S04]  /*8780*/  LDL.LU.64 R24, [R1+0x1d28] ;  /* 0x001d280001187983 */ /* 0x001f280000300a00 */
[----:B--2---:R5:W-:Y:S04]  /*8790*/  STL [R1+0x58], R0 ;  /* 0x0000580001007387 */ /* 0x004be80000100800 */
[----:B-----5:R0:W2:Y:S04]  /*87a0*/  LDG.E.U16 R0, [R22.64] ;  /* 0x0000000616007981 */ /* 0x0200a8000c1e1500 */
[----:B----4-:R-:W4:Y:S04]  /*87b0*/  LDG.E.U16 R24, [R24.64] ;  /* 0x0000000618187981 */ /* 0x010f28000c1e1500 */
[----:B0-----:R-:W5:Y:S04]  /*87c0*/  LDL.LU.64 R22, [R1+0x1d20] ;  /* 0x001d200001167983 */ /* 0x001f680000300a00 */
[----:B--2---:R0:W-:Y:S04]  /*87d0*/  STL [R1+0x50], R0 ;  /* 0x0000500001007387 */ /* 0x0041e80000100800 */
[----:B0-----:R0:W2:Y:S04]  /*87e0*/  LDG.E.U16 R0, [R20.64] ;  /* 0x0000000614007981 */ /* 0x0010a8000c1e1500 */
[----:B-----5:R-:W5:Y:S04]  /*87f0*/  LDG.E.U16 R22, [R22.64] ;  /* 0x0000000616167981 */ /* 0x020f68000c1e1500 */
[----:B0-----:R-:W3:Y:S04]  /*8800*/  LDL.LU.64 R20, [R1+0x1d18] ;  /* 0x001d180001147983 */ /* 0x001ee80000300a00 */
[----:B--2---:R0:W-:Y:S04]  /*8810*/  STL [R1+0x48], R0 ;  /* 0x0000480001007387 */ /* 0x0041e80000100800 */
[----:B0-----:R0:W2:Y:S04]  /*8820*/  LDG.E.U16 R0, [R8.64] ;  /* 0x0000000608007981 */ /* 0x0010a8000c1e1500 */
[----:B---3--:R-:W3:Y:S04]  /*8830*/  LDG.E.U16 R20, [R20.64] ;  /* 0x0000000614147981 */ /* 0x008ee8000c1e1500 */
[----:B0-----:R-:W3:Y:S04]  /*8840*/  LDL.LU.64 R8, [R1+0x148] ;  /* 0x0001480001087983 */ /* 0x001ee80000300a00 */
[----:B--2---:R0:W-:Y:S04]  /*8850*/  STL [R1+0x40], R0 ;  /* 0x0000400001007387 */ /* 0x0041e80000100800 */
[----:B0-----:R0:W2:Y:S04]  /*8860*/  LDG.E.U16 R0, [R18.64] ;  /* 0x0000000612007981 */ /* 0x0010a8000c1e1500 */
[----:B0-----:R-:W3:Y:S04]  /*8870*/  LDL.LU.64 R18, [R1+0x1d10] ;  /* 0x001d100001127983 */ /* 0x001ee80000300a00 */
[----:B--2---:R0:W-:Y:S04]  /*8880*/  STL [R1+0x38], R0 ;  /* 0x0000380001007387 */ /* 0x0041e80000100800 */
[----:B0-----:R0:W2:Y:S04]  /*8890*/  LDG.E.U16 R0, [R16.64] ;  /* 0x0000000610007981 */ /* 0x0010a8000c1e1500 */
[----:B---3--:R-:W3:Y:S04]  /*88a0*/  LDG.E.U16 R18, [R18.64] ;  /* 0x0000000612127981 */ /* 0x008ee8000c1e1500 */
        /* <DEDUP_REMOVED lines=19> */
[----:B---3--:R1:W3:Y:S04]  /*89e0*/  LDG.E.U16 R6, [R6.64] ;  /* 0x0000000606067981 */ /* 0x0082e8000c1e1500 */
[----:B0-----:R-:W3:Y:S04]  /*89f0*/  LDL.LU.64 R4, [R1+0x1ce0] ;  /* 0x001ce00001047983 */ /* 0x001ee80000300a00 */
[----:B-1----:R0:W3:Y:S04]  /*8a00*/  LDG.E.U16 R7, [R8.64] ;  /* 0x0000000608077981 */ /* 0x0020e8000c1e1500 */
[----:B--2---:R1:W-:Y:S04]  /*8a10*/  STL [R1+0x8], R0 ;  /* 0x0000080001007387 */ /* 0x0043e80000100800 */
[----:B-1----:R1:W2:Y:S04]  /*8a20*/  LDG.E.U16 R0, [R28.64] ;  /* 0x000000061c007981 */ /* 0x0022a8000c1e1500 */
[----:B---3--:R-:W3:Y:S04]  /*8a30*/  LDG.E.U16 R4, [R4.64] ;  /* 0x0000000604047981 */ /* 0x008ee8000c1e1500 */
[----:B-1----:R-:W2:Y:S04]  /*8a40*/  LDL.LU.64 R28, [R1+0x1cd8] ;  /* 0x001cd800011c7983 */ /* 0x002ea80000300a00 */
[----:B--2---:R-:W2:Y:S04]  /*8a50*/  LDG.E.U16 R28, [R28.64] ;  /* 0x000000061c1c7981 */ /* 0x004ea8000c1e1500 */
[----:B--2---:R-:W-:Y:S04]  /*8a60*/  STL [R1+0x1c70], R28 ;  /* 0x001c701c01007387 */ /* 0x004fe80000100800 */
[----:B------:R-:W2:Y:S04]  /*8a70*/  LDL R29, [R1+0xb44] ;  /* 0x000b4400011d7983 */ /* 0x000ea80000100800 */
[----:B------:R1:W-:Y:S04]  /*8a80*/  STL [R1], R0 ;  /* 0x0000000001007387 */ /* 0x0003e80000100800 */
[----:B-1----:R1:W2:Y:S04]  /*8a90*/  LDG.E.U16 R0, [R2.64] ;  /* 0x0000000602007981 */ /* 0x0022a8000c1e1500 */
[----:B-1----:R-:W2:Y:S04]  /*8aa0*/  LDL.LU.64 R2, [R1+0x1cd0] ;  /* 0x001cd00001027983 */ /* 0x002ea80000300a00 */
[----:B--2---:R-:W2:Y:S04]  /*8ab0*/  LDG.E.U16 R2, [R2.64] ;  /* 0x0000000602027981 */ /* 0x004ea8000c1e1500 */
[----:B------:R-:W-:Y:S04]  /*8ac0*/  STL [R1+0x1c74], R0 ;  /* 0x001c740001007387 */ /* 0x000fe80000100800 */
[----:B--2---:R1:W-:Y:S04]  /*8ad0*/  STL [R1+0x1c78], R2 ;  /* 0x001c780201007387 */ /* 0x0043e80000100800 */
[----:B-1----:R-:W2:Y:S04]  /*8ae0*/  LDL.LU.64 R2, [R1+0x138] ;  /* 0x0001380001027983 */ /* 0x002ea80000300a00 */
[----:B--2---:R-:W2:Y:S04]  /*8af0*/  LDG.E.U16 R3, [R2.64] ;  /* 0x0000000602037981 */ /* 0x004ea8000c1e1500 */
[----:B--2---:R1:W-:Y:S04]  /*8b00*/  STL [R1+0x1c7c], R3 ;  /* 0x001c7c0301007387 */ /* 0x0043e80000100800 */
[----:B-1----:R-:W2:Y:S04]  /*8b10*/  LDL.LU.64 R2, [R1+0x140] ;  /* 0x0001400001027983 */ /* 0x002ea80000300a00 */
[----:B---3--:R1:W-:Y:S04]  /*8b20*/  STL [R1+0x1c80], R4 ;  /* 0x001c800401007387 */ /* 0x0083e80000100800 */
[----:B-1----:R-:W3:Y:S04]  /*8b30*/  LDL.LU R4, [R1+0x118] ;  /* 0x0001180001047983 */ /* 0x002ee80000300800 */
[----:B--2---:R1:W2:Y:S04]  /*8b40*/  LDG.E.U16 R5, [R2.64] ;  /* 0x0000000602057981 */ /* 0x0042a8000c1e1500 */
[----:B-1----:R-:W3:Y:S04]  /*8b50*/  LDL.LU R3, [R1+0x110] ;  /* 0x0001100001037983 */ /* 0x002ee80000300800 */
[----:B------:R-:W3:Y:S04]  /*8b60*/  LDL.LU R2, [R1+0x108] ;  /* 0x0001080001027983 */ /* 0x000ee80000300800 */
[----:B------:R-:W3:Y:S04]  /*8b70*/  LDL.LU R0, [R1+0x100] ;  /* 0x0001000001007983 */ /* 0x000ee80000300800 */
[----:B------:R-:W3:Y:S04]  /*8b80*/  LDL.LU R28, [R1+0xf8] ;  /* 0x0000f800011c7983 */ /* 0x000ee80000300800 */
[----:B--2---:R1:W-:Y:S04]  /*8b90*/  STL [R1+0x1c84], R5 ;  /* 0x001c840501007387 */ /* 0x0043e80000100800 */
[----:B-1----:R-:W2:Y:S04]  /*8ba0*/  LDL.LU R5, [R1+0x120] ;  /* 0x0001200001057983 */ /* 0x002ea80000300800 */
[----:B------:R1:W-:Y:S04]  /*8bb0*/  STL [R1+0x1c88], R6 ;  /* 0x001c880601007387 */ /* 0x0003e80000100800 */
[----:B-1----:R-:W2:Y:S04]  /*8bc0*/  LDL.LU R6, [R1+0x128] ;  /* 0x0001280001067983 */ /* 0x002ea80000300800 */
[----:B0-----:R-:W2:Y:S04]  /*8bd0*/  LDL.LU.64 R8, [R1+0x1cc8] ;  /* 0x001cc80001087983 */ /* 0x001ea80000300a00 */
[----:B--2---:R-:W2:Y:S04]  /*8be0*/  LDG.E.U16 R8, [R8.64] ;  /* 0x0000000608087981 */ /* 0x004ea8000c1e1500 */
[----:B------:R-:W-:Y:S04]  /*8bf0*/  STL [R1+0x1c8c], R7 ;  /* 0x001c8c0701007387 */ /* 0x000fe80000100800 */
[----:B--2---:R-:W-:Y:S04]  /*8c00*/  STL [R1+0x1c90], R8 ;  /* 0x001c900801007387 */ /* 0x004fe80000100800 */
[----:B------:R-:W-:Y:S04]  /*8c10*/  STL [R1+0x1c94], R10 ;  /* 0x001c940a01007387 */ /* 0x000fe80000100800 */
[----:B------:R-:W-:Y:S04]  /*8c20*/  STL [R1+0x1c98], R12 ;  /* 0x001c980c01007387 */ /* 0x000fe80000100800 */
[----:B------:R-:W-:Y:S04]  /*8c30*/  STL [R1+0x1c9c], R14 ;  /* 0x001c9c0e01007387 */ /* 0x000fe80000100800 */
[----:B------:R-:W-:Y:S04]  /*8c40*/  STL [R1+0x1ca0], R16 ;  /* 0x001ca01001007387 */ /* 0x000fe80000100800 */
[----:B------:R-:W-:Y:S04]  /*8c50*/  STL [R1+0x1ca4], R18 ;  /* 0x001ca41201007387 */ /* 0x000fe80000100800 */
[----:B------:R-:W-:Y:S04]  /*8c60*/  STL [R1+0x1ca8], R20 ;  /* 0x001ca81401007387 */ /* 0x000fe80000100800 */
[----:B-----5:R-:W-:Y:S04]  /*8c70*/  STL [R1+0x1cac], R22 ;  /* 0x001cac1601007387 */ /* 0x020fe80000100800 */
[----:B----4-:R-:W-:Y:S04]  /*8c80*/  STL [R1+0x1cb0], R24 ;  /* 0x001cb01801007387 */ /* 0x010fe80000100800 */
        /* <DEDUP_REMOVED lines=8> */
[----:B---3--:R-:W-:Y:S04]  /*8d10*/  STS.U16 [R29+0x5600], R4 ;  /* 0x005600041d007388 */ /* 0x008fe80000000400 */
[----:B--2---:R0:W-:Y:S04]  /*8d20*/  STL [R1+0x1cc0], R26 ;  /* 0x001cc01a01007387 */ /* 0x0041e80000100800 */
[----:B0-----:R-:W2:Y:S04]  /*8d30*/  LDL.LU R26, [R1+0xf0] ;  /* 0x0000f000011a7983 */ /* 0x001ea80000300800 */
[----:B------:R-:W3:Y:S04]  /*8d40*/  LDL.LU R24, [R1+0xd0] ;  /* 0x0000d00001187983 */ /* 0x000ee80000300800 */
[----:B------:R-:W4:Y:S04]  /*8d50*/  LDL.LU R22, [R1+0xc8] ;  /* 0x0000c80001167983 */ /* 0x000f280000300800 */
[----:B------:R-:W5:Y:S04]  /*8d60*/  LDL.LU R20, [R1+0xc0] ;  /* 0x0000c00001147983 */ /* 0x000f680000300800 */
[----:B------:R-:W3:Y:S04]  /*8d70*/  LDL.LU R18, [R1+0xb8] ;  /* 0x0000b80001127983 */ /* 0x000ee80000300800 */
        /* <DEDUP_REMOVED lines=8> */
[----:B------:R0:W-:Y:S04]  /*8e00*/  STS.U16 [R29+0x5e00], R3 ;  /* 0x005e00031d007388 */ /* 0x0001e80000000400 */
[----:B------:R-:W3:Y:S04]  /*8e10*/  LDL.LU R4, [R1+0x70] ;  /* 0x0000700001047983 */ /* 0x000ee80000300800 */
[----:B------:R1:W-:Y:S04]  /*8e20*/  STS.U16 [R29+0x6600], R2 ;  /* 0x006600021d007388 */ /* 0x0003e80000000400 */
[----:B0-----:R-:W3:Y:S04]  /*8e30*/  LDL.LU R3, [R1+0x68] ;  /* 0x0000680001037983 */ /* 0x001ee80000300800 */
[----:B------:R0:W-:Y:S04]  /*8e40*/  STS.U16 [R29+0x6e00], R0 ;  /* 0x006e00001d007388 */ /* 0x0001e80000000400 */
[----:B-1----:R-:W3:Y:S04]  /*8e50*/  LDL.LU R2, [R1+0x60] ;  /* 0x0000600001027983 */ /* 0x002ee80000300800 */
[----:B------:R1:W-:Y:S04]  /*8e60*/  STS.U16 [R29+0x7600], R28 ;  /* 0x0076001c1d007388 */ /* 0x0003e80000000400 */
[----:B0-----:R-:W3:Y:S04]  /*8e70*/  LDL.LU R0, [R1+0x58] ;  /* 0x0000580001007983 */ /* 0x001ee80000300800 */
[----:B-1----:R-:W3:Y:S04]  /*8e80*/  LDL.LU R28, [R1+0x50] ;  /* 0x00005000011c7983 */ /* 0x002ee80000300800 */
        /* <DEDUP_REMOVED lines=9> */
[----:B------:R-:W3:Y:S04]  /*8f20*/  LDL.LU R9, [R1] ;  /* 0x0000000001097983 */ /* 0x000ee80000300800 */
[----:B--2---:R0:W-:Y:S04]  /*8f30*/  STS.U16 [R29+0x7e00], R26 ;  /* 0x007e001a1d007388 */ /* 0x0041e80000000400 */
[----:B0-----:R-:W2:Y:S04]  /*8f40*/  LDL.LU R26, [R1+0x1cc0] ;  /* 0x001cc000011a7983 */ /* 0x001ea80000300800 */
[----:B--2---:R0:W-:Y:S04]  /*8f50*/  STS.U16 [R29+0x8600], R26 ;  /* 0x0086001a1d007388 */ /* 0x0041e80000000400 */
[----:B0-----:R-:W2:Y:S04]  /*8f60*/  LDL.LU R26, [R1+0x1cbc] ;  /* 0x001cbc00011a7983 */ /* 0x001ea80000300800 */
[----:B--2---:R0:W-:Y:S04]  /*8f70*/  STS.U16 [R29+0x8e00], R26 ;  /* 0x008e001a1d007388 */ /* 0x0041e80000000400 */
[----:B0-----:R-:W2:Y:S04]  /*8f80*/  LDL.LU R26, [R1+0x1cb8] ;  /* 0x001cb800011a7983 */ /* 0x001ea80000300800 */
[----:B--2---:R0:W-:Y:S04]  /*8f90*/  STS.U16 [R29+0x9600], R26 ;  /* 0x0096001a1d007388 */ /* 0x0041e80000000400 */
[----:B---3--:R1:W-:Y:S04]  /*8fa0*/  STS.U16 [R29+0x9e00], R24 ;  /* 0x009e00181d007388 */ /* 0x0083e80000000400 */
[----:B----4-:R2:W-:Y:S04]  /*8fb0*/  STS.U16 [R29+0xa600], R22 ;  /* 0x00a600161d007388 */ /* 0x0105e80000000400 */
[----:B0-----:R-:W3:Y:S04]  /*8fc0*/  LDL.LU R26, [R1+0x1cb4] ;  /* 0x001cb400011a7983 */ /* 0x001ee80000300800 */
[----:B-1----:R-:W4:Y:S04]  /*8fd0*/  LDL.LU R24, [R1+0x1cb0] ;  /* 0x001cb00001187983 */ /* 0x002f280000300800 */
[----:B--2---:R-:W2:Y:S04]  /*8fe0*/  LDL.LU R22, [R1+0x1cac] ;  /* 0x001cac0001167983 */ /* 0x004ea80000300800 */
[----:B-----5:R0:W-:Y:S04]  /*8ff0*/  STS.U16 [R29+0xae00], R20 ;  /* 0x00ae00141d007388 */ /* 0x0201e80000000400 */
[----:B------:R1:W-:Y:S04]  /*9000*/  STS.U16 [R29+0xb600], R18 ;  /* 0x00b600121d007388 */ /* 0x0003e80000000400 */
[----:B------:R5:W-:Y:S04]  /*9010*/  STS.U16 [R29+0xbe00], R16 ;  /* 0x00be00101d007388 */ /* 0x000be80000000400 */
[----:B0-----:R-:W2:Y:S04]  /*9020*/  LDL.LU R20, [R1+0x1ca8] ;  /* 0x001ca80001147983 */ /* 0x001ea80000300800 */
[----:B-1----:R-:W2:Y:S04]  /*9030*/  LDL.LU R18, [R1+0x1ca4] ;  /* 0x001ca40001127983 */ /* 0x002ea80000300800 */
[----:B-----5:R-:W5:Y:S04]  /*9040*/  LDL.LU R16, [R1+0x1ca0] ;  /* 0x001ca00001107983 */ /* 0x020f680000300800 */
[----:B------:R0:W-:Y:S04]  /*9050*/  STS.U16 [R29+0xc600], R14 ;  /* 0x00c6000e1d007388 */ /* 0x0001e80000000400 */
[----:B------:R1:W-:Y:S04]  /*9060*/  STS.U16 [R29+0xce00], R12 ;  /* 0x00ce000c1d007388 */ /* 0x0003e80000000400 */
[----:B------:R1:W-:Y:S04]  /*9070*/  STS.U16 [R29+0xd600], R10 ;  /* 0x00d6000a1d007388 */ /* 0x0003e80000000400 */
[----:B0-----:R-:W2:Y:S04]  /*9080*/  LDL.LU R14, [R1+0x1c9c] ;  /* 0x001c9c00010e7983 */ /* 0x001ea80000300800 */
[----:B-1----:R-:W2:Y:S04]  /*9090*/  LDL.LU R12, [R1+0x1c98] ;  /* 0x001c9800010c7983 */ /* 0x002ea80000300800 */
[----:B------:R-:W2:Y:S04]  /*90a0*/  LDL.LU R10, [R1+0x1c94] ;  /* 0x001c9400010a7983 */ /* 0x000ea80000300800 */
        /* <DEDUP_REMOVED lines=28> */
[----:B--2---:R-:W-:Y:S04]  /*9270*/  STS.U16 [R29+0x17600], R28 ;  /* 0x0176001c1d007388 */ /* 0x004fe80000000400 */
[----:B------:R0:W-:Y:S04]  /*9280*/  STS.U16 [R29+0x17e00], R0 ;  /* 0x017e00001d007388 */ /* 0x0001e80000000400 */
[----:B------:R1:W-:Y:S04]  /*9290*/  STS.U16 [R29+0x18600], R2 ;  /* 0x018600021d007388 */ /* 0x0003e80000000400 */
[----:B------:R2:W-:Y:S01]  /*92a0*/  STS.U16 [R29+0x18e00], R3 ;  /* 0x018e00031d007388 */ /* 0x0005e20000000400 */
[----:B0-----:R-:W-:Y:S01]  /*92b0*/  IMAD.MOV.U32 R0, RZ, RZ, -0x800000 ;  /* 0xff800000ff007424 */ /* 0x001fe200078e00ff */
[----:B-1----:R-:W-:Y:S01]  /*92c0*/  MOV R2, 0x3f800000 ;  /* 0x3f80000000027802 */ /* 0x002fe20000000f00 */
[----:B--2---:R-:W-:-:S04]  /*92d0*/  IMAD.MOV.U32 R3, RZ, RZ, -0x800000 ;  /* 0xff800000ff037424 */ /* 0x004fc800078e00ff */
[----:B------:R0:W-:Y:S04]  /*92e0*/  STL [R1+0xb94], R2 ;  /* 0x000b940201007387 */ /* 0x0001e80000100800 */
[----:B------:R-:W-:Y:S01]  /*92f0*/  STL [R1+0xb3c], R0 ;  /* 0x000b3c0001007387 */ /* 0x000fe20000100800 */
[----:B0-----:R-:W-:-:S03]  /*9300*/  MOV R2, 0xff800000 ;  /* 0xff80000000027802 */ /* 0x001fc60000000f00 */
[----:B------:R-:W-:Y:S04]  /*9310*/  STL [R1+0xb38], R3 ;  /* 0x000b380301007387 */ /* 0x000fe80000100800 */
        /* <DEDUP_REMOVED lines=11> */
[----:B------:R0:W-:Y:S04]  /*93d0*/  STL [R1+0x930], R3 ;  /* 0x0009300301007387 */ /* 0x0001e80000100800 */
[----:B------:R1:W-:Y:S04]  /*93e0*/  STL [R1+0x92c], R2 ;  /* 0x00092c0201007387 */ /* 0x0003e80000100800 */
[----:B------:R2:W-:Y:S01]  /*93f0*/  STL [R1+0x928], R0 ;  /* 0x0009280001007387 */ /* 0x0005e20000100800 */
[----:B0-----:R-:W-:-:S02]  /*9400*/  IMAD.MOV.U32 R3, RZ, RZ, 0x3f800000 ;  /* 0x3f800000ff037424 */ /* 0x001fc400078e00ff */
[----:B-1----:R-:W-:-:S03]  /*9410*/  IMAD.MOV.U32 R2, RZ, RZ, 0x3f800000 ;  /* 0x3f800000ff027424 */ /* 0x002fc600078e00ff */
[----:B------:R-:W-:Y:S01]  /*9420*/  STL [R1+0xb98], R3 ;  /* 0x000b980301007387 */ /* 0x000fe20000100800 */
[----:B--2---:R-:W-:-:S03]  /*9430*/  MOV R0, 0x3f800000 ;  /* 0x3f80000000007802 */ /* 0x004fc60000000f00 */
        /* <DEDUP_REMOVED lines=13> */
[----:B------:R-:W-:Y:S04]  /*9510*/  STL [R1+0x4f0], RZ ;  /* 0x0004f0ff01007387 */ /* 0x000fe80000100800 */
[----:B------:R-:W-:Y:S04]  /*9520*/  STL [R1+0xc00], R0 ;  /* 0x000c000001007387 */ /* 0x000fe80000100800 */
[----:B------:R-:W-:Y:S04]  /*9530*/  STL [R1+0x4f4], RZ ;  /* 0x0004f4ff01007387 */ /* 0x000fe80000100800 */
        /* <DEDUP_REMOVED lines=211> */
[----:B------:R-:W-:Y:S04]  /*a270*/  STS.U16 [R29+0x19600], R4 ;  /* 0x019600041d007388 */ /* 0x000fe80000000400 */
        /* <DEDUP_REMOVED lines=15> */
[----:B-----5:R-:W-:Y:S04]  /*a370*/  STS.U16 [R29+0x1d600], R16 ;  /* 0x01d600101d007388 */ /* 0x020fe80000000400 */
[----:B------:R-:W-:Y:S04]  /*a380*/  STL [R1+0xa84], RZ ;  /* 0x000a84ff01007387 */ /* 0x000fe80000100800 */
[----:B------:R-:W-:Y:S04]  /*a390*/  STS.U16 [R29+0x1de00], R18 ;  /* 0x01de00121d007388 */ /* 0x000fe80000000400 */
[----:B------:R-:W-:Y:S04]  /*a3a0*/  STL [R1+0xa88], RZ ;  /* 0x000a88ff01007387 */ /* 0x000fe80000100800 */
[----:B------:R-:W-:Y:S04]  /*a3b0*/  STS.U16 [R29+0x1e600], R20 ;  /* 0x01e600141d007388 */ /* 0x000fe80000000400 */
[----:B------:R-:W-:Y:S04]  /*a3c0*/  STL [R1+0xa8c], RZ ;  /* 0x000a8cff01007387 */ /* 0x000fe80000100800 */
[----:B------:R-:W-:Y:S04]  /*a3d0*/  STS.U16 [R29+0x1ee00], R22 ;  /* 0x01ee00161d007388 */ /* 0x000fe80000000400 */
[----:B------:R-:W-:Y:S04]  /*a3e0*/  STL [R1+0xa70], RZ ;  /* 0x000a70ff01007387 */ /* 0x000fe80000100800 */
[----:B----4-:R-:W-:Y:S04]  /*a3f0*/  STS.U16 [R29+0x1f600], R24 ;  /* 0x01f600181d007388 */ /* 0x010fe80000000400 */
[----:B------:R-:W-:Y:S04]  /*a400*/  STL [R1+0xa74], RZ ;  /* 0x000a74ff01007387 */ /* 0x000fe80000100800 */
[----:B---3--:R0:W-:Y:S04]  /*a410*/  STS.U16 [R29+0x1fe00], R26 ;  /* 0x01fe001a1d007388 */ /* 0x0081e80000000400 */
[----:B------:R1:W-:Y:S04]  /*a420*/  STL [R1+0xa78], RZ ;  /* 0x000a78ff01007387 */ /* 0x0003e80000100800 */
[----:B------:R1:W-:Y:S04]  /*a430*/  STL [R1+0xa7c], RZ ;  /* 0x000a7cff01007387 */ /* 0x0003e80000100800 */
[----:B0-----:R-:W0:Y:S04]  /*a440*/  S2R R29, SR_CTAID.X ;  /* 0x00000000001d7919 */ /* 0x001e280000002500 */
[----:B------:R1:W-:Y:S04]  /*a450*/  STL [R1+0xa60], RZ ;  /* 0x000a60ff01007387 */ /* 0x0003e80000100800 */
        /* <DEDUP_REMOVED lines=18> */
[----:B------:R1:W-:Y:S01]  /*a580*/  STL [R1+0xabc], RZ ;  /* 0x000abcff01007387 */ /* 0x0003e20000100800 */
[----:B0-----:R-:W-:-:S03]  /*a590*/  IMAD.SHL.U32 R29, R29, 0x80, RZ ;  /* 0x000000801d1d7824 */ /* 0x001fc600078e00ff */
[----:B------:R1:W-:Y:S04]  /*a5a0*/  STL [R1+0xac0], RZ ;  /* 0x000ac0ff01007387 */ /* 0x0003e80000100800 */
[----:B------:R1:W-:Y:S04]  /*a5b0*/  STL [R1+0xac4], RZ ;  /* 0x000ac4ff01007387 */ /* 0x0003e80000100800 */
[----:B------:R1:W-:Y:S04]  /*a5c0*/  STL [R1+0xac8], RZ ;  /* 0x000ac8ff01007387 */ /* 0x0003e80000100800 */
[----:B------:R1:W-:Y:S04]  /*a5d0*/  STL [R1+0xacc], RZ ;  /* 0x000accff01007387 */ /* 0x0003e80000100800 */
[----:B------:R-:W0:Y:S04]  /*a5e0*/  S2R R3, SR_TID.X ;  /* 0x0000000000037919 */ /* 0x000e280000002100 */
[----:B------:R1:W-:Y:S01]  /*a5f0*/  STL [R1+0xaa0], RZ ;  /* 0x000aa0ff01007387 */ /* 0x0003e20000100800 */
[----:B------:R-:W-:-:S03]  /*a600*/  IADD3 R0, R29, 0x80, RZ ;  /* 0x000000801d007810 */ /* 0x000fc60007ffe0ff */
[----:B------:R1:W-:Y:S04]  /*a610*/  STL [R1+0xaa4], RZ ;  /* 0x000aa4ff01007387 */ /* 0x0003e80000100800 */
[----:B------:R1:W-:Y:S04]  /*a620*/  STL [R1+0xaa8], RZ ;  /* 0x000aa8ff01007387 */ /* 0x0003e80000100800 */
[----:B------:R1:W-:Y:S01]  /*a630*/  STL [R1+0xaac], RZ ;  /* 0x000aacff01007387 */ /* 0x0003e20000100800 */
[----:B------:R-:W-:Y:S01]  /*a640*/  ISETP.GE.AND P0, PT, R0, 0x1, PT ;  /* 0x000000010000780c */ /* 0x000fe20003f06270 */
[----:B0-----:R-:W-:-:S12]  /*a650*/  IMAD.SHL.U32 R2, R3, 0x4, RZ ;  /* 0x0000000403027824 */ /* 0x001fd800078e00ff */
[----:B------:R-:W-:Y:S05]  /*a660*/  @!P0 BRA `(.L_x_0) ;  /* 0x000622b000008947 */ /* 0x000fea0003800000 */
[----:B-1----:R-:W0:Y:S01]  /*a670*/  S2R R29, SR_TID.X ;  /* 0x00000000001d7919 */ /* 0x002e220000002100 */
[----:B------:R-:W-:Y:S02]  /*a680*/  MOV R0, c[0x0][0x1b8] ;  /* 0x00006e0000007a02 */ /* 0x000fe40000000f00 */
[----:B0-----:R-:W-:-:S04]  /*a690*/  SHF.R.U32.HI R29, RZ, 0x7, R29 ;  /* 0x00000007ff1d7819 */ /* 0x001fc8000001161d */
[----:B------:R-:W-:-:S05]  /*a6a0*/  SGXT.U32 R29, R29, 0x1 ;  /* 0x000000011d1d781a */ /* 0x000fca0000000000 */
[----:B------:R-:W-:-:S04]  /*a6b0*/  IMAD R4, R29, c[0x0][0x1b8], RZ ;  /* 0x00006e001d047a24 */ /* 0x000fc800078e02ff */
[----:B------:R-:W-:-:S04]  /*a6c0*/  IMAD R4, R0, 0x2, R4 ;  /* 0x0000000200047824 */ /* 0x000fc800078e0204 */
[----:B------:R-:W-:-:S05]  /*a6d0*/  IMAD R4, R0, 0x2, R4 ;  /* 0x0000000200047824 */ /* 0x000fca00078e0204 */
[----:B------:R-:W-:-:S05]  /*a6e0*/  LEA R4, R0, R4, 0x1 ;  /* 0x0000000400047211 */ /* 0x000fca00078e08ff */
[----:B------:R-:W-:-:S05]  /*a6f0*/  IMAD R4, R0, 0x2, R4 ;  /* 0x0000000200047824 */ /* 0x000fca00078e0204 */
[----:B------:R0:W-:Y:S02]  /*a700*/  STL [R1+0x88], R4 ;  /* 0x0000880401007387 */ /* 0x0001e40000100800 */
[----:B0-----:R-:W-:-:S05]  /*a710*/  IMAD R4, R0, 0x2, R4 ;  /* 0x0000000200047824 */ /* 0x001fca00078e0204 */
[----:B------:R0:W-:Y:S02]  /*a720*/  STL [R1+0xb0], R4 ;  /* 0x0000b00401007387 */ /* 0x0001e40000100800 */
[----:B0-----:R-:W-:-:S05]  /*a730*/  LEA R4, R0, R4, 0x1 ;  /* 0x0000000400047211 */ /* 0x001fca00078e08ff */
[----:B------:R0:W-:Y:S02]  /*a740*/  STL [R1+0xc], R4 ;  /* 0x00000c0401007387 */ /* 0x0001e40000100800 */
[----:B0-----:R-:W-:-:S05]  /*a750*/  IMAD R4, R0, 0x2, R4 ;  /* 0x0000000200047824 */ /* 0x001fca00078e0204 */
[----:B------:R0:W-:Y:S02]  /*a760*/  STL [R1+0x8], R4 ;  /* 0x0000080401007387 */ /* 0x0001e40000100800 */
[----:B0-----:R-:W-:-:S05]  /*a770*/  IMAD R4, R0, 0x2, R4 ;  /* 0x0000000200047824 */ /* 0x001fca00078e0204 */
[----:B------:R0:W-:Y:S02]  /*a780*/  STL [R1+0x4], R4 ;  /* 0x0000040401007387 */ /* 0x0001e40000100800 */
[----:B0-----:R-:W-:-:S05]  /*a790*/  LEA R4, R0, R4, 0x1 ;  /* 0x0000000400047211 */ /* 0x001fca00078e08ff */
[C---:B------:R-:W-:Y:S01]  /*a7a0*/  IMAD R29, R0.reuse, 0x2, R4 ;  /* 0x00000002001d7824 */ /* 0x040fe200078e0204 */
[----:B------:R0:W-:Y:S03]  /*a7b0*/  STL [R1], R4 ;  /* 0x0000000401007387 */ /* 0x0001e60000100800 */
[----:B------:R-:W-:-:S05]  /*a7c0*/  IMAD R28, R0, 0x2, R29 ;  /* 0x00000002001c7824 */ /* 0x000fca00078e021d */
[----:B0-----:R-:W-:-:S05]  /*a7d0*/  LEA R4, R0, R28, 0x1 ;  /* 0x0000001c00047211 */ /* 0x001fca00078e08ff */
[----:B------:R-:W-:-:S04]  /*a7e0*/  IMAD R5, R0, 0x2, R4 ;  /* 0x0000000200057824 */ /* 0x000fc800078e0204 */
[----:B------:R-:W-:-:S05]  /*a7f0*/  IMAD R6, R0, 0x2, R5 ;  /* 0x0000000200067824 */ /* 0x000fca00078e0205 */
[----:B------:R-:W-:-:S05]  /*a800*/  LEA R7, R0, R6, 0x1 ;  /* 0x0000000600077211 */ /* 0x000fca00078e08ff */
[----:B------:R-:W-:-:S04]  /*a810*/  IMAD R8, R0, 0x2, R7 ;  /* 0x0000000200087824 */ /* 0x000fc800078e0207 */
[----:B------:R-:W-:-:S05]  /*a820*/  IMAD R9, R0, 0x2, R8 ;  /* 0x0000000200097824 */ /* 0x000fca00078e0208 */
[----:B------:R-:W-:-:S05]  /*a830*/  LEA R10, R0, R9, 0x1 ;  /* 0x00000009000a7211 */ /* 0x000fca00078e08ff */
[C---:B------:R-:W-:Y:S01]  /*a840*/  IMAD R11, R0.reuse, 0x2, R10 ;  /* 0x00000002000b7824 */ /* 0x040fe200078e020a */
[----:B------:R0:W-:Y:S03]  /*a850*/  STL [R1+0x1e40], R10 ;  /* 0x001e400a01007387 */ /* 0x0001e60000100800 */
[----:B------:R-:W-:-:S05]  /*a860*/  IMAD R12, R0, 0x2, R11 ;  /* 0x00000002000c7824 */ /* 0x000fca00078e020b */
[----:B------:R-:W-:-:S05]  /*a870*/  LEA R13, R0, R12, 0x1 ;  /* 0x0000000c000d7211 */ /* 0x000fca00078e08ff */
[----:B------:R-:W-:-:S04]  /*a880*/  IMAD R14, R0, 0x2, R13 ;  /* 0x00000002000e7824 */ /* 0x000fc800078e020d */
        /* <DEDUP_REMOVED lines=13> */
[C---:B0-----:R-:W-:Y:S01]  /*a960*/  LEA R10, R0.reuse, R27, 0x1 ;  /* 0x0000001b000a7211 */ /* 0x041fe200078e08ff */
[----:B------:R-:W-:Y:S04]  /*a970*/  STL.64 [R1+0x1e08], R26 ;  /* 0x001e081a01007387 */ /* 0x000fe80000100a00 */
[----:B------:R0:W-:Y:S02]  /*a980*/  STL [R1+0x1c], R10 ;  /* 0x00001c0a01007387 */ /* 0x0001e40000100800 */
[----:B0-----:R-:W-:-:S05]  /*a990*/  IMAD R10, R0, 0x2, R10 ;  /* 0x00000002000a7824 */ /* 0x001fca00078e020a */
[----:B------:R0:W-:Y:S02]  /*a9a0*/  STL [R1+0x18], R10 ;  /* 0x0000180a01007387 */ /* 0x0001e40000100800 */
[----:B0-----:R-:W-:-:S05]  /*a9b0*/  IMAD R10, R0, 0x2, R10 ;  /* 0x00000002000a7824 */ /* 0x001fca00078e020a */
[----:B------:R0:W-:Y:S02]  /*a9c0*/  STL [R1+0x14], R10 ;  /* 0x0000140a01007387 */ /* 0x0001e40000100800 */
[----:B0-----:R-:W-:-:S05]  /*a9d0*/  LEA R10, R0, R10, 0x1 ;  /* 0x0000000a000a7211 */ /* 0x001fca00078e08ff */
[----:B------:R0:W-:Y:S02]  /*a9e0*/  STL [R1+0x28], R10 ;  /* 0x0000280a01007387 */ /* 0x0001e40000100800 */
[----:B0-----:R-:W-:-:S04]  /*a9f0*/  IMAD R10, R0, 0x2, R10 ;  /* 0x00000002000a7824 */ /* 0x001fc800078e020a */
[C---:B------:R-:W-:Y:S01]  /*aa00*/  IMAD R27, R0.reuse, 0x2, R10 ;  /* 0x00000002001b7824 */ /* 0x040fe200078e020a */
[----:B------:R0:W-:Y:S04]  /*aa10*/  STL [R1+0x24], R10 ;  /* 0x0000240a01007387 */ /* 0x0001e80000100800 */
[----:B0-----:R-:W-:-:S05]  /*aa20*/  LEA R10, R0, R27, 0x1 ;  /* 0x0000001b000a7211 */ /* 0x001fca00078e08ff */
[----:B------:R-:W-:-:S05]  /*aa30*/  IMAD R10, R0, 0x2, R10 ;  /* 0x00000002000a7824 */ /* 0x000fca00078e020a */
[----:B------:R0:W-:Y:S02]  /*aa40*/  STL [R1+0x30], R10 ;  /* 0x0000300a01007387 */ /* 0x0001e40000100800 */
[----:B0-----:R-:W-:-:S05]  /*aa50*/  IMAD R10, R0, 0x2, R10 ;  /* 0x00000002000a7824 */ /* 0x001fca00078e020a */
[----:B------:R-:W-:-:S05]  /*aa60*/  LEA R26, R0, R10, 0x1 ;  /* 0x0000000a001a7211 */ /* 0x000fca00078e08ff */
[----:B------:R0:W-:Y:S02]  /*aa70*/  STL [R1+0x40], R26 ;  /* 0x0000401a01007387 */ /* 0x0001e40000100800 */
[----:B0-----:R-:W-:-:S05]  /*aa80*/  IMAD R26, R0, 0x2, R26 ;  /* 0x00000002001a7824 */ /* 0x001fca00078e021a */
[----:B------:R0:W-:Y:S02]  /*aa90*/  STL [R1+0x3c], R26 ;  /* 0x00003c1a01007387 */ /* 0x0001e40000100800 */
[----:B0-----:R-:W-:-:S05]  /*aaa0*/  IMAD R26, R0, 0x2, R26 ;  /* 0x00000002001a7824 */ /* 0x001fca00078e021a */
[----:B------:R0:W-:Y:S02]  /*aab0*/  STL [R1+0x38], R26 ;  /* 0x0000381a01007387 */ /* 0x0001e40000100800 */
[----:B0-----:R-:W-:-:S05]  /*aac0*/  LEA R26, R0, R26, 0x1 ;  /* 0x0000001a001a7211 */ /* 0x001fca00078e08ff */
[----:B------:R-:W-:-:S05]  /*aad0*/  IMAD R26, R0, 0x2, R26 ;  /* 0x00000002001a7824 */ /* 0x000fca00078e021a */
[----:B------:R0:W-:Y:S02]  /*aae0*/  STL [R1+0x48], R26 ;  /* 0x0000481a01007387 */ /* 0x0001e40000100800 */
[----:B0-----:R-:W-:-:S05]  /*aaf0*/  IMAD R26, R0, 0x2, R26 ;  /* 0x00000002001a7824 */ /* 0x001fca00078e021a */
[----:B------:R0:W-:Y:S02]  /*ab00*/  STL [R1+0x44], R26 ;  /* 0x0000441a01007387 */ /* 0x0001e40000100800 */
[----:B0-----:R-:W-:-:S05]  /*ab10*/  LEA R26, R0, R26, 0x1 ;  /* 0x0000001a001a7211 */ /* 0x001fca00078e08ff */
[----:B------:R0:W-:Y:S04]  /*ab20*/  STL [R1+0x58], R26 ;  /* 0x0000581a01007387 */ /* 0x0001e80000100800 */
[----:B------:R-:W-:Y:S01]  /*ab30*/  STL [R1+0x1ea0], R21 ;  /* 0x001ea01501007387 */ /* 0x000fe20000100800 */
[----:B0-----:R-:W-:-:S05]  /*ab40*/  IMAD R26, R0, 0x2, R26 ;  /* 0x00000002001a7824 */ /* 0x001fca00078e021a */
[----:B------:R0:W-:Y:S02]  /*ab50*/  STL [R1+0x54], R26 ;  /* 0x0000541a01007387 */ /* 0x0001e40000100800 */
[----:B0-----:R-:W-:-:S05]  /*ab60*/  IMAD R26, R0, 0x2, R26 ;  /* 0x00000002001a7824 */ /* 0x001fca00078e021a */
[C---:B------:R-:W-:Y:S01]  /*ab70*/  LEA R21, R0.reuse, R26, 0x1 ;  /* 0x0000001a00157211 */ /* 0x040fe200078e08ff */
[----:B------:R-:W-:Y:S04]  /*ab80*/  STL [R1+0x50], R26 ;  /* 0x0000501a01007387 */ /* 0x000fe80000100800 */
[----:B------:R0:W-:Y:S02]  /*ab90*/  STL [R1+0x6c], R21 ;  /* 0x00006c1501007387 */ /* 0x0001e40000100800 */
[----:B0-----:R-:W-:-:S05]  /*aba0*/  IMAD R21, R0, 0x2, R21 ;  /* 0x0000000200157824 */ /* 0x001fca00078e0215 */
        /* <DEDUP_REMOVED lines=20> */
[C---:B------:R-:W-:Y:S01]  /*acf0*/  LEA R26, R0.reuse, R21, 0x1 ;  /* 0x00000015001a7211 */ /* 0x040fe200078e08ff */
[----:B------:R0:W-:Y:S04]  /*ad00*/  STL [R1+0x8c], R21 ;  /* 0x00008c1501007387 */ /* 0x0001e80000100800 */
        /* <DEDUP_REMOVED lines=15> */
[----:B------:R0:W-:Y:S04]  /*ae00*/  STL [R1+0xcc], R21 ;  /* 0x0000cc1501007387 */ /* 0x0001e80000100800 */
[----:B0-----:R-:W2:Y:S04]  /*ae10*/  LDL.LU R21, [R1+0x1ea0] ;  /* 0x001ea00001157983 */ /* 0x001ea80000300800 */
[----:B------:R0:W-:Y:S04]  /*ae20*/  STL.64 [R1+0x1e98], R8 ;  /* 0x001e980801007387 */ /* 0x0001e80000100a00 */
[----:B0-----:R-:W3:Y:S04]  /*ae30*/  LDL.LU R8, [R1+0x6c] ;  /* 0x00006c0001087983 */ /* 0x001ee80000300800 */
[----:B------:R0:W-:Y:S04]  /*ae40*/  STL [R1+0x1e90], R11 ;  /* 0x001e900b01007387 */ /* 0x0001e80000100800 */
[----:B0-----:R-:W4:Y:S04]  /*ae50*/  LDL R11, [R1+0xcc] ;  /* 0x0000cc00010b7983 */ /* 0x001f280000100800 */
[----:B------:R0:W-:Y:S04]  /*ae60*/  STL.64 [R1+0x1e58], R12 ;  /* 0x001e580c01007387 */ /* 0x0001e80000100a00 */
[----:B0-----:R-:W5:Y:S01]  /*ae70*/  LDL.LU R13, [R1+0x50] ;  /* 0x00005000010d7983 */ /* 0x001f620000300800 */
[----:B------:R-:W-:-:S03]  /*ae80*/  LOP3.LUT R2, R2, 0x7c, RZ, 0xc0, !PT ;  /* 0x0000007c02027812 */ /* 0x000fc600078ec0ff */
[----:B------:R-:W0:Y:S04]  /*ae90*/  S2R R9, SR_TID.X ;  /* 0x0000000000097919 */ /* 0x000e280000002100 */
[----:B------:R1:W-:Y:S04]  /*aea0*/  STL.64 [R1+0x1e50], R14 ;  /* 0x001e500e01007387 */ /* 0x0003e80000100a00 */
[----:B------:R-:W-:Y:S04]  /*aeb0*/  STL.64 [R1+0x1e48], R16 ;  /* 0x001e481001007387 */ /* 0x000fe80000100a00 */
[----:B------:R5:W-:Y:S01]  /*aec0*/  STL.64 [R1+0x1e18], R22 ;  /* 0x001e181601007387 */ /* 0x000be20000100a00 */
[----:B-1----:R-:W-:-:S03]  /*aed0*/  LOP3.LUT R15, R3, 0xe0, RZ, 0xc0, !PT ;  /* 0x000000e0030f7812 */ /* 0x002fc600078ec0ff */
[----:B------:R-:W-:Y:S01]  /*aee0*/  STL.64 [R1+0x1e10], R24 ;  /* 0x001e101801007387 */ /* 0x000fe20000100a00 */
[----:B------:R-:W-:Y:S02]  /*aef0*/  SHF.R.U32.HI R15, RZ, 0x1, R15 ;  /* 0x00000001ff0f7819 */ /* 0x000fe4000001160f */
[----:B---3--:R-:W-:Y:S02]  /*af00*/  MOV R14, R8 ;  /* 0x00000008000e7202 */ /* 0x008fe40000000f00 */
[----:B0-----:R-:W-:Y:S02]  /*af10*/  LOP3.LUT R8, R9, 0x7f, RZ, 0xc0, !PT ;  /* 0x0000007f09087812 */ /* 0x001fe400078ec0ff */
[----:B------:R-:W0:Y:S01]  /*af20*/  S2R R9, SR_CTAID.Y ;  /* 0x0000000000097919 */ /* 0x000e220000002600 */
[----:B----4-:R-:W-:Y:S02]  /*af30*/  IMAD R12, R0, 0x2, R11 ;  /* 0x00000002000c7824 */ /* 0x010fe400078e020b */
[----:B------:R-:W-:-:S03]  /*af40*/  IMAD R11, R8, c[0x0][0x1b4], RZ ;  /* 0x00006d00080b7a24 */ /* 0x000fc600078e02ff */
[----:B------:R1:W-:Y:S01]  /*af50*/  STL [R1+0xf0], R12 ;  /* 0x0000f00c01007387 */ /* 0x0003e20000100800 */
[----:B0-----:R-:W-:Y:S01]  /*af60*/  IMAD R8, R9, c[0x0][0x1b0], RZ ;  /* 0x00006c0009087a24 */ /* 0x001fe200078e02ff */
[----:B-----5:R-:W-:Y:S01]  /*af70*/  MOV R23, R13 ;  /* 0x0000000d00177202 */ /* 0x020fe20000000f00 */
[----:B-1----:R-:W-:Y:S01]  /*af80*/  IMAD R12, R0, 0x2, R12 ;  /* 0x00000002000c7824 */ /* 0x002fe200078e020c */
[----:B------:R-:W-:Y:S01]  /*af90*/  LOP3.LUT R13, R3, 0x1c, RZ, 0xc0, !PT ;  /* 0x0000001c030d7812 */ /* 0x000fe200078ec0ff */
[----:B------:R-:W-:Y:S02]  /*afa0*/  IMAD.SHL.U32 R3, R11, 0x2, RZ ;  /* 0x000000020b037824 */ /* 0x000fe400078e00ff */
[----:B------:R-:W-:Y:S01]  /*afb0*/  IMAD.SHL.U32 R16, R8, 0x2, RZ ;  /* 0x0000000208107824 */ /* 0x000fe200078e00ff */
[----:B------:R0:W-:Y:S01]  /*afc0*/  STL [R1+0xec], R12 ;  /* 0x0000ec0c01007387 */ /* 0x0001e20000100800 */
[----:B------:R-:W-:Y:S02]  /*afd0*/  IMAD R2, R13, 0x40, R2 ;  /* 0x000000400d027824 */ /* 0x000fe400078e0202 */
[----:B------:R-:W-:Y:S01]  /*afe0*/  IMAD R13, R0, 0x2, R27 ;  /* 0x00000002000d7824 */ /* 0x000fe200078e021b */
[----:B------:R-:W-:Y:S01]  /*aff0*/  IADD3 R3, P1, P2, R3, c[0x0][0x170], R16 ;  /* 0x00005c0003037a10 */ /* 0x000fe20007a3e010 */
[----:B------:R-:W-:Y:S01]  /*b000*/  IMAD R9, R9, c[0x0][0x1a0], RZ ;  /* 0x0000680009097a24 */ /* 0x000fe200078e02ff */
[----:B------:R-:W-:Y:S01]  /*b010*/  MOV R16, R14 ;  /* 0x0000000e00107202 */ /* 0x000fe20000000f00 */
[----:B------:R-:W-:Y:S01]  /*b020*/  IMAD.MOV.U32 R14, RZ, RZ, R13 ;  /* 0x000000ffff0e7224 */ /* 0x000fe200078e000d */
[----:B------:R-:W-:Y:S01]  /*b030*/  LOP3.LUT R2, R2, R15, RZ, 0x3c, !PT ;  /* 0x0000000f02027212 */ /* 0x000fe200078e3cff */
[----:B------:R-:W1:Y:S01]  /*b040*/  S2R R13, SR_TID.X ;  /* 0x00000000000d7919 */ /* 0x000e620000002100 */
[----:B0-----:R-:W-:Y:S01]  /*b050*/  LEA R12, R0, R12, 0x1 ;  /* 0x0000000c000c7211 */ /* 0x001fe200078e08ff */
[----:B------:R-:W-:Y:S01]  /*b060*/  IMAD.HI R2, R11, 0x2, RZ ;  /* 0x000000020b027827 */ /* 0x000fe200078e02ff */
[----:B------:R-:W-:-:S02]  /*b070*/  LEA R17, P0, R9, c[0x0][0x168], 0x1 ;  /* 0x00005a0009117a11 */ /* 0x000fc400078008ff */
[----:B------:R-:W-:Y:S01]  /*b080*/  MOV R15, R27 ;  /* 0x0000001b000f7202 */ /* 0x000fe20000000f00 */
[----:B------:R0:W-:Y:S01]  /*b090*/  STL [R1+0xe8], R12 ;  /* 0x0000e80c01007387 */ /* 0x0001e20000100800 */
[----:B------:R-:W-:-:S03]  /*b0a0*/  IMAD.HI R22, R8, 0x2, RZ ;  /* 0x0000000208167827 */ /* 0x000fc600078e02ff */
[----:B------:R-:W3:Y:S02]  /*b0b0*/  S2R R27, SR_TID.X ;  /* 0x00000000001b7919 */ /* 0x000ee40000002100 */
[----:B------:R-:W-:Y:S01]  /*b0c0*/  IADD3.X R2, R2, c[0x0][0x174], R22, P1, P2 ;  /* 0x00005d0002027a10 */ /* 0x000fe20000fe4416 */
[----:B0-----:R-:W-:-:S05]  /*b0d0*/  IMAD R12, R0, 0x2, R12 ;  /* 0x00000002000c7824 */ /* 0x001fca00078e020c */
[----:B------:R-:W-:Y:S02]  /*b0e0*/  LEA R11, R0, R12, 0x1 ;  /* 0x0000000c000b7211 */ /* 0x000fe400078e08ff */
[----:B-1----:R-:W-:Y:S01]  /*b0f0*/  LOP3.LUT R25, R13, 0xff, RZ, 0xc0, !PT ;  /* 0x000000ff0d197812 */ /* 0x002fe200078ec0ff */
[----:B------:R-:W-:Y:S02]  /*b100*/  IMAD.MOV.U32 R13, RZ, RZ, c[0x0][0x1a8] ;  /* 0x00006a00ff0d7624 */ /* 0x000fe400078e00ff */
[----:B------:R0:W-:Y:S02]  /*b110*/  STL [R1+0x100], R11 ;  /* 0x0001000b01007387 */ /* 0x0001e40000100800 */
[----:B------:R-:W-:-:S04]  /*b120*/  IMAD R8, R25, c[0x0][0x1a8], RZ ;  /* 0x00006a0019087a24 */ /* 0x000fc800078e02ff */
[----:B------:R-:W-:Y:S02]  /*b130*/  IMAD R22, R13, 0x100, R8 ;  /* 0x000001000d167824 */ /* 0x000fe400078e0208 */
[----:B0-----:R-:W-:-:S03]  /*b140*/  IMAD R11, R0, 0x2, R11 ;  /* 0x00000002000b7824 */ /* 0x001fc600078e020b */
[-C--:B------:R-:W-:Y:S01]  /*b150*/  LEA R24, P1, R22, R17.reuse, 0x1 ;  /* 0x0000001116187211 */ /* 0x080fe200078208ff */
[----:B------:R-:W-:Y:S01]  /*b160*/  IMAD R13, R0, 0x2, R11 ;  /* 0x00000002000d7824 */ /* 0x000fe200078e020b */
[----:B------:R0:W-:Y:S04]  /*b170*/  STL [R1+0xfc], R11 ;  /* 0x0000fc0b01007387 */ /* 0x0001e80000100800 */
[----:B------:R3:W-:Y:S01]  /*b180*/  STL [R1+0x124], R13 ;  /* 0x0001240d01007387 */ /* 0x0007e20000100800 */
[----:B0-----:R-:W-:Y:S01]  /*b190*/  LEA.HI.X.SX32 R11, R9, c[0x0][0x16c], 0x1, P0 ;  /* 0x00005b00090b7a11 */ /* 0x001fe200000f0eff */
[----:B------:R-:W-:Y:S01]  /*b1a0*/  IMAD R9, R25, c[0x0][0x1a8], RZ ;  /* 0x00006a0019097a24 */ /* 0x000fe200078e02ff */
[----:B------:R-:W-:Y:S02]  /*b1b0*/  LEA R8, P0, R8, R17, 0x1 ;  /* 0x0000001108087211 */ /* 0x000fe400078008ff */
[----:B------:R-:W-:-:S02]  /*b1c0*/  LEA R17, R0, R13, 0x1 ;  /* 0x0000000d00117211 */ /* 0x000fc400078e08ff */
[-C--:B------:R-:W-:Y:S02]  /*b1d0*/  LEA.HI.X.SX32 R9, R9, R11.reuse, 0x1, P0 ;  /* 0x0000000b09097211 */ /* 0x080fe400000f0eff */
[----:B------:R-:W-:Y:S02]  /*b1e0*/  LEA.HI.X.SX32 R25, R22, R11, 0x1, P1 ;  /* 0x0000000b16197211 */ /* 0x000fe400008f0eff */
[C---:B---3--:R-:W-:Y:S01]  /*b1f0*/  LOP3.LUT R13, R27.reuse, 0x7, RZ, 0xc0, !PT ;  /* 0x000000071b0d7812 */ /* 0x048fe200078ec0ff */
[----:B------:R0:W-:Y:S04]  /*b200*/  STL.64 [R1+0x718], R8 ;  /* 0x0007180801007387 */ /* 0x0001e80000100a00 */
[----:B0-----:R-:W3:Y:S04]  /*b210*/  LDL.LU.64 R8, [R1+0x1e98] ;  /* 0x001e980001087983 */ /* 0x001ee80000300a00 */
[----:B------:R-:W4:Y:S01]  /*b220*/  LDL.LU R11, [R1+0x1e90] ;  /* 0x001e9000010b7983 */ /* 0x000f220000300800 */
[----:B------:R-:W-:-:S03]  /*b230*/  IMAD.SHL.U32 R22, R27, 0x2, RZ ;  /* 0x000000021b167824 */ /* 0x000fc600078e00ff */
[----:B------:R0:W-:Y:S04]  /*b240*/  STL [R1+0x10c], R17 ;  /* 0x00010c1101007387 */ /* 0x0001e80000100800 */
[----:B------:R1:W-:Y:S01]  /*b250*/  STL.64 [R1+0x710], R24 ;  /* 0x0007101801007387 */ /* 0x0003e20000100a00 */
[----:B0-----:R-:W-:-:S05]  /*b260*/  IMAD R17, R0, 0x2, R17 ;  /* 0x0000000200117824 */ /* 0x001fca00078e0211 */
[----:B------:R0:W-:Y:S01]  /*b270*/  STL [R1+0xf8], R17 ;  /* 0x0000f81101007387 */ /* 0x0001e20000100800 */
[----:B-1----:R-:W-:Y:S01]  /*b280*/  SHF.L.U32 R24, R13, 0x4, RZ ;  /* 0x000000040d187819 */ /* 0x002fe200000006ff */
[----:B------:R-:W-:-:S05]  /*b290*/  IMAD.SHL.U32 R25, R27, 0x100, RZ ;  /* 0x000001001b197824 */ /* 0x000fca00078e00ff */
[----:B------:R-:W-:Y:S01]  /*b2a0*/  LOP3.LUT R25, R24, 0xf00, R25, 0xf8, !PT ;  /* 0x00000f0018197812 */ /* 0x000fe200078ef819 */
[----:B0-----:R-:W-:Y:S02]  /*b2b0*/  IMAD R17, R0, 0x2, R17 ;  /* 0x0000000200117824 */ /* 0x001fe400078e0211 */
[----:B------:R-:W0:Y:S04]  /*b2c0*/  S2R R0, SR_TID.X ;  /* 0x0000000000007919 */ /* 0x000e280000002100 */
[----:B------:R1:W-:Y:S01]  /*b2d0*/  STL [R1+0x120], R17 ;  /* 0x0001201101007387 */ /* 0x0003e20000100800 */
[----:B0-----:R-:W-:-:S04]  /*b2e0*/  LOP3.LUT R0, R0, 0xe0, RZ, 0xc0, !PT ;  /* 0x000000e000007812 */ /* 0x001fc800078ec0ff */
[C---:B------:R-:W-:Y:S01]  /*b2f0*/  LEA R0, R13.reuse, R0, 0x2 ;  /* 0x000000000d007211 */ /* 0x040fe200078e10ff */
[----:B------:R-:W-:Y:S02]  /*b300*/  IMAD.MOV.U32 R0, RZ, RZ, c[0x0][0x1b8] ;  /* 0x00006e00ff007624 */ /* 0x000fe400078e00ff */
[----:B------:R-:W-:Y:S01]  /*b310*/  IMAD R13, R13, 0x100, R24 ;  /* 0x000001000d0d7824 */ /* 0x000fe200078e0218 */
[--C-:B------:R-:W-:Y:S02]  /*b320*/  LOP3.LUT R24, R24, 0x30, R22.reuse, 0x78, !PT ;  /* 0x0000003018187812 */ /* 0x100fe400078e7816 */
[C---:B-1----:R-:W-:Y:S02]  /*b330*/  LEA R17, R0.reuse, R17, 0x1 ;  /* 0x0000001100117211 */ /* 0x042fe400078e08ff */
[----:B------:R-:W-:Y:S01]  /*b340*/  LOP3.LUT R22, R13, 0x10, R22, 0x78, !PT ;  /* 0x000000100d167812 */ /* 0x000fe200078e7816 */
[C---:B------:R-:W-:Y:S01]  /*b350*/  IMAD R13, R0.reuse, 0x2, R10 ;  /* 0x00000002000d7824 */ /* 0x040fe200078e020a */
[----:B------:R-:W-:Y:S01]  /*b360*/  LOP3.LUT R24, R27, 0x10, RZ, 0xc0, !PT ;  /* 0x000000101b187812 */ /* 0x000fe200078ec0ff */
[C---:B------:R-:W-:Y:S01]  /*b370*/  IMAD R22, R0.reuse, 0x2, R17 ;  /* 0x0000000200167824 */ /* 0x040fe200078e0211 */
[----:B------:R0:W-:Y:S01]  /*b380*/  STL [R1+0x11c], R17 ;  /* 0x00011c1101007387 */ /* 0x0001e20000100800 */
[----:B------:R-:W-:-:S03]  /*b390*/  IMAD R13, R0, 0x2, R13 ;  /* 0x00000002000d7824 */ /* 0x000fc600078e020d */
[----:B------:R-:W-:Y:S02]  /*b3a0*/  STL.64 [R1+0x1e88], R28 ;  /* 0x001e881c01007387 */ /* 0x000fe40000100a00 */
[C---:B------:R-:W-:Y:S02]  /*b3b0*/  LEA R13, R0.reuse, R13, 0x1 ;  /* 0x0000000d000d7211 */ /* 0x040fe400078e08ff */
[----:B------:R-:W-:Y:S01]  /*b3c0*/  STL [R1+0x118], R22 ;  /* 0x0001181601007387 */ /* 0x000fe20000100800 */
[----:B0-----:R-:W-:Y:S01]  /*b3d0*/  MOV R17, R15 ;  /* 0x0000000f00117202 */ /* 0x001fe20000000f00 */
[----:B------:R-:W-:Y:S02]  /*b3e0*/  IMAD.MOV.U32 R15, RZ, RZ, R10 ;  /* 0x000000ffff0f7224 */ /* 0x000fe400078e000a */
[----:B------:R-:W-:Y:S01]  /*b3f0*/  STL.64 [R1+0x1e80], R4 ;  /* 0x001e800401007387 */ /* 0x000fe20000100a00 */
[----:B------:R-:W-:-:S03]  /*b400*/  IMAD R13, R0, 0x2, R13 ;  /* 0x00000002000d7824 */ /* 0x000fc600078e020d */
[----:B------:R0:W-:Y:S04]  /*b410*/  STL.64 [R1+0x1e78], R6 ;  /* 0x001e780601007387 */ /* 0x0001e80000100a00 */
[----:B0-----:R-:W5:Y:S04]  /*b420*/  LDL.LU R7, [R1+0xb0] ;  /* 0x0000b00001077983 */ /* 0x001f680000300800 */
[----:B------:R-:W4:Y:S04]  /*b430*/  LDL.LU R25, [R1+0x8] ;  /* 0x0000080001197983 */ /* 0x000f280000300800 */
[----:B------:R-:W4:Y:S01]  /*b440*/  LDL.LU R10, [R1+0x4] ;  /* 0x00000400010a7983 */ /* 0x000f220000300800 */
[C---:B------:R-:W-:Y:S01]  /*b450*/  LOP3.LUT R5, R27.reuse, 0x7, RZ, 0xc0, !PT ;  /* 0x000000071b057812 */ /* 0x040fe200078ec0ff */
[C---:B------:R-:W-:Y:S01]  /*b460*/  IMAD.SHL.U32 R4, R27.reuse, 0x2, RZ ;  /* 0x000000021b047824 */ /* 0x040fe200078e00ff */
[----:B------:R-:W-:Y:S01]  /*b470*/  LOP3.LUT R29, R27, 0x7, RZ, 0xc0, !PT ;  /* 0x000000071b1d7812 */ /* 0x000fe200078ec0ff */
[----:B------:R-:W-:Y:S01]  /*b480*/  STL.64 [R1+0x1e70], R18 ;  /* 0x001e701201007387 */ /* 0x000fe20000100a00 */
[----:B------:R-:W-:-:S03]  /*b490*/  SHF.L.U32 R6, R5, 0x4, RZ ;  /* 0x0000000405067819 */ /* 0x000fc600000006ff */
[----:B--2---:R-:W-:Y:S04]  /*b4a0*/  STL.64 [R1+0x1e68], R20 ;  /* 0x001e681401007387 */ /* 0x004fe80000100a00 */
[----:B------:R-:W0:Y:S01]  /*b4b0*/  S2R R28, SR_TID.X ;  /* 0x00000000001c7919 */ /* 0x000e220000002100 */
[----:B------:R-:W-:Y:S02]  /*b4c0*/  LOP3.LUT R5, R6, 0x30, R4, 0x78, !PT ;  /* 0x0000003006057812 */ /* 0x000fe400078e7804 */
[----:B------:R-:W-:Y:S01]  /*b4d0*/  SHF.R.U32.HI R27, RZ, 0x7, R27 ;  /* 0x00000007ff1b7819 */ /* 0x000fe2000001161b */
[----:B---3--:R1:W-:Y:S01]  /*b4e0*/  STL.64 [R1+0x1e60], R8 ;  /* 0x001e600801007387 */ /* 0x0083e20000100a00 */
[----:B0-----:R-:W-:-:S03]  /*b4f0*/  LOP3.LUT R28, R28, 0xe0, RZ, 0xc0, !PT ;  /* 0x000000e01c1c7812 */ /* 0x001fc600078ec0ff */
[----:B-1----:R-:W2:Y:S02]  /*b500*/  LDL.LU R8, [R1+0x88] ;  /* 0x0000880001087983 */ /* 0x002ea40000300800 */
[C---:B------:R-:W-:Y:S02]  /*b510*/  IMAD R28, R29.reuse, 0x4, R28 ;  /* 0x000000041d1c7824 */ /* 0x040fe400078e021c */
[----:B------:R-:W-:Y:S01]  /*b520*/  IMAD R29, R29, 0x100, R6 ;  /* 0x000001001d1d7824 */ /* 0x000fe200078e0206 */
[----:B------:R-:W3:Y:S01]  /*b530*/  LDL.LU R9, [R1+0xc] ;  /* 0x00000c0001097983 */ /* 0x000ee20000300800 */
[C---:B------:R-:W-:Y:S01]  /*b540*/  IMAD.U32 R6, R28.reuse, 0x40, R5 ;  /* 0x000000401c067824 */ /* 0x040fe200078e0005 */
[----:B------:R-:W-:Y:S02]  /*b550*/  LEA R18, R28, R5, 0x8 ;  /* 0x000000051c127211 */ /* 0x000fe400078e40ff */
[----:B------:R-:W-:Y:S02]  /*b560*/  LOP3.LUT R29, R29, 0x10, R4, 0x78, !PT ;  /* 0x000000101d1d7812 */ /* 0x000fe400078e7804 */
[----:B------:R-:W-:-:S02]  /*b570*/  SGXT.U32 R27, R27, 0x1 ;  /* 0x000000011b1b781a */ /* 0x000fc40000000000 */
[----:B------:R-:W-:Y:S01]  /*b580*/  LEA R5, R0, R22, 0x1 ;  /* 0x0000001600057211 */ /* 0x000fe200078e08ff */
[----:B------:R-:W-:Y:S01]  /*b590*/  STL [R1+0x73c], R18 ;  /* 0x00073c1201007387 */ /* 0x000fe20000100800 */
[----:B------:R-:W-:Y:S02]  /*b5a0*/  IMAD R4, R24, 0x80, R29 ;  /* 0x0000008018047824 */ /* 0x000fe400078e021d */
[C---:B------:R-:W-:Y:S01]  /*b5b0*/  IMAD R24, R27.reuse, c[0x0][0x1b8], RZ ;  /* 0x00006e001b187a24 */ /* 0x040fe200078e02ff */
[----:B------:R0:W-:Y:S01]  /*b5c0*/  STL [R1+0x738], R6 ;  /* 0x0007380601007387 */ /* 0x0001e20000100800 */
[----:B------:R-:W-:-:S03]  /*b5d0*/  IMAD R4, R27, c[0x0][0x1b8], RZ ;  /* 0x00006e001b047a24 */ /* 0x000fc600078e02ff */
[----:B------:R1:W-:Y:S01]  /*b5e0*/  STL [R1+0x138], R5 ;  /* 0x0001380501007387 */ /* 0x0003e20000100800 */
[----:B0-----:R-:W-:Y:S02]  /*b5f0*/  IMAD R6, R27, c[0x0][0x1b8], RZ ;  /* 0x00006e001b067a24 */ /* 0x001fe400078e02ff */
[C---:B------:R-:W-:Y:S02]  /*b600*/  IMAD R27, R0.reuse, 0x2, R5 ;  /* 0x00000002001b7824 */ /* 0x040fe400078e0205 */
[----:B-1----:R-:W0:Y:S01]  /*b610*/  S2R R5, SR_TID.X ;  /* 0x0000000000057919 */ /* 0x002e220000002100 */
[----:B------:R-:W-:-:S05]  /*b620*/  IMAD R24, R0, 0x2, R24 ;  /* 0x0000000200187824 */ /* 0x000fca00078e0218 */
[----:B------:R-:W-:-:S04]  /*b630*/  LEA R24, R0, R24, 0x1 ;  /* 0x0000001800187211 */ /* 0x000fc800078e08ff */
[----:B------:R-:W-:-:S04]  /*b640*/  LEA R18, P2, R24, R3, 0x1 ;  /* 0x0000000318127211 */ /* 0x000fc800078408ff */
[----:B------:R-:W-:Y:S02]  /*b650*/  LEA.HI.X.SX32 R19, R24, R2, 0x1, P2 ;  /* 0x0000000218137211 */ /* 0x000fe400010f0eff */
[----:B------:R-:W-:Y:S02]  /*b660*/  LEA R28, P0, R6, R3, 0x1 ;  /* 0x00000003061c7211 */ /* 0x000fe400078008ff */
[----:B0-----:R-:W-:-:S04]  /*b670*/  SHF.R.U32.HI R24, RZ, 0x7, R5 ;  /* 0x00000007ff187819 */ /* 0x001fc80000011605 */
[----:B------:R-:W-:Y:S02]  /*b680*/  SGXT.U32 R24, R24, 0x1 ;  /* 0x000000011818781a */ /* 0x000fe40000000000 */
[----:B------:R-:W-:Y:S02]  /*b690*/  LEA.HI.X.SX32 R29, R6, R2, 0x1, P0 ;  /* 0x00000002061d7211 */ /* 0x000fe400000f0eff */
[----:B------:R-:W-:Y:S01]  /*b6a0*/  SHF.R.U32.HI R6, RZ, 0x7, R5 ;  /* 0x00000007ff067819 */ /* 0x000fe20000011605 */
[----:B------:R-:W-:-:S04]  /*b6b0*/  IMAD R5, R24, c[0x0][0x1b8], RZ ;  /* 0x00006e0018057a24 */ /* 0x000fc800078e02ff */
[C---:B------:R-:W-:Y:S02]  /*b6c0*/  IMAD R5, R0.reuse, 0x2, R5 ;  /* 0x0000000200057824 */ /* 0x040fe400078e0205 */
[----:B------:R-:W-:-:S03]  /*b6d0*/  IMAD R4, R0, 0x2, R4 ;  /* 0x0000000200047824 */ /* 0x000fc600078e0204 */
[----:B------:R-:W-:Y:S02]  /*b6e0*/  LEA R5, R0, R5, 0x1 ;  /* 0x0000000500057211 */ /* 0x000fe400078e08ff */
[----:B------:R-:W-:Y:S02]  /*b6f0*/  LEA R20, P1, R4, R3, 0x1 ;  /* 0x0000000304147211 */ /* 0x000fe400078208ff */
[----:B------:R-:W-:Y:S01]  /*b700*/  SGXT.U32 R6, R6, 0x1 ;  /* 0x000000010606781a */ /* 0x000fe20000000000 */
[----:B------:R-:W-:Y:S01]  /*b710*/  IMAD R5, R0, 0x2, R5 ;  /* 0x0000000200057824 */ /* 0x000fe200078e0205 */
[----:B------:R-:W-:-:S04]  /*b720*/  LEA.HI.X.SX32 R21, R4, R2, 0x1, P1 ;  /* 0x0000000204157211 */ /* 0x000fc800008f0eff */
[----:B------:R-:W-:Y:S01]  /*b730*/  LEA R4, P0, R5, R3, 0x1 ;  /* 0x0000000305047211 */ /* 0x000fe200078008ff */
[----:B------:R-:W-:-:S05]  /*b740*/  IMAD R5, R6, c[0x0][0x1b8], RZ ;  /* 0x00006e0006057a24 */ /* 0x000fca00078e02ff */
[----:B------:R-:W-:Y:S01]  /*b750*/  LEA R5, R0, R5, 0x1 ;  /* 0x0000000500057211 */ /* 0x000fe200078e08ff */
[----:B------:R-:W-:-:S04]  /*b760*/  IMAD.MOV.U32 R22, RZ, RZ, R23 ;  /* 0x000000ffff167224 */ /* 0x000fc800078e0017 */
[C---:B------:R-:W-:Y:S02]  /*b770*/  IMAD R5, R0.reuse, 0x2, R5 ;  /* 0x0000000200057824 */ /* 0x040fe400078e0205 */
[----:B------:R-:W-:Y:S02]  /*b780*/  IMAD.MOV.U32 R23, RZ, RZ, R16 ;  /* 0x000000ffff177224 */ /* 0x000fe400078e0010 */
[C---:B------:R-:W-:Y:S01]  /*b790*/  IMAD R5, R0.reuse, 0x2, R5 ;  /* 0x0000000200057824 */ /* 0x040fe200078e0205 */
[----:B------:R-:W-:Y:S01]  /*b7a0*/  MOV R16, R14 ;  /* 0x0000000e00107202 */ /* 0x000fe20000000f00 */
[C---:B------:R-:W-:Y:S01]  /*b7b0*/  IMAD R24, R0.reuse, 0x2, R27 ;  /* 0x0000000200187824 */ /* 0x040fe200078e021b */
[----:B------:R-:W4:Y:S02]  /*b7c0*/  LDL.LU R14, [R1] ;  /* 0x00000000010e7983 */ /* 0x000f240000300800 */
[----:B------:R-:W-:Y:S02]  /*b7d0*/  LEA.HI.X.SX32 R5, R5, R2, 0x1, P0 ;  /* 0x0000000205057211 */ /* 0x000fe400000f0eff */
[----:B------:R0:W-:Y:S01]  /*b7e0*/  STL.64 [R1+0x1430], R28 ;  /* 0x0014301c01007387 */ /* 0x0001e20000100a00 */
[----:B------:R-:W-:-:S03]  /*b7f0*/  LEA R6, R0, R24, 0x1 ;  /* 0x0000001800067211 */ /* 0x000fc600078e08ff */
[----:B0-----:R-:W4:Y:S04]  /*b800*/  LDL.LU.64 R28, [R1+0x1e88] ;  /* 0x001e8800011c7983 */ /* 0x001f280000300a00 */
[----:B------:R-:W-:Y:S04]  /*b810*/  STL.64 [R1+0x1428], R20 ;  /* 0x0014281401007387 */ /* 0x000fe80000100a00 */
[----:B------:R5:W-:Y:S04]  /*b820*/  STL.64 [R1+0x1420], R18 ;  /* 0x0014201201007387 */ /* 0x000be80000100a00 */
[----:B------:R0:W-:Y:S01]  /*b830*/  STL.64 [R1+0x1418], R4 ;  /* 0x0014180401007387 */ /* 0x0001e20000100a00 */
[----:B-----5:R-:W-:-:S03]  /*b840*/  LEA R18, P2, R7, R3, 0x1 ;  /* 0x0000000307127211 */ /* 0x020fc600078408ff */
[----:B0-----:R-:W5:Y:S01]  /*b850*/  LDL.LU.64 R4, [R1+0x1e80] ;  /* 0x001e800001047983 */ /* 0x001f620000300a00 */
[----:B------:R-:W-:-:S03]  /*b860*/  LEA.HI.X.SX32 R19, R7, R2, 0x1, P2 ;  /* 0x0000000207137211 */ /* 0x000fc600010f0eff */
[----:B------:R3:W-:Y:S01]  /*b870*/  STL [R1+0x13c], R6 ;  /* 0x00013c0601007387 */ /* 0x0007e20000100800 */
[----:B--2---:R-:W-:-:S04]  /*b880*/  LEA R20, P1, R8, R3, 0x1 ;  /* 0x0000000308147211 */ /* 0x004fc800078208ff */
[----:B------:R-:W-:Y:S01]  /*b890*/  LEA.HI.X.SX32 R21, R8, R2, 0x1, P1 ;  /* 0x0000000208157211 */ /* 0x000fe200008f0eff */
[----:B------:R-:W-:Y:S01]  /*b8a0*/  IMAD R8, R0, 0x2, R6 ;  /* 0x0000000200087824 */ /* 0x000fe200078e0206 */
[----:B---3--:R-:W-:-:S04]  /*b8b0*/  LEA R6, P0, R9, R3, 0x1 ;  /* 0x0000000309067211 */ /* 0x008fc800078008ff */
[----:B------:R-:W-:Y:S01]  /*b8c0*/  LEA.HI.X.SX32 R7, R9, R2, 0x1, P0 ;  /* 0x0000000209077211 */ /* 0x000fe200000f0eff */
[----:B------:R-:W-:Y:S04]  /*b8d0*/  STL.64 [R1+0x1410], R20 ;  /* 0x0014101401007387 */ /* 0x000fe80000100a00 */
[----:B------:R-:W-:Y:S04]  /*b8e0*/  STL.64 [R1+0x1408], R18 ;  /* 0x0014081201007387 */ /* 0x000fe80000100a00 */
[----:B------:R-:W-:Y:S04]  /*b8f0*/  STL [R1+0x12c], R8 ;  /* 0x00012c0801007387 */ /* 0x000fe80000100800 */
[----:B------:R0:W-:Y:S04]  /*b900*/  STL.64 [R1+0x1400], R6 ;  /* 0x0014000601007387 */ /* 0x0001e80000100a00 */
[----:B0-----:R-:W2:Y:S01]  /*b910*/  LDL.LU.64 R6, [R1+0x1e78] ;  /* 0x001e780001067983 */ /* 0x001ea20000300a00 */
[----:B----4-:R-:W-:-:S02]  /*b920*/  LEA R20, P1, R25, R3, 0x1 ;  /* 0x0000000319147211 */ /* 0x010fc400078208ff */
[C---:B------:R-:W-:Y:S02]  /*b930*/  LEA R18, P2, R10.reuse, R3, 0x1 ;  /* 0x000000030a127211 */ /* 0x040fe400078408ff */
[-C--:B------:R-:W-:Y:S02]  /*b940*/  LEA.HI.X.SX32 R21, R25, R2.reuse, 0x1, P1 ;  /* 0x0000000219157211 */ /* 0x080fe400008f0eff */
[----:B------:R-:W-:Y:S01]  /*b950*/  LEA.HI.X.SX32 R19, R10, R2, 0x1, P2 ;  /* 0x000000020a137211 */ /* 0x000fe200010f0eff */
[C---:B------:R-:W-:Y:S02]  /*b960*/  IMAD R8, R0.reuse, 0x2, R8 ;  /* 0x0000000200087824 */ /* 0x040fe400078e0208 */
[----:B------:R-:W-:Y:S04]  /*b970*/  STL.64 [R1+0x13f8], R20 ;  /* 0x0013f81401007387 */ /* 0x000fe80000100a00 */
[----:B------:R-:W-:Y:S01]  /*b980*/  STL.64 [R1+0x13f0], R18 ;  /* 0x0013f01201007387 */ /* 0x000fe20000100a00 */
[----:B------:R-:W-:-:S05]  /*b990*/  LEA R10, R0, R8, 0x1 ;  /* 0x00000008000a7211 */ /* 0x000fca00078e08ff */
[----:B------:R0:W-:Y:S01]  /*b9a0*/  STL [R1+0x114], R10 ;  /* 0x0001140a01007387 */ /* 0x0001e20000100800 */
[----:B------:R-:W-:Y:S02]  /*b9b0*/  IMAD.MOV.U32 R25, RZ, RZ, R22 ;  /* 0x000000ffff197224 */ /* 0x000fe400078e0016 */
[----:B------:R-:W-:Y:S02]  /*b9c0*/  IMAD.MOV.U32 R22, RZ, RZ, R23 ;  /* 0x000000ffff167224 */ /* 0x000fe400078e0017 */
[----:B0-----:R-:W-:Y:S01]  /*b9d0*/  IMAD R10, R0, 0x2, R10 ;  /* 0x00000002000a7824 */ /* 0x001fe200078e020a */
[----:B------:R-:W-:Y:S02]  /*b9e0*/  MOV R23, R16 ;  /* 0x0000001000177202 */ /* 0x000fe40000000f00 */
[----:B------:R-:W-:-:S04]  /*b9f0*/  LEA R18, P0, R14, R3, 0x1 ;  /* 0x000000030e127211 */ /* 0x000fc800078008ff */
[----:B------:R-:W-:-:S05]  /*ba00*/  LEA.HI.X.SX32 R19, R14, R2, 0x1, P0 ;  /* 0x000000020e137211 */ /* 0x000fca00000f0eff */
[----:B------:R0:W-:Y:S01]  /*ba10*/  STL.64 [R1+0x13e8], R18 ;  /* 0x0013e81201007387 */ /* 0x0001e20000100a00 */
[CC--:B------:R-:W-:Y:S02]  /*ba20*/  LEA R20, P1, R29.reuse, R3.reuse, 0x1 ;  /* 0x000000031d147211 */ /* 0x0c0fe400078208ff */
[C---:B------:R-:W-:Y:S02]  /*ba30*/  LEA R8, P2, R28.reuse, R3, 0x1 ;  /* 0x000000031c087211 */ /* 0x040fe400078408ff */
[-C--:B------:R-:W-:Y:S01]  /*ba40*/  LEA.HI.X.SX32 R21, R29, R2.reuse, 0x1, P1 ;  /* 0x000000021d157211 */ /* 0x080fe200008f0eff */
[----:B0-----:R-:W3:Y:S01]  /*ba50*/  LDL.LU.64 R18, [R1+0x1e70] ;  /* 0x001e700001127983 */ /* 0x001ee20000300a00 */
[----:B------:R-:W-:Y:S01]  /*ba60*/  LEA.HI.X.SX32 R9, R28, R2, 0x1, P2 ;  /* 0x000000021c097211 */ /* 0x000fe200010f0eff */
[----:B------:R-:W-:Y:S01]  /*ba70*/  IMAD.MOV.U32 R29, RZ, RZ, R12 ;  /* 0x000000ffff1d7224 */ /* 0x000fe200078e000c */
[----:B------:R-:W-:Y:S01]  /*ba80*/  MOV R28, R13 ;  /* 0x0000000d001c7202 */ /* 0x000fe20000000f00 */
[----:B------:R0:W-:Y:S01]  /*ba90*/  STL.64 [R1+0x13e0], R20 ;  /* 0x0013e01401007387 */ /* 0x0001e20000100a00 */
[----:B------:R-:W-:Y:S01]  /*baa0*/  IMAD.MOV.U32 R13, RZ, RZ, R15 ;  /* 0x000000ffff0d7224 */ /* 0x000fe200078e000f */
[----:B------:R-:W-:-:S03]  /*bab0*/  MOV R15, R17 ;  /* 0x00000011000f7202 */ /* 0x000fc60000000f00 */
[----:B------:R-:W-:Y:S01]  /*bac0*/  IMAD.MOV.U32 R17, RZ, RZ, R13 ;  /* 0x000000ffff117224 */ /* 0x000fe200078e000d */
[----:B0-----:R-:W4:Y:S01]  /*bad0*/  LDL.LU.64 R20, [R1+0x1e68] ;  /* 0x001e680001147983 */ /* 0x001f220000300a00 */
[----:B-----5:R-:W-:-:S03]  /*bae0*/  LEA R12, P0, R4, R3, 0x1 ;  /* 0x00000003040c7211 */ /* 0x020fc600078008ff */
[----:B------:R0:W-:Y:S01]  /*baf0*/  STL.64 [R1+0x13d8], R8 ;  /* 0x0013d80801007387 */ /* 0x0001e20000100a00 */
[C---:B------:R-:W-:Y:S02]  /*bb00*/  LEA R14, P1, R5.reuse, R3, 0x1 ;  /* 0x00000003050e7211 */ /* 0x040fe400078208ff */
[-C--:B------:R-:W-:Y:S02]  /*bb10*/  LEA.HI.X.SX32 R13, R4, R2.reuse, 0x1, P0 ;  /* 0x00000002040d7211 */ /* 0x080fe400000f0eff */
[----:B------:R-:W-:Y:S01]  /*bb20*/  MOV R4, R15 ;  /* 0x0000000f00047202 */ /* 0x000fe20000000f00 */
[----:B0-----:R-:W5:Y:S04]  /*bb30*/  LDL.LU.64 R8, [R1+0x1e60] ;  /* 0x001e600001087983 */ /* 0x001f680000300a00 */
[----:B------:R0:W-:Y:S01]  /*bb40*/  STL [R1+0x110], R10 ;  /* 0x0001100a01007387 */ /* 0x0001e20000100800 */
[----:B------:R-:W-:Y:S01]  /*bb50*/  LEA.HI.X.SX32 R15, R5, R2, 0x1, P1 ;  /* 0x00000002050f7211 */ /* 0x000fe200008f0eff */
[----:B------:R-:W-:-:S02]  /*bb60*/  IMAD.MOV.U32 R5, RZ, RZ, R17 ;  /* 0x000000ffff057224 */ /* 0x000fc400078e0011 */
[----:B0-----:R-:W-:-:S05]  /*bb70*/  IMAD R10, R0, 0x2, R10 ;  /* 0x00000002000a7824 */ /* 0x001fca00078e020a */
[----:B------:R0:W-:Y:S04]  /*bb80*/  STL [R1+0xf4], R10 ;  /* 0x0000f40a01007387 */ /* 0x0001e80000100800 */
[----:B------:R1:W-:Y:S01]  /*bb90*/  STL.64 [R1+0x13d0], R12 ;  /* 0x0013d00c01007387 */ /* 0x0003e20000100a00 */
[----:B0-----:R-:W-:-:S03]  /*bba0*/  IMAD R10, R0, 0x2, R10 ;  /* 0x00000002000a7824 */ /* 0x001fc600078e020a */
[----:B-1----:R-:W5:Y:S04]  /*bbb0*/  LDL.LU.64 R12, [R1+0x1e58] ;  /* 0x001e5800010c7983 */ /* 0x002f680000300a00 */
[----:B------:R0:W-:Y:S04]  /*bbc0*/  STL.64 [R1+0x13c8], R14 ;  /* 0x0013c80e01007387 */ /* 0x0001e80000100a00 */
[----:B0-----:R-:W5:Y:S04]  /*bbd0*/  LDL.LU.64 R14, [R1+0x1e50] ;  /* 0x001e5000010e7983 */ /* 0x001f680000300a00 */
[----:B------:R-:W-:Y:S01]  /*bbe0*/  STL [R1+0x108], R10 ;  /* 0x0001080a01007387 */ /* 0x000fe20000100800 */
[----:B--2---:R-:W-:-:S04]  /*bbf0*/  LEA R16, P2, R6, R3, 0x1 ;  /* 0x0000000306107211 */ /* 0x004fc800078408ff */
[----:B------:R-:W-:Y:S01]  /*bc00*/  LEA.HI.X.SX32 R17, R6, R2, 0x1, P2 ;  /* 0x0000000206117211 */ /* 0x000fe200010f0eff */
[----:B------:R-:W-:-:S04]  /*bc10*/  IMAD R6, R0, 0x2, R10 ;  /* 0x0000000200067824 */ /* 0x000fc800078e020a */
[----:B------:R0:W-:Y:S04]  /*bc20*/  STL.64 [R1+0x13c0], R16 ;  /* 0x0013c01001007387 */ /* 0x0001e80000100a00 */
[----:B0-----:R-:W2:Y:S04]  /*bc30*/  LDL.LU.64 R16, [R1+0x1e48] ;  /* 0x001e480001107983 */ /* 0x001ea80000300a00 */
[----:B------:R-:W2:Y:S04]  /*bc40*/  LDL.LU R10, [R1+0x1e40] ;  /* 0x001e4000010a7983 */ /* 0x000ea80000300800 */
[----:B---3--:R-:W-:Y:S04]  /*bc50*/  STL.64 [R1+0x1e38], R18 ;  /* 0x001e381201007387 */ /* 0x008fe80000100a00 */
[----:B----4-:R-:W-:Y:S04]  /*bc60*/  STL.64 [R1+0x1e30], R20 ;  /* 0x001e301401007387 */ /* 0x010fe80000100a00 */
[----:B------:R0:W-:Y:S04]  /*bc70*/  STL.64 [R1+0x1e28], R26 ;  /* 0x001e281a01007387 */ /* 0x0001e80000100a00 */
[----:B------:R1:W-:Y:S01]  /*bc80*/  STL [R1+0xe4], R6 ;  /* 0x0000e40601007387 */ /* 0x0003e20000100800 */
[----:B0-----:R-:W-:-:S02]  /*bc90*/  LEA R26, P0, R7, R3, 0x1 ;  /* 0x00000003071a7211 */ /* 0x001fc400078008ff */
[-C--:B-----5:R-:W-:Y:S02]  /*bca0*/  LEA R20, P1, R8, R3.reuse, 0x1 ;  /* 0x0000000308147211 */ /* 0x0a0fe400078208ff */
[----:B------:R-:W-:Y:S02]  /*bcb0*/  LEA R18, P2, R9, R3, 0x1 ;  /* 0x0000000309127211 */ /* 0x000fe400078408ff */
[----:B-1----:R-:W-:Y:S02]  /*bcc0*/  LEA R6, R0, R6, 0x1 ;  /* 0x0000000600067211 */ /* 0x002fe400078e08ff */
[-C--:B------:R-:W-:Y:S02]  /*bcd0*/  LEA.HI.X.SX32 R27, R7, R2.reuse, 0x1, P0 ;  /* 0x00000002071b7211 */ /* 0x080fe400000f0eff */
[-C--:B------:R-:W-:Y:S02]  /*bce0*/  LEA.HI.X.SX32 R21, R8, R2.reuse, 0x1, P1 ;  /* 0x0000000208157211 */ /* 0x080fe400008f0eff */
[----:B------:R-:W-:Y:S01]  /*bcf0*/  LEA.HI.X.SX32 R19, R9, R2, 0x1, P2 ;  /* 0x0000000209137211 */ /* 0x000fe200010f0eff */
[----:B------:R-:W-:Y:S01]  /*bd00*/  IMAD.MOV.U32 R9, RZ, RZ, R6 ;  /* 0x000000ffff097224 */ /* 0x000fe200078e0006 */
[----:B------:R0:W-:Y:S04]  /*bd10*/  STL.64 [R1+0x13b8], R26 ;  /* 0x0013b81a01007387 */ /* 0x0001e80000100a00 */
[----:B------:R1:W-:Y:S01]  /*bd20*/  STL.64 [R1+0x13b0], R20 ;  /* 0x0013b01401007387 */ /* 0x0003e20000100a00 */
[----:B------:R-:W-:-:S03]  /*bd30*/  IMAD R6, R0, 0x2, R9 ;  /* 0x0000000200067824 */ /* 0x000fc600078e0209 */
[----:B------:R-:W-:Y:S01]  /*bd40*/  STL.64 [R1+0x13a8], R18 ;  /* 0x0013a81201007387 */ /* 0x000fe20000100a00 */
[----:B0-----:R-:W-:-:S03]  /*bd50*/  LEA R26, P1, R11, R3, 0x1 ;  /* 0x000000030b1a7211 */ /* 0x001fc600078208ff */
[----:B------:R0:W-:Y:S01]  /*bd60*/  STL [R1+0xdc], R6 ;  /* 0x0000dc0601007387 */ /* 0x0001e20000100800 */
[----:B------:R-:W-:Y:S02]  /*bd70*/  LEA.HI.X.SX32 R27, R11, R2, 0x1, P1 ;  /* 0x000000020b1b7211 */ /* 0x000fe400008f0eff */
[-C--:B-1----:R-:W-:Y:S02]  /*bd80*/  LEA R20, P2, R12, R3.reuse, 0x1 ;  /* 0x000000030c147211 */ /* 0x082fe400078408ff */
[----:B0-----:R-:W-:Y:S02]  /*bd90*/  LEA R6, R0, R6, 0x1 ;  /* 0x0000000600067211 */ /* 0x001fe400078e08ff */
[----:B------:R-:W-:Y:S02]  /*bda0*/  LEA.HI.X.SX32 R21, R12, R2, 0x1, P2 ;  /* 0x000000020c157211 */ /* 0x000fe400010f0eff */
[----:B--2---:R-:W-:-:S04]  /*bdb0*/  LEA R18, P0, R10, R3, 0x1 ;  /* 0x000000030a127211 */ /* 0x004fc800078008ff */
[----:B------:R-:W-:-:S05]  /*bdc0*/  LEA.HI.X.SX32 R19, R10, R2, 0x1, P0 ;  /* 0x000000020a137211 */ /* 0x000fca00000f0eff */
[----:B------:R0:W-:Y:S04]  /*bdd0*/  STL.64 [R1+0x13a0], R18 ;  /* 0x0013a01201007387 */ /* 0x0001e80000100a00 */
[----:B0-----:R-:W2:Y:S04]  /*bde0*/  LDL.LU.64 R18, [R1+0x1e38] ;  /* 0x001e380001127983 */ /* 0x001ea80000300a00 */
[----:B------:R-:W-:Y:S04]  /*bdf0*/  STL [R1+0xd8], R6 ;  /* 0x0000d80601007387 */ /* 0x000fe80000100800 */
[----:B------:R-:W-:Y:S04]  /*be00*/  STL.64 [R1+0x1398], R26 ;  /* 0x0013981a01007387 */ /* 0x000fe80000100a00 */
[----:B------:R0:W-:Y:S04]  /*be10*/  STL.64 [R1+0x1390], R20 ;  /* 0x0013901401007387 */ /* 0x0001e80000100a00 */
[----:B------:R-:W-:Y:S01]  /*be20*/  STL.64 [R1+0x1e20], R28 ;  /* 0x001e201c01007387 */ /* 0x000fe20000100a00 */
[----:B0-----:R-:W-:-:S04]  /*be30*/  LEA R20, P0, R13, R3, 0x1 ;  /* 0x000000030d147211 */ /* 0x001fc800078008ff */
[----:B------:R-:W-:-:S05]  /*be40*/  LEA.HI.X.SX32 R21, R13, R2, 0x1, P0 ;  /* 0x000000020d157211 */ /* 0x000fca00000f0eff */
[----:B------:R0:W-:Y:S04]  /*be50*/  STL.64 [R1+0x1388], R20 ;  /* 0x0013881401007387 */ /* 0x0001e80000100a00 */
[----:B0-----:R-:W3:Y:S01]  /*be60*/  LDL.LU.64 R20, [R1+0x1e30] ;  /* 0x001e300001147983 */ /* 0x001ee20000300a00 */
[-C--:B------:R-:W-:Y:S01]  /*be70*/  LEA R26, P1, R14, R3.reuse, 0x1 ;  /* 0x000000030e1a7211 */ /* 0x080fe200078208ff */
[----:B------:R-:W-:Y:S01]  /*be80*/  IMAD R7, R0, 0x2, R6 ;  /* 0x0000000200077824 */ /* 0x000fe200078e0206 */
[----:B------:R-:W-:Y:S01]  /*be90*/  LEA R28, P2, R15, R3, 0x1 ;  /* 0x000000030f1c7211 */ /* 0x000fe200078408ff */
[----:B------:R-:W-:Y:S01]  /*bea0*/  IMAD.MOV.U32 R11, RZ, RZ, R4 ;  /* 0x000000ffff0b7224 */ /* 0x000fe200078e0004 */
[----:B------:R-:W-:Y:S02]  /*beb0*/  LEA.HI.X.SX32 R27, R14, R2, 0x1, P1 ;  /* 0x000000020e1b7211 */ /* 0x000fe400008f0eff */
[----:B------:R-:W-:-:S02]  /*bec0*/  LEA R4, R0, R7, 0x1 ;  /* 0x0000000700047211 */ /* 0x000fc400078e08ff */
[----:B------:R-:W-:Y:S01]  /*bed0*/  LEA.HI.X.SX32 R29, R15, R2, 0x1, P2 ;  /* 0x000000020f1d7211 */ /* 0x000fe200010f0eff */
[----:B------:R0:W-:Y:S01]  /*bee0*/  STL.64 [R1+0x1380], R26 ;  /* 0x0013801a01007387 */ /* 0x0001e20000100a00 */
[----:B------:R-:W-:-:S03]  /*bef0*/  LEA R14, P1, R17, R3, 0x1 ;  /* 0x00000003110e7211 */ /* 0x000fc600078208ff */
[----:B0-----:R-:W4:Y:S04]  /*bf00*/  LDL.LU.64 R26, [R1+0x1e28] ;  /* 0x001e2800011a7983 */ /* 0x001f280000300a00 */
[----:B------:R0:W-:Y:S04]  /*bf10*/  STL [R1+0xc8], R4 ;  /* 0x0000c80401007387 */ /* 0x0001e80000100800 */
[----:B------:R1:W-:Y:S01]  /*bf20*/  STL.64 [R1+0x1378], R28 ;  /* 0x0013781c01007387 */ /* 0x0003e20000100a00 */
[----:B0-----:R-:W-:Y:S01]  /*bf30*/  IMAD R4, R0, 0x2, R4 ;  /* 0x0000000200047824 */ /* 0x001fe200078e0204 */
[----:B-1----:R-:W-:-:S03]  /*bf40*/  LEA R28, P0, R16, R3, 0x1 ;  /* 0x00000003101c7211 */ /* 0x002fc600078008ff */
[----:B------:R-:W-:Y:S01]  /*bf50*/  IMAD R6, R0, 0x2, R4 ;  /* 0x0000000200067824 */ /* 0x000fe200078e0204 */
[----:B------:R-:W-:-:S04]  /*bf60*/  LEA.HI.X.SX32 R29, R16, R2, 0x1, P0 ;  /* 0x00000002101d7211 */ /* 0x000fc800000f0eff */
[----:B------:R-:W-:Y:S01]  /*bf70*/  MOV R16, R6 ;  /* 0x0000000600107202 */ /* 0x000fe20000000f00 */
[----:B------:R-:W-:Y:S01]  /*bf80*/  IMAD.MOV.U32 R6, RZ, RZ, R22 ;  /* 0x000000ffff067224 */ /* 0x000fe200078e0016 */
[----:B------:R0:W-:Y:S01]  /*bf90*/  STL.64 [R1+0x1370], R28 ;  /* 0x0013701c01007387 */ /* 0x0001e20000100a00 */
[----:B------:R-:W-:Y:S02]  /*bfa0*/  LEA.HI.X.SX32 R15, R17, R2, 0x1, P1 ;  /* 0x00000002110f7211 */ /* 0x000fe400008f0eff */
[----:B------:R-:W-:Y:S01]  /*bfb0*/  MOV R17, R4 ;  /* 0x0000000400117202 */ /* 0x000fe20000000f00 */
[----:B------:R-:W-:Y:S02]  /*bfc0*/  IMAD R4, R0, 0x2, R16 ;  /* 0x0000000200047824 */ /* 0x000fe400078e0210 */
[----:B------:R-:W-:Y:S01]  /*bfd0*/  IMAD.MOV.U32 R8, RZ, RZ, R23 ;  /* 0x000000ffff087224 */ /* 0x000fe200078e0017 */
[----:B------:R-:W-:Y:S01]  /*bfe0*/  STL.64 [R1+0x1368], R14 ;  /* 0x0013680e01007387 */ /* 0x000fe20000100a00 */
[----:B--2---:R-:W-:-:S02]  /*bff0*/  LEA R12, P2, R18, R3, 0x1 ;  /* 0x00000003120c7211 */ /* 0x004fc400078408ff */
[C---:B0-----:R-:W-:Y:S02]  /*c000*/  LEA R28, P0, R19.reuse, R3, 0x1 ;  /* 0x00000003131c7211 */ /* 0x041fe400078008ff */
[-C--:B------:R-:W-:Y:S02]  /*c010*/  LEA.HI.X.SX32 R13, R18, R2.reuse, 0x1, P2 ;  /* 0x00000002120d7211 */ /* 0x080fe400010f0eff */
[----:B------:R-:W-:-:S03]  /*c020*/  LEA.HI.X.SX32 R29, R19, R2, 0x1, P0 ;  /* 0x00000002131d7211 */ /* 0x000fc600000f0eff */
[----:B------:R-:W-:Y:S04]  /*c030*/  STL.64 [R1+0x1360], R12 ;  /* 0x0013600c01007387 */ /* 0x000fe80000100a00 */
[----:B------:R-:W-:Y:S04]  /*c040*/  STL [R1+0xa0], R4 ;  /* 0x0000a00401007387 */ /* 0x000fe80000100800 */
[----:B------:R0:W-:Y:S04]  /*c050*/  STL.64 [R1+0x1358], R28 ;  /* 0x0013581c01007387 */ /* 0x0001e80000100a00 */
[----:B0-----:R-:W2:Y:S01]  /*c060*/  LDL.LU.64 R28, [R1+0x1e20] ;  /* 0x001e2000011c7983 */ /* 0x001ea20000300a00 */
[----:B---3--:R-:W-:-:S04]  /*c070*/  LEA R22, P1, R20, R3, 0x1 ;  /* 0x0000000314167211 */ /* 0x008fc800078208ff */
[----:B------:R-:W-:-:S05]  /*c080*/  LEA.HI.X.SX32 R23, R20, R2, 0x1, P1 ;  /* 0x0000000214177211 */ /* 0x000fca00008f0eff */
[----:B------:R0:W-:Y:S04]  /*c090*/  STL.64 [R1+0x1350], R22 ;  /* 0x0013501601007387 */ /* 0x0001e80000100a00 */
[----:B0-----:R-:W3:Y:S01]  /*c0a0*/  LDL.LU.64 R22, [R1+0x1e18] ;  /* 0x001e180001167983 */ /* 0x001ee20000300a00 */
[----:B------:R-:W-:Y:S02]  /*c0b0*/  MOV R13, R24 ;  /* 0x00000018000d7202 */ /* 0x000fe40000000f00 */
[C---:B------:R-:W-:Y:S01]  /*c0c0*/  LEA R24, P2, R21.reuse, R3, 0x1 ;  /* 0x0000000315187211 */ /* 0x040fe200078408ff */
[----:B------:R-:W-:Y:S02]  /*c0d0*/  IMAD.MOV.U32 R14, RZ, RZ, R5 ;  /* 0x000000ffff0e7224 */ /* 0x000fe400078e0005 */
[----:B------:R-:W-:Y:S01]  /*c0e0*/  IMAD.MOV.U32 R5, RZ, RZ, R25 ;  /* 0x000000ffff057224 */ /* 0x000fe200078e0019 */
[----:B------:R-:W-:Y:S01]  /*c0f0*/  LEA.HI.X.SX32 R25, R21, R2, 0x1, P2 ;  /* 0x0000000215197211 */ /* 0x000fe200010f0eff */
[----:B------:R-:W-:-:S04]  /*c100*/  IMAD.MOV.U32 R15, RZ, RZ, R7 ;  /* 0x000000ffff0f7224 */ /* 0x000fc800078e0007 */
[----:B------:R0:W-:Y:S01]  /*c110*/  STL.64 [R1+0x1348], R24 ;  /* 0x0013481801007387 */ /* 0x0001e20000100a00 */
[C---:B------:R-:W-:Y:S01]  /*c120*/  IMAD R10, R0.reuse, 0x2, R4 ;  /* 0x00000002000a7824 */ /* 0x040fe200078e0204 */
[----:B----4-:R-:W-:Y:S01]  /*c130*/  MOV R7, R26 ;  /* 0x0000001a00077202 */ /* 0x010fe20000000f00 */
[----:B------:R-:W-:Y:S01]  /*c140*/  IMAD.MOV.U32 R19, RZ, RZ, R11 ;  /* 0x000000ffff137224 */ /* 0x000fe200078e000b */
[C---:B------:R-:W-:Y:S01]  /*c150*/  LEA R4, R0.reuse, R27, 0x1 ;  /* 0x0000001b00047211 */ /* 0x040fe200078e08ff */
[----:B0-----:R-:W4:Y:S01]  /*c160*/  LDL.LU.64 R24, [R1+0x1e10] ;  /* 0x001e100001187983 */ /* 0x001f220000300a00 */
[----:B------:R-:W-:Y:S02]  /*c170*/  IMAD R18, R0, 0x2, R10 ;  /* 0x0000000200127824 */ /* 0x000fe400078e020a */
[----:B--2---:R-:W-:Y:S02]  /*c180*/  IMAD.MOV.U32 R11, RZ, RZ, R28 ;  /* 0x000000ffff0b7224 */ /* 0x004fe400078e001c */
[----:B------:R-:W-:-:S03]  /*c190*/  IMAD.MOV.U32 R28, RZ, RZ, R27 ;  /* 0x000000ffff1c7224 */ /* 0x000fc600078e001b */
[----:B------:R-:W-:Y:S04]  /*c1a0*/  STL.64 [R1+0x1df0], R10 ;  /* 0x001df00a01007387 */ /* 0x000fe80000100a00 */
[----:B------:R-:W-:Y:S01]  /*c1b0*/  STL [R1+0x1dd0], R18 ;  /* 0x001dd01201007387 */ /* 0x000fe20000100800 */
[----:B---3--:R-:W-:-:S04]  /*c1c0*/  LEA R26, P0, R22, R3, 0x1 ;  /* 0x00000003161a7211 */ /* 0x008fc800078008ff */
[----:B------:R-:W-:-:S05]  /*c1d0*/  LEA.HI.X.SX32 R27, R22, R2, 0x1, P0 ;  /* 0x00000002161b7211 */ /* 0x000fca00000f0eff */
[----:B------:R0:W-:Y:S04]  /*c1e0*/  STL.64 [R1+0x1340], R26 ;  /* 0x0013401a01007387 */ /* 0x0001e80000100a00 */
[----:B0-----:R-:W2:Y:S01]  /*c1f0*/  LDL.LU.64 R26, [R1+0x1e08] ;  /* 0x001e0800011a7983 */ /* 0x001ea20000300a00 */
[----:B------:R-:W-:Y:S01]  /*c200*/  IMAD R4, R0, 0x2, R4 ;  /* 0x0000000200047824 */ /* 0x000fe200078e0204 */
[CC--:B------:R-:W-:Y:S02]  /*c210*/  LEA R10, P1, R23.reuse, R3.reuse, 0x1 ;  /* 0x00000003170a7211 */ /* 0x0c0fe400078208ff */
[----:B----4-:R-:W-:Y:S01]  /*c220*/  LEA R20, P2, R24, R3, 0x1 ;  /* 0x0000000318147211 */ /* 0x010fe200078408ff */
[----:B------:R-:W-:Y:S01]  /*c230*/  IMAD R4, R0, 0x2, R4 ;  /* 0x0000000200047824 */ /* 0x000fe200078e0204 */
[-C--:B------:R-:W-:Y:S01]  /*c240*/  LEA.HI.X.SX32 R11, R23, R2.reuse, 0x1, P1 ;  /* 0x00000002170b7211 */ /* 0x080fe200008f0eff */
[----:B------:R-:W3:Y:S01]  /*c250*/  LDL.LU R22, [R1+0x14] ;  /* 0x0000140001167983 */ /* 0x000ee20000300800 */
[----:B------:R-:W-:-:S02]  /*c260*/  LEA.HI.X.SX32 R21, R24, R2, 0x1, P2 ;  /* 0x0000000218157211 */ /* 0x000fc400010f0eff */
[C---:B------:R-:W-:Y:S02]  /*c270*/  LEA R4, R0.reuse, R4, 0x1 ;  /* 0x0000000400047211 */ /* 0x040fe400078e08ff */
[----:B------:R-:W-:Y:S01]  /*c280*/  MOV R12, R29 ;  /* 0x0000001d000c7202 */ /* 0x000fe20000000f00 */
[----:B------:R0:W-:Y:S01]  /*c290*/  STL.64 [R1+0x1330], R20 ;  /* 0x0013301401007387 */ /* 0x0001e20000100a00 */
[----:B------:R-:W-:-:S03]  /*c2a0*/  IMAD R29, R0, 0x2, R18 ;  /* 0x00000002001d7824 */ /* 0x000fc600078e0212 */
[----:B------:R-:W-:Y:S04]  /*c2b0*/  STL.64 [R1+0x1338], R10 ;  /* 0x0013380a01007387 */ /* 0x000fe80000100a00 */
[----:B------:R-:W-:Y:S04]  /*c2c0*/  STL.64 [R1+0x1df8], R4 ;  /* 0x001df80401007387 */ /* 0x000fe80000100a00 */
[----:B------:R1:W-:Y:S01]  /*c2d0*/  STL.64 [R1+0x1e00], R6 ;  /* 0x001e000601007387 */ /* 0x0003e20000100a00 */
[----:B0-----:R-:W-:Y:S02]  /*c2e0*/  IMAD.MOV.U32 R21, RZ, RZ, R14 ;  /* 0x000000ffff157224 */ /* 0x001fe400078e000e */
[----:B------:R-:W-:Y:S01]  /*c2f0*/  IMAD.MOV.U32 R14, RZ, RZ, R9 ;  /* 0x000000ffff0e7224 */ /* 0x000fe200078e0009 */
[----:B------:R-:W-:Y:S01]  /*c300*/  LEA R9, R0, R29, 0x1 ;  /* 0x0000001d00097211 */ /* 0x000fe200078e08ff */
[----:B------:R-:W4:Y:S04]  /*c310*/  LDL.LU R23, [R1+0x28] ;  /* 0x0000280001177983 */ /* 0x000f280000300800 */
[----:B------:R-:W5:Y:S01]  /*c320*/  LDL.LU R18, [R1+0x24] ;  /* 0x0000240001127983 */ /* 0x000f620000300800 */
[----:B-1----:R-:W-:-:S04]  /*c330*/  LEA R6, P0, R25, R3, 0x1 ;  /* 0x0000000319067211 */ /* 0x002fc800078008ff */
[----:B------:R-:W-:Y:S01]  /*c340*/  LEA.HI.X.SX32 R7, R25, R2, 0x1, P0 ;  /* 0x0000000219077211 */ /* 0x000fe200000f0eff */
[----:B------:R-:W-:Y:S04]  /*c350*/  STL [R1+0x60], R9 ;  /* 0x0000600901007387 */ /* 0x000fe80000100800 */
[----:B------:R0:W-:Y:S04]  /*c360*/  STL.64 [R1+0x1328], R6 ;  /* 0x0013280601007387 */ /* 0x0001e80000100a00 */
[----:B0-----:R-:W3:Y:S01]  /*c370*/  LDL.LU.64 R6, [R1+0x1e00] ;  /* 0x001e000001067983 */ /* 0x001ee20000300a00 */
[----:B--2---:R-:W-:-:S02]  /*c380*/  LEA R4, P1, R26, R3, 0x1 ;  /* 0x000000031a047211 */ /* 0x004fc400078208ff */
[C---:B------:R-:W-:Y:S02]  /*c390*/  LEA R10, P2, R27.reuse, R3, 0x1 ;  /* 0x000000031b0a7211 */ /* 0x040fe400078408ff */
[-C--:B------:R-:W-:Y:S02]  /*c3a0*/  LEA.HI.X.SX32 R5, R26, R2.reuse, 0x1, P1 ;  /* 0x000000021a057211 */ /* 0x080fe400008f0eff */
[----:B------:R-:W-:-:S03]  /*c3b0*/  LEA.HI.X.SX32 R11, R27, R2, 0x1, P2 ;  /* 0x000000021b0b7211 */ /* 0x000fc600010f0eff */
[----:B------:R0:W-:Y:S04]  /*c3c0*/  STL.64 [R1+0x1320], R4 ;  /* 0x0013200401007387 */ /* 0x0001e80000100a00 */
[----:B0-----:R-:W2:Y:S04]  /*c3d0*/  LDL.LU.64 R4, [R1+0x1df8] ;  /* 0x001df80001047983 */ /* 0x001ea80000300a00 */
[----:B------:R0:W-:Y:S04]  /*c3e0*/  STL.64 [R1+0x1318], R10 ;  /* 0x0013180a01007387 */ /* 0x0001e80000100a00 */
[----:B0-----:R-:W2:Y:S01]  /*c3f0*/  LDL.LU.64 R10, [R1+0x1df0] ;  /* 0x001df000010a7983 */ /* 0x001ea20000300a00 */
[----:B------:R-:W-:Y:S01]  /*c400*/  MOV R20, R19 ;  /* 0x0000001300147202 */ /* 0x000fe20000000f00 */
[----:B------:R-:W-:-:S02]  /*c410*/  IMAD R19, R0, 0x2, R9 ;  /* 0x0000000200137824 */ /* 0x000fc400078e0209 */
[----:B------:R-:W-:-:S03]  /*c420*/  IMAD.MOV.U32 R9, RZ, RZ, R28 ;  /* 0x000000ffff097224 */ /* 0x000fc600078e001c */
[----:B------:R0:W-:Y:S01]  /*c430*/  STL [R1+0x5c], R19 ;  /* 0x00005c1301007387 */ /* 0x0001e20000100800 */
[----:B------:R-:W-:Y:S01]  /*c440*/  LEA R28, R0, R19, 0x1 ;  /* 0x00000013001c7211 */ /* 0x000fe200078e08ff */
[----:B0-----:R-:W-:Y:S02]  /*c450*/  IMAD.MOV.U32 R19, RZ, RZ, R12 ;  /* 0x000000ffff137224 */ /* 0x001fe400078e000c */
[----:B--2---:R-:W-:Y:S01]  /*c460*/  IMAD.MOV.U32 R12, RZ, RZ, R11 ;  /* 0x000000ffff0c7224 */ /* 0x004fe200078e000b */
[----:B------:R-:W-:-:S05]  /*c470*/  MOV R11, R4 ;  /* 0x00000004000b7202 */ /* 0x000fca0000000f00 */
[----:B------:R0:W-:Y:S04]  /*c480*/  STL.64 [R1+0x1de8], R10 ;  /* 0x001de80a01007387 */ /* 0x0001e80000100a00 */
[----:B0-----:R-:W2:Y:S01]  /*c490*/  LDL.LU R10, [R1+0x1c] ;  /* 0x00001c00010a7983 */ /* 0x001ea20000300800 */
[----:B------:R-:W-:-:S03]  /*c4a0*/  IMAD R4, R0, 0x2, R28 ;  /* 0x0000000200047824 */ /* 0x000fc600078e021c */
[----:B------:R-:W3:Y:S01]  /*c4b0*/  LDL.LU R11, [R1+0x18] ;  /* 0x00001800010b7983 */ /* 0x000ee20000300800 */
[----:B--2---:R-:W-:-:S05]  /*c4c0*/  LEA R24, P0, R10, R3, 0x1 ;  /* 0x000000030a187211 */ /* 0x004fca00078008ff */
[----:B------:R-:W-:Y:S04]  /*c4d0*/  STL [R1+0x1310], R24 ;  /* 0x0013101801007387 */ /* 0x000fe80000100800 */
[----:B------:R0:W-:Y:S04]  /*c4e0*/  STL.64 [R1+0x1da8], R28 ;  /* 0x001da81c01007387 */ /* 0x0001e80000100a00 */
[----:B0-----:R0:W2:Y:S01]  /*c4f0*/  LDL.64 R28, [R1+0x1310] ;  /* 0x00131000011c7983 */ /* 0x0010a20000100a00 */
[-C--:B---3--:R-:W-:Y:S02]  /*c500*/  LEA R26, P1, R11, R3.reuse, 0x1 ;  /* 0x000000030b1a7211 */ /* 0x088fe400078208ff */
[----:B------:R-:W-:-:S02]  /*c510*/  LEA R24, P2, R22, R3, 0x1 ;  /* 0x0000000316187211 */ /* 0x000fc400078408ff */
[-C--:B------:R-:W-:Y:S02]  /*c520*/  LEA.HI.X.SX32 R27, R11, R2.reuse, 0x1, P1 ;  /* 0x000000020b1b7211 */ /* 0x080fe400008f0eff */
[----:B------:R-:W-:Y:S01]  /*c530*/  LEA.HI.X.SX32 R25, R22, R2, 0x1, P2 ;  /* 0x0000000216197211 */ /* 0x000fe200010f0eff */
[----:B------:R-:W-:Y:S01]  /*c540*/  IMAD.MOV.U32 R22, RZ, RZ, R5 ;  /* 0x000000ffff167224 */ /* 0x000fe200078e0005 */
[----:B------:R-:W-:Y:S02]  /*c550*/  LEA R5, R0, R4, 0x1 ;  /* 0x0000000400057211 */ /* 0x000fe400078e08ff */
[-C--:B--2---:R-:W-:Y:S02]  /*c560*/  LEA.HI.X.SX32 R29, R10, R2.reuse, 0x1, P0 ;  /* 0x000000020a1d7211 */ /* 0x084fe400000f0eff */
[CC--:B----4-:R-:W-:Y:S02]  /*c570*/  LEA R10, P0, R23.reuse, R3.reuse, 0x1 ;  /* 0x00000003170a7211 */ /* 0x0d0fe400078008ff */
[----:B-----5:R-:W-:Y:S01]  /*c580*/  LEA R28, P1, R18, R3, 0x1 ;  /* 0x00000003121c7211 */ /* 0x020fe200078208ff */
[----:B------:R1:W-:Y:S01]  /*c590*/  STL [R1+0x1314], R29 ;  /* 0x0013141d01007387 */ /* 0x0003e20000100800 */
[----:B------:R-:W-:-:S03]  /*c5a0*/  LEA.HI.X.SX32 R11, R23, R2, 0x1, P0 ;  /* 0x00000002170b7211 */ /* 0x000fc600000f0eff */
[----:B------:R2:W-:Y:S04]  /*c5b0*/  STL.64 [R1+0x1308], R26 ;  /* 0x0013081a01007387 */ /* 0x0005e80000100a00 */
[----:B------:R3:W-:Y:S01]  /*c5c0*/  STL.64 [R1+0x1300], R24 ;  /* 0x0013001801007387 */ /* 0x0007e20000100a00 */
[-C--:B-1----:R-:W-:Y:S02]  /*c5d0*/  LEA.HI.X.SX32 R29, R18, R2.reuse, 0x1, P1 ;  /* 0x00000002121d7211 */ /* 0x082fe400008f0eff */
[C---:B--2---:R-:W-:Y:S01]  /*c5e0*/  LEA R26, P2, R20.reuse, R3, 0x1 ;  /* 0x00000003141a7211 */ /* 0x044fe200078408ff */
[----:B---3--:R-:W2:Y:S03]  /*c5f0*/  LDL.LU R25, [R1+0x30] ;  /* 0x0000300001197983 */ /* 0x008ea60000300800 */
[----:B------:R-:W-:Y:S01]  /*c600*/  LEA.HI.X.SX32 R27, R20, R2, 0x1, P2 ;  /* 0x00000002141b7211 */ /* 0x000fe200010f0eff */
[----:B------:R-:W-:Y:S04]  /*c610*/  STL.64 [R1+0x1d70], R4 ;  /* 0x001d700401007387 */ /* 0x000fe80000100a00 */
[----:B------:R1:W-:Y:S04]  /*c620*/  STL.64 [R1+0x12f8], R10 ;  /* 0x0012f80a01007387 */ /* 0x0003e80000100a00 */
[----:B-1----:R-:W3:Y:S04]  /*c630*/  LDL.LU.64 R10, [R1+0x1de8] ;  /* 0x001de800010a7983 */ /* 0x002ee80000300a00 */
[----:B------:R-:W4:Y:S04]  /*c640*/  LDL.LU R18, [R1+0x3c] ;  /* 0x00003c0001127983 */ /* 0x000f280000300800 */
[----:B------:R-:W5:Y:S04]  /*c650*/  LDL.LU R23, [R1+0x38] ;  /* 0x0000380001177983 */ /* 0x000f680000300800 */
[----:B------:R-:W-:Y:S04]  /*c660*/  STL.64 [R1+0x12f0], R28 ;  /* 0x0012f01c01007387 */ /* 0x000fe80000100a00 */
[----:B------:R1:W-:Y:S04]  /*c670*/  STL [R1+0x1de0], R12 ;  /* 0x001de00c01007387 */ /* 0x0003e80000100800 */
[----:B-1----:R-:W3:Y:S04]  /*c680*/  LDL.LU R12, [R1+0x40] ;  /* 0x00004000010c7983 */ /* 0x002ee80000300800 */
[----:B------:R1:W-:Y:S04]  /*c690*/  STL.64 [R1+0x12e8], R26 ;  /* 0x0012e81a01007387 */ /* 0x0003e80000100a00 */
[----:B-1----:R-:W3:Y:S04]  /*c6a0*/  LDL.LU R27, [R1+0x48] ;  /* 0x00004800011b7983 */ /* 0x002ee80000300800 */
[----:B------:R-:W3:Y:S01]  /*c6b0*/  LDL.LU R26, [R1+0x44] ;  /* 0x00004400011a7983 */ /* 0x000ee20000300800 */
[----:B------:R-:W-:Y:S01]  /*c6c0*/  IMAD.MOV.U32 R24, RZ, RZ, R21 ;  /* 0x000000ffff187224 */ /* 0x000fe200078e0015 */
[----:B------:R-:W-:Y:S01]  /*c6d0*/  MOV R21, R16 ;  /* 0x0000001000157202 */ /* 0x000fe20000000f00 */
[----:B------:R-:W-:-:S02]  /*c6e0*/  IMAD.MOV.U32 R16, RZ, RZ, R6 ;  /* 0x000000ffff107224 */ /* 0x000fc400078e0006 */
[C---:B------:R-:W-:Y:S02]  /*c6f0*/  IMAD R6, R0.reuse, 0x2, R5 ;  /* 0x0000000200067824 */ /* 0x040fe400078e0205 */
[----:B------:R-:W-:Y:S01]  /*c700*/  IMAD.MOV.U32 R20, RZ, RZ, R15 ;  /* 0x000000ffff147224 */ /* 0x000fe200078e000f */
[----:B------:R-:W-:Y:S01]  /*c710*/  MOV R15, R7 ;  /* 0x00000007000f7202 */ /* 0x000fe20000000f00 */
[----:B------:R-:W-:Y:S01]  /*c720*/  IMAD R7, R0, 0x2, R6 ;  /* 0x0000000200077824 */ /* 0x000fe200078e0206 */
[----:B------:R-:W-:-:S04]  /*c730*/  LEA R4, P2, R24, R3, 0x1 ;  /* 0x0000000318047211 */ /* 0x000fc800078408ff */
[----:B------:R-:W-:Y:S01]  /*c740*/  LEA.HI.X.SX32 R5, R24, R2, 0x1, P2 ;  /* 0x0000000218057211 */ /* 0x000fe200010f0eff */
[----:B------:R-:W-:Y:S01]  /*c750*/  IMAD.MOV.U32 R24, RZ, RZ, R22 ;  /* 0x000000ffff187224 */ /* 0x000fe200078e0016 */
[----:B------:R-:W-:Y:S02]  /*c760*/  MOV R22, R9 ;  /* 0x0000000900167202 */ /* 0x000fe40000000f00 */
[----:B--2---:R-:W-:-:S04]  /*c770*/  LEA R28, P1, R25, R3, 0x1 ;  /* 0x00000003191c7211 */ /* 0x004fc800078208ff */
[-C--:B------:R-:W-:Y:S01]  /*c780*/  LEA.HI.X.SX32 R29, R25, R2.reuse, 0x1, P1 ;  /* 0x00000002191d7211 */ /* 0x080fe200008f0eff */
[----:B---3--:R1:W-:Y:S02]  /*c790*/  STL.64 [R1+0x1dd8], R26 ;  /* 0x001dd81a01007387 */ /* 0x0083e40000100a00 */
[----:B-1----:R-:W-:Y:S01]  /*c7a0*/  IMAD.MOV.U32 R27, RZ, RZ, R8 ;  /* 0x000000ffff1b7224 */ /* 0x002fe200078e0008 */
[----:B------:R-:W-:Y:S02]  /*c7b0*/  LEA R26, P0, R8, R3, 0x1 ;  /* 0x00000003081a7211 */ /* 0x000fe400078008ff */
[C---:B------:R-:W-:Y:S02]  /*c7c0*/  LEA R8, R0.reuse, R7, 0x1 ;  /* 0x0000000700087211 */ /* 0x040fe400078e08ff */
[----:B------:R-:W-:Y:S01]  /*c7d0*/  LEA.HI.X.SX32 R27, R27, R2, 0x1, P0 ;  /* 0x000000021b1b7211 */ /* 0x000fe200000f0eff */
[----:B------:R-:W-:Y:S02]  /*c7e0*/  STL.64 [R1+0x1d68], R6 ;  /* 0x001d680601007387 */ /* 0x000fe40000100a00 */
[----:B------:R-:W-:-:S02]  /*c7f0*/  IMAD R9, R0, 0x2, R8 ;  /* 0x0000000200097824 */ /* 0x000fc400078e0208 */
[----:B------:R1:W-:Y:S04]  /*c800*/  STL.64 [R1+0x12e0], R26 ;  /* 0x0012e01a01007387 */ /* 0x0003e80000100a00 */
[----:B------:R2:W-:Y:S04]  /*c810*/  STL.64 [R1+0x12d8], R28 ;  /* 0x0012d81c01007387 */ /* 0x0005e80000100a00 */
[----:B------:R-:W-:Y:S01]  /*c820*/  STL.64 [R1+0x12d0], R4 ;  /* 0x0012d00401007387 */ /* 0x000fe20000100a00 */
[----:B-1----:R-:W-:-:S03]  /*c830*/  LEA R26, P0, R12, R3, 0x1 ;  /* 0x000000030c1a7211 */ /* 0x002fc600078008ff */
[----:B--2---:R-:W2:Y:S01]  /*c840*/  LDL.LU R28, [R1+0x58] ;  /* 0x00005800011c7983 */ /* 0x004ea20000300800 */
[----:B------:R-:W-:-:S03]  /*c850*/  LEA.HI.X.SX32 R27, R12, R2, 0x1, P0 ;  /* 0x000000020c1b7211 */ /* 0x000fc600000f0eff */
[----:B------:R-:W3:Y:S04]  /*c860*/  LDL.LU R29, [R1+0x54] ;  /* 0x00005400011d7983 */ /* 0x000ee80000300800 */
[----:B------:R-:W-:Y:S04]  /*c870*/  STL.64 [R1+0x1d78], R8 ;  /* 0x001d780801007387 */ /* 0x000fe80000100a00 */
[----:B------:R-:W2:Y:S04]  /*c880*/  LDL.LU R12, [R1+0x1de0] ;  /* 0x001de000010c7983 */ /* 0x000ea80000300800 */
[----:B------:R1:W-:Y:S04]  /*c890*/  STL.64 [R1+0x12c8], R26 ;  /* 0x0012c81a01007387 */ /* 0x0003e80000100a00 */
[----:B-1----:R-:W3:Y:S01]  /*c8a0*/  LDL.LU.64 R26, [R1+0x1dd8] ;  /* 0x001dd800011a7983 */ /* 0x002ee20000300a00 */
[----:B----4-:R-:W-:-:S02]  /*c8b0*/  LEA R6, P1, R18, R3, 0x1 ;  /* 0x0000000312067211 */ /* 0x010fc400078208ff */
[C---:B-----5:R-:W-:Y:S02]  /*c8c0*/  LEA R4, P2, R23.reuse, R3, 0x1 ;  /* 0x0000000317047211 */ /* 0x060fe400078408ff */
[-C--:B------:R-:W-:Y:S01]  /*c8d0*/  LEA.HI.X.SX32 R7, R18, R2.reuse, 0x1, P1 ;  /* 0x0000000212077211 */ /* 0x080fe200008f0eff */
[----:B------:R-:W-:Y:S01]  /*c8e0*/  IMAD.MOV.U32 R25, RZ, RZ, R10 ;  /* 0x000000ffff197224 */ /* 0x000fe200078e000a */
[----:B------:R-:W4:Y:S01]  /*c8f0*/  LDL.LU R18, [R1+0x1dd0] ;  /* 0x001dd00001127983 */ /* 0x000f220000300800 */
[----:B------:R-:W-:Y:S01]  /*c900*/  IMAD R10, R0, 0x2, R9 ;  /* 0x00000002000a7824 */ /* 0x000fe200078e0209 */
[----:B------:R-:W-:Y:S02]  /*c910*/  LEA.HI.X.SX32 R5, R23, R2, 0x1, P2 ;  /* 0x0000000217057211 */ /* 0x000fe400010f0eff */
[----:B------:R-:W-:Y:S01]  /*c920*/  MOV R23, R20 ;  /* 0x0000001400177202 */ /* 0x000fe20000000f00 */
[----:B------:R2:W-:Y:S01]  /*c930*/  STL.64 [R1+0x12c0], R6 ;  /* 0x0012c00601007387 */ /* 0x0005e20000100a00 */
[----:B------:R-:W-:-:S02]  /*c940*/  IMAD.MOV.U32 R20, RZ, RZ, R19 ;  /* 0x000000ffff147224 */ /* 0x000fc400078e0013 */
[----:B------:R-:W-:Y:S01]  /*c950*/  IMAD.MOV.U32 R19, RZ, RZ, R11 ;  /* 0x000000ffff137224 */ /* 0x000fe200078e000b */
[----:B------:R-:W-:Y:S01]  /*c960*/  LEA R11, R0, R10, 0x1 ;  /* 0x0000000a000b7211 */ /* 0x000fe200078e08ff */
[----:B------:R1:W-:Y:S04]  /*c970*/  STL.64 [R1+0x12b8], R4 ;  /* 0x0012b80401007387 */ /* 0x0003e80000100a00 */
[----:B------:R5:W-:Y:S04]  /*c980*/  STL.64 [R1+0x1d58], R10 ;  /* 0x001d580a01007387 */ /* 0x000be80000100a00 */
[----:B------:R-:W-:Y:S04]  /*c990*/  STL [R1+0x1db0], R11 ;  /* 0x001db00b01007387 */ /* 0x000fe80000100800 */
[----:B------:R-:W-:Y:S01]  /*c9a0*/  STL [R1+0x1dc0], R11 ;  /* 0x001dc00b01007387 */ /* 0x000fe20000100800 */
[----:B--2---:R-:W-:Y:S01]  /*c9b0*/  IMAD.MOV.U32 R7, RZ, RZ, R12 ;  /* 0x000000ffff077224 */ /* 0x004fe200078e000c */
[----:B------:R-:W-:-:S04]  /*c9c0*/  LEA R6, P0, R12, R3, 0x1 ;  /* 0x000000030c067211 */ /* 0x000fc800078008ff */
[-C--:B------:R-:W-:Y:S01]  /*c9d0*/  LEA.HI.X.SX32 R7, R7, R2.reuse, 0x1, P0 ;  /* 0x0000000207077211 */ /* 0x080fe200000f0eff */
[----:B------:R-:W-:Y:S01]  /*c9e0*/  IMAD R12, R0, 0x2, R11 ;  /* 0x00000002000c7824 */ /* 0x000fe200078e020b */
[CC--:B---3--:R-:W-:Y:S02]  /*c9f0*/  LEA R8, P1, R27.reuse, R3.reuse, 0x1 ;  /* 0x000000031b087211 */ /* 0x0c8fe400078208ff */
[C---:B-1----:R-:W-:Y:S02]  /*ca00*/  LEA R4, P2, R26.reuse, R3, 0x1 ;  /* 0x000000031a047211 */ /* 0x042fe400078408ff */
[-C--:B------:R-:W-:Y:S01]  /*ca10*/  LEA.HI.X.SX32 R9, R27, R2.reuse, 0x1, P1 ;  /* 0x000000021b097211 */ /* 0x080fe200008f0eff */
[----:B------:R1:W-:Y:S01]  /*ca20*/  STL.64 [R1+0x12b0], R6 ;  /* 0x0012b00601007387 */ /* 0x0003e20000100a00 */
[----:B------:R-:W-:Y:S02]  /*ca30*/  LEA.HI.X.SX32 R5, R26, R2, 0x1, P2 ;  /* 0x000000021a057211 */ /* 0x000fe400010f0eff */
[----:B------:R-:W-:-:S02]  /*ca40*/  MOV R26, R25 ;  /* 0x00000019001a7202 */ /* 0x000fc40000000f00 */
[----:B------:R-:W-:Y:S01]  /*ca50*/  MOV R27, R13 ;  /* 0x0000000d001b7202 */ /* 0x000fe20000000f00 */
[----:B------:R-:W-:Y:S01]  /*ca60*/  IMAD R13, R0, 0x2, R12 ;  /* 0x00000002000d7824 */ /* 0x000fe200078e020c */
[C---:B-----5:R-:W-:Y:S01]  /*ca70*/  LEA R10, P0, R28.reuse, R3, 0x1 ;  /* 0x000000031c0a7211 */ /* 0x060fe200078008ff */
[----:B-1----:R-:W2:Y:S04]  /*ca80*/  LDL.LU R7, [R1+0x64] ;  /* 0x0000640001077983 */ /* 0x002ea80000300800 */
[----:B------:R1:W-:Y:S01]  /*ca90*/  STL.64 [R1+0x12a8], R8 ;  /* 0x0012a80801007387 */ /* 0x0003e20000100a00 */
[----:B------:R-:W-:-:S03]  /*caa0*/  LEA.HI.X.SX32 R11, R28, R2, 0x1, P0 ;  /* 0x000000021c0b7211 */ /* 0x000fc600000f0eff */
[----:B------:R3:W-:Y:S01]  /*cab0*/  STL.64 [R1+0x12a0], R4 ;  /* 0x0012a00401007387 */ /* 0x0007e20000100a00 */
[----:B------:R-:W-:-:S03]  /*cac0*/  IMAD.MOV.U32 R25, RZ, RZ, R22 ;  /* 0x000000ffff197224 */ /* 0x000fc600078e0016 */
[----:B------:R5:W-:Y:S01]  /*cad0*/  STL.64 [R1+0x1dc8], R26 ;  /* 0x001dc81a01007387 */ /* 0x000be20000100a00 */
[----:B-1----:R-:W-:-:S03]  /*cae0*/  LEA R8, P1, R29, R3, 0x1 ;  /* 0x000000031d087211 */ /* 0x002fc600078208ff */
[----:B------:R1:W-:Y:S01]  /*caf0*/  STL.64 [R1+0x1d60], R12 ;  /* 0x001d600c01007387 */ /* 0x0003e20000100a00 */
[-C--:B------:R-:W-:Y:S02]  /*cb00*/  LEA.HI.X.SX32 R9, R29, R2.reuse, 0x1, P1 ;  /* 0x000000021d097211 */ /* 0x080fe400008f0eff */
[-C--:B---3--:R-:W-:Y:S01]  /*cb10*/  LEA R4, P2, R24, R3.reuse, 0x1 ;  /* 0x0000000318047211 */ /* 0x088fe200078408ff */
[----:B------:R-:W-:Y:S01]  /*cb20*/  IMAD.MOV.U32 R22, RZ, RZ, R14 ;  /* 0x000000ffff167224 */ /* 0x000fe200078e000e */
[----:B-----5:R-:W-:Y:S01]  /*cb30*/  LEA R26, P0, R16, R3, 0x1 ;  /* 0x00000003101a7211 */ /* 0x020fe200078008ff */
[----:B------:R-:W-:Y:S01]  /*cb40*/  IMAD R14, R0, 0x2, R13 ;  /* 0x00000002000e7824 */ /* 0x000fe200078e020d */
[----:B------:R-:W-:Y:S01]  /*cb50*/  LEA.HI.X.SX32 R5, R24, R2, 0x1, P2 ;  /* 0x0000000218057211 */ /* 0x000fe200010f0eff */
[----:B-1----:R-:W3:Y:S01]  /*cb60*/  LDL.LU R12, [R1+0x68] ;  /* 0x00006800010c7983 */ /* 0x002ee20000300800 */
[----:B------:R-:W-:-:S03]  /*cb70*/  IMAD.MOV.U32 R27, RZ, RZ, R16 ;  /* 0x000000ffff1b7224 */ /* 0x000fc600078e0010 */
[----:B------:R1:W-:Y:S01]  /*cb80*/  STL.64 [R1+0x1290], R8 ;  /* 0x0012900801007387 */ /* 0x0003e20000100a00 */
[----:B------:R-:W-:Y:S01]  /*cb90*/  MOV R24, R15 ;  /* 0x0000000f00187202 */ /* 0x000fe20000000f00 */
[C---:B------:R-:W-:Y:S01]  /*cba0*/  IMAD R15, R0.reuse, 0x2, R14 ;  /* 0x00000002000f7824 */ /* 0x040fe200078e020e */
[----:B------:R-:W-:Y:S01]  /*cbb0*/  LEA.HI.X.SX32 R27, R27, R2, 0x1, P0 ;  /* 0x000000021b1b7211 */ /* 0x000fe200000f0eff */
[----:B-1----:R-:W5:Y:S04]  /*cbc0*/  LDL.LU R8, [R1+0x78] ;  /* 0x0000780001087983 */ /* 0x002f680000300800 */
[----:B------:R-:W-:Y:S04]  /*cbd0*/  STL.64 [R1+0x1298], R10 ;  /* 0x0012980a01007387 */ /* 0x000fe80000100a00 */
[----:B------:R-:W4:Y:S04]  /*cbe0*/  LDL.LU R28, [R1+0x74] ;  /* 0x00007400011c7983 */ /* 0x000f280000300800 */
[----:B------:R-:W4:Y:S04]  /*cbf0*/  LDL.LU R29, [R1+0x70] ;  /* 0x00007000011d7983 */ /* 0x000f280000300800 */
[----:B------:R-:W-:Y:S04]  /*cc00*/  STL.64 [R1+0x1288], R4 ;  /* 0x0012880401007387 */ /* 0x000fe80000100a00 */
[----:B------:R-:W4:Y:S04]  /*cc10*/  LDL.LU R13, [R1+0x84] ;  /* 0x00008400010d7983 */ /* 0x000f280000300800 */
[----:B------:R-:W4:Y:S04]  /*cc20*/  LDL.LU R9, [R1+0x80] ;  /* 0x0000800001097983 */ /* 0x000f280000300800 */
[----:B------:R-:W4:Y:S04]  /*cc30*/  LDL.LU R6, [R1+0x7c] ;  /* 0x00007c0001067983 */ /* 0x000f280000300800 */
[----:B------:R-:W-:Y:S04]  /*cc40*/  STL.64 [R1+0x1d80], R14 ;  /* 0x001d800e01007387 */ /* 0x000fe80000100a00 */
[----:B------:R1:W-:Y:S04]  /*cc50*/  STL.64 [R1+0x1280], R26 ;  /* 0x0012801a01007387 */ /* 0x0003e80000100a00 */
[----:B-1----:R-:W4:Y:S01]  /*cc60*/  LDL.LU.64 R26, [R1+0x1dc8] ;  /* 0x001dc800011a7983 */ /* 0x002f220000300a00 */
[----:B------:R-:W-:-:S02]  /*cc70*/  LEA R16, R0, R15, 0x1 ;  /* 0x0000000f00107211 */ /* 0x000fc400078e08ff */
[----:B--2---:R-:W-:-:S04]  /*cc80*/  LEA R4, P2, R7, R3, 0x1 ;  /* 0x0000000307047211 */ /* 0x004fc800078408ff */
[----:B------:R-:W-:Y:S02]  /*cc90*/  LEA.HI.X.SX32 R5, R7, R2, 0x1, P2 ;  /* 0x0000000207057211 */ /* 0x000fe400010f0eff */
[----:B---3--:R-:W-:-:S04]  /*cca0*/  LEA R10, P1, R12, R3, 0x1 ;  /* 0x000000030c0a7211 */ /* 0x008fc800078208ff */
[----:B------:R-:W-:-:S05]  /*ccb0*/  LEA.HI.X.SX32 R11, R12, R2, 0x1, P1 ;  /* 0x000000020c0b7211 */ /* 0x000fca00008f0eff */
[----:B------:R1:W-:Y:S04]  /*ccc0*/  STL.64 [R1+0x1278], R10 ;  /* 0x0012780a01007387 */ /* 0x0003e80000100a00 */
[----:B-1----:R0:W2:Y:S01]  /*ccd0*/  LDL.LU R11, [R1+0x1dc0] ;  /* 0x001dc000010b7983 */ /* 0x0020a20000300800 */
[----:B-----5:R-:W-:-:S03]  /*cce0*/  LEA R10, P0, R8, R3, 0x1 ;  /* 0x00000003080a7211 */ /* 0x020fc600078008ff */
[----:B------:R1:W-:Y:S02]  /*ccf0*/  STL.64 [R1+0x1270], R4 ;  /* 0x0012700401007387 */ /* 0x0003e40000100a00 */
[----:B-1----:R-:W-:Y:S01]  /*cd00*/  IMAD.MOV.U32 R5, RZ, RZ, R17 ;  /* 0x000000ffff057224 */ /* 0x002fe200078e0011 */
[----:B------:R-:W-:Y:S01]  /*cd10*/  LEA R17, R0, R16, 0x1 ;  /* 0x0000001000117211 */ /* 0x000fe200078e08ff */
[----:B----4-:R-:W-:-:S04]  /*cd20*/  IMAD.MOV.U32 R4, RZ, RZ, R18 ;  /* 0x000000ffff047224 */ /* 0x010fc800078e0012 */
[----:B------:R-:W-:Y:S01]  /*cd30*/  IMAD R18, R0, 0x2, R17 ;  /* 0x0000000200127824 */ /* 0x000fe200078e0211 */
[----:B------:R-:W-:Y:S04]  /*cd40*/  STL.64 [R1+0x1db8], R26 ;  /* 0x001db81a01007387 */ /* 0x000fe80000100a00 */
[----:B------:R-:W3:Y:S04]  /*cd50*/  LDL.LU R14, [R1+0x90] ;  /* 0x00009000010e7983 */ /* 0x000ee80000300800 */
[----:B------:R-:W4:Y:S04]  /*cd60*/  LDL.LU R7, [R1+0x8c] ;  /* 0x00008c0001077983 */ /* 0x000f280000300800 */
[----:B------:R-:W-:Y:S04]  /*cd70*/  STL [R1+0x1268], R10 ;  /* 0x0012680a01007387 */ /* 0x000fe80000100800 */
[----:B------:R1:W-:Y:S04]  /*cd80*/  STL.64 [R1+0x1d50], R16 ;  /* 0x001d501001007387 */ /* 0x0003e80000100a00 */
[----:B-1----:R0:W5:Y:S01]  /*cd90*/  LDL.64 R16, [R1+0x1268] ;  /* 0x0012680001107983 */ /* 0x0021620000100a00 */
[----:B------:R-:W-:-:S02]  /*cda0*/  LEA R26, P1, R28, R3, 0x1 ;  /* 0x000000031c1a7211 */ /* 0x000fc400078208ff */
[C---:B------:R-:W-:Y:S02]  /*cdb0*/  LEA R10, P2, R29.reuse, R3, 0x1 ;  /* 0x000000031d0a7211 */ /* 0x040fe400078408ff */
[-C--:B------:R-:W-:Y:S02]  /*cdc0*/  LEA.HI.X.SX32 R27, R28, R2.reuse, 0x1, P1 ;  /* 0x000000021c1b7211 */ /* 0x080fe400008f0eff */
[-C--:B--2---:R-:W-:Y:S02]  /*cdd0*/  LEA.HI.X.SX32 R11, R29, R2.reuse, 0x1, P2 ;  /* 0x000000021d0b7211 */ /* 0x084fe400010f0eff */
[----:B------:R-:W-:Y:S01]  /*cde0*/  MOV R29, R19 ;  /* 0x00000013001d7202 */ /* 0x000fe20000000f00 */
[----:B------:R-:W-:Y:S01]  /*cdf0*/  IMAD R19, R0, 0x2, R18 ;  /* 0x0000000200137824 */ /* 0x000fe200078e0212 */
[----:B-----5:R-:W-:-:S05]  /*ce00*/  LEA.HI.X.SX32 R17, R8, R2, 0x1, P0 ;  /* 0x0000000208117211 */ /* 0x020fca00000f0eff */
[----:B------:R-:W-:Y:S04]  /*ce10*/  STL [R1+0x126c], R17 ;  /* 0x00126c1101007387 */ /* 0x000fe80000100800 */
[----:B------:R-:W-:Y:S04]  /*ce20*/  STL.64 [R1+0x1260], R26 ;  /* 0x0012601a01007387 */ /* 0x000fe80000100a00 */
[----:B------:R-:W-:Y:S04]  /*ce30*/  STL.64 [R1+0x1258], R10 ;  /* 0x0012580a01007387 */ /* 0x000fe80000100a00 */
[----:B------:R-:W2:Y:S04]  /*ce40*/  LDL.LU R12, [R1+0xa8] ;  /* 0x0000a800010c7983 */ /* 0x000ea80000300800 */
[----:B------:R-:W5:Y:S04]  /*ce50*/  LDL.LU R8, [R1+0xa4] ;  /* 0x0000a40001087983 */ /* 0x000f680000300800 */
[----:B------:R1:W-:Y:S04]  /*ce60*/  STL.64 [R1+0x1d48], R18 ;  /* 0x001d481201007387 */ /* 0x0003e80000100a00 */
[----:B-1----:R-:W2:Y:S01]  /*ce70*/  LDL.LU R18, [R1+0x94] ;  /* 0x0000940001127983 */ /* 0x002ea20000300800 */
[----:B------:R-:W-:-:S02]  /*ce80*/  LEA R26, P0, R13, R3, 0x1 ;  /* 0x000000030d1a7211 */ /* 0x000fc400078008ff */
[-C--:B------:R-:W-:Y:S02]  /*ce90*/  LEA R10, P1, R9, R3.reuse, 0x1 ;  /* 0x00000003090a7211 */ /* 0x080fe400078208ff */
[-C--:B------:R-:W-:Y:S02]  /*cea0*/  LEA.HI.X.SX32 R27, R13, R2.reuse, 0x1, P0 ;  /* 0x000000020d1b7211 */ /* 0x080fe400000f0eff */
[----:B------:R-:W-:Y:S02]  /*ceb0*/  LEA R16, P2, R6, R3, 0x1 ;  /* 0x0000000306107211 */ /* 0x000fe400078408ff */
[-C--:B------:R-:W-:Y:S01]  /*cec0*/  LEA.HI.X.SX32 R11, R9, R2.reuse, 0x1, P1 ;  /* 0x00000002090b7211 */ /* 0x080fe200008f0eff */
[----:B------:R-:W-:Y:S01]  /*ced0*/  IMAD.MOV.U32 R28, RZ, RZ, R20 ;  /* 0x000000ffff1c7224 */ /* 0x000fe200078e0014 */
[----:B------:R1:W-:Y:S01]  /*cee0*/  STL.64 [R1+0x1250], R26 ;  /* 0x0012501a01007387 */ /* 0x0003e20000100a00 */
[----:B------:R-:W-:Y:S01]  /*cef0*/  IMAD R20, R0, 0x2, R19 ;  /* 0x0000000200147824 */ /* 0x000fe200078e0213 */
[----:B------:R-:W-:Y:S01]  /*cf00*/  LEA.HI.X.SX32 R17, R6, R2, 0x1, P2 ;  /* 0x0000000206117211 */ /* 0x000fe200010f0eff */
[----:B------:R-:W-:Y:S01]  /*cf10*/  IMAD.MOV.U32 R9, RZ, RZ, R5 ;  /* 0x000000ffff097224 */ /* 0x000fe200078e0005 */
[----:B------:R-:W-:Y:S01]  /*cf20*/  MOV R5, R21 ;  /* 0x0000001500057202 */ /* 0x000fe20000000f00 */
[----:B------:R-:W-:Y:S01]  /*cf30*/  IMAD R21, R0, 0x2, R20 ;  /* 0x0000000200157824 */ /* 0x000fe200078e0214 */
[----:B------:R-:W-:Y:S01]  /*cf40*/  MOV R6, R4 ;  /* 0x0000000400067202 */ /* 0x000fe20000000f00 */
[----:B-1----:R-:W3:Y:S04]  /*cf50*/  LDL.LU.64 R26, [R1+0x1db8] ;  /* 0x001db800011a7983 */ /* 0x002ee80000300a00 */
[----:B------:R1:W-:Y:S01]  /*cf60*/  STL.64 [R1+0x1248], R10 ;  /* 0x0012480a01007387 */ /* 0x0003e20000100a00 */
[----:B------:R-:W-:-:S02]  /*cf70*/  IMAD.MOV.U32 R4, RZ, RZ, R22 ;  /* 0x000000ffff047224 */ /* 0x000fc400078e0016 */
[----:B------:R-:W-:Y:S01]  /*cf80*/  IMAD R22, R0, 0x2, R21 ;  /* 0x0000000200167824 */ /* 0x000fe200078e0215 */
[----:B-1----:R0:W5:Y:S04]  /*cf90*/  LDL.LU R11, [R1+0x1db0] ;  /* 0x001db000010b7983 */ /* 0x0021680000300800 */
[----:B------:R-:W-:Y:S04]  /*cfa0*/  STL.64 [R1+0x1240], R16 ;  /* 0x0012401001007387 */ /* 0x000fe80000100a00 */
[----:B------:R-:W5:Y:S04]  /*cfb0*/  LDL.LU R19, [R1+0xc0] ;  /* 0x0000c00001137983 */ /* 0x000f680000300800 */
[----:B------:R-:W5:Y:S01]  /*cfc0*/  LDL.LU R13, [R1+0xbc] ;  /* 0x0000bc00010d7983 */ /* 0x000f620000300800 */
[----:B--2---:R-:W-:-:S05]  /*cfd0*/  LEA R10, P0, R18, R3, 0x1 ;  /* 0x00000003120a7211 */ /* 0x004fca00078008ff */
[----:B------:R-:W-:Y:S04]  /*cfe0*/  STL [R1+0x1238], R10 ;  /* 0x0012380a01007387 */ /* 0x000fe80000100800 */
[----:B------:R1:W-:Y:S04]  /*cff0*/  STL.64 [R1+0x1d88], R20 ;  /* 0x001d881401007387 */ /* 0x0003e80000100a00 */
[----:B-1----:R0:W2:Y:S01]  /*d000*/  LDL.64 R20, [R1+0x1238] ;  /* 0x0012380001147983 */ /* 0x0020a20000100a00 */
[-C--:B----4-:R-:W-:Y:S02]  /*d010*/  LEA R10, P2, R7, R3.reuse, 0x1 ;  /* 0x00000003070a7211 */ /* 0x090fe400078408ff */
[----:B---3--:R-:W-:-:S04]  /*d020*/  LEA R16, P1, R14, R3, 0x1 ;  /* 0x000000030e107211 */ /* 0x008fc800078208ff */
[-C--:B------:R-:W-:Y:S02]  /*d030*/  LEA.HI.X.SX32 R17, R14, R2.reuse, 0x1, P1 ;  /* 0x000000020e117211 */ /* 0x080fe400008f0eff */
[----:B-----5:R-:W-:-:S05]  /*d040*/  LEA.HI.X.SX32 R11, R7, R2, 0x1, P2 ;  /* 0x00000002070b7211 */ /* 0x020fca00010f0eff */
[----:B------:R1:W-:Y:S01]  /*d050*/  STL.64 [R1+0x1228], R10 ;  /* 0x0012280a01007387 */ /* 0x0003e20000100a00 */
[----:B------:R-:W-:Y:S02]  /*d060*/  IMAD.MOV.U32 R7, RZ, RZ, R29 ;  /* 0x000000ffff077224 */ /* 0x000fe400078e001d */
[----:B------:R-:W-:Y:S02]  /*d070*/  IMAD.MOV.U32 R29, RZ, RZ, R24 ;  /* 0x000000ffff1d7224 */ /* 0x000fe400078e0018 */
[----:B-1----:R-:W-:Y:S01]  /*d080*/  IMAD.MOV.U32 R10, RZ, RZ, R23 ;  /* 0x000000ffff0a7224 */ /* 0x002fe200078e0017 */
[----:B------:R-:W-:Y:S02]  /*d090*/  LEA R23, R0, R22, 0x1 ;  /* 0x0000001600177211 */ /* 0x000fe400078e08ff */
[----:B------:R-:W-:Y:S02]  /*d0a0*/  MOV R11, R28 ;  /* 0x0000001c000b7202 */ /* 0x000fe40000000f00 */
[----:B--2---:R-:W-:-:S05]  /*d0b0*/  LEA.HI.X.SX32 R21, R18, R2, 0x1, P0 ;  /* 0x0000000212157211 */ /* 0x004fca00000f0eff */
[----:B------:R-:W-:Y:S04]  /*d0c0*/  STL [R1+0x123c], R21 ;  /* 0x00123c1501007387 */ /* 0x000fe80000100800 */
[----:B------:R-:W-:Y:S01]  /*d0d0*/  STL.64 [R1+0x1230], R16 ;  /* 0x0012301001007387 */ /* 0x000fe20000100a00 */
[----:B------:R-:W-:-:S03]  /*d0e0*/  LEA R28, P0, R24, R3, 0x1 ;  /* 0x00000003181c7211 */ /* 0x000fc600078008ff */
[----:B------:R-:W2:Y:S01]  /*d0f0*/  LDL.LU R18, [R1+0xd0] ;  /* 0x0000d00001127983 */ /* 0x000ea20000300800 */
[----:B------:R-:W-:-:S03]  /*d100*/  IMAD R24, R0, 0x2, R23 ;  /* 0x0000000200187824 */ /* 0x000fc600078e0217 */
[----:B------:R-:W3:Y:S04]  /*d110*/  LDL.LU R14, [R1+0xcc] ;  /* 0x0000cc00010e7983 */ /* 0x000ee80000300800 */
[----:B------:R1:W-:Y:S04]  /*d120*/  STL.64 [R1+0x1d30], R22 ;  /* 0x001d301601007387 */ /* 0x0003e80000100a00 */
[----:B-1----:R-:W4:Y:S04]  /*d130*/  LDL.LU R22, [R1+0xd4] ;  /* 0x0000d40001167983 */ /* 0x002f280000300800 */
[----:B------:R1:W-:Y:S04]  /*d140*/  STL [R1+0x1d98], R23 ;  /* 0x001d981701007387 */ /* 0x0003e80000100800 */
[----:B-1----:R-:W5:Y:S01]  /*d150*/  LDL.LU R23, [R1+0xc4] ;  /* 0x0000c40001177983 */ /* 0x002f620000300800 */
[----:B------:R-:W-:-:S05]  /*d160*/  LEA.HI.X.SX32 R29, R29, R2, 0x1, P0 ;  /* 0x000000021d1d7211 */ /* 0x000fca00000f0eff */
[----:B------:R1:W-:Y:S04]  /*d170*/  STL.64 [R1+0x1220], R28 ;  /* 0x0012201c01007387 */ /* 0x0003e80000100a00 */
[----:B-1----:R-:W3:Y:S01]  /*d180*/  LDL.LU.64 R28, [R1+0x1da8] ;  /* 0x001da800011c7983 */ /* 0x002ee20000300a00 */
[-C--:B------:R-:W-:Y:S02]  /*d190*/  LEA R20, P1, R12, R3.reuse, 0x1 ;  /* 0x000000030c147211 */ /* 0x080fe400078208ff */
[----:B------:R-:W-:Y:S02]  /*d1a0*/  LEA R16, P2, R8, R3, 0x1 ;  /* 0x0000000308107211 */ /* 0x000fe400078408ff */
[-C--:B------:R-:W-:Y:S02]  /*d1b0*/  LEA.HI.X.SX32 R21, R12, R2.reuse, 0x1, P1 ;  /* 0x000000020c157211 */ /* 0x080fe400008f0eff */
[----:B------:R-:W-:-:S03]  /*d1c0*/  LEA.HI.X.SX32 R17, R8, R2, 0x1, P2 ;  /* 0x0000000208117211 */ /* 0x000fc600010f0eff */
[----:B------:R1:W-:Y:S01]  /*d1d0*/  STL.64 [R1+0x1218], R20 ;  /* 0x0012181401007387 */ /* 0x0003e20000100a00 */
[----:B------:R-:W-:-:S03]  /*d1e0*/  IMAD.MOV.U32 R12, RZ, RZ, R25 ;  /* 0x000000ffff0c7224 */ /* 0x000fc600078e0019 */
[----:B------:R-:W-:Y:S01]  /*d1f0*/  STL.64 [R1+0x1210], R16 ;  /* 0x0012101001007387 */ /* 0x000fe20000100a00 */
[----:B------:R-:W-:-:S03]  /*d200*/  LEA R25, R0, R24, 0x1 ;  /* 0x0000001800197211 */ /* 0x000fc600078e08ff */
[----:B------:R0:W-:Y:S01]  /*d210*/  STL.64 [R1+0x1da0], R4 ;  /* 0x001da00401007387 */ /* 0x0001e20000100a00 */
[----:B-1----:R-:W-:-:S03]  /*d220*/  LEA R20, P1, R19, R3, 0x1 ;  /* 0x0000000313147211 */ /* 0x002fc600078208ff */
[----:B------:R2:W-:Y:S01]  /*d230*/  STL.64 [R1+0x1d28], R24 ;  /* 0x001d281801007387 */ /* 0x0005e20000100a00 */
[----:B------:R-:W-:Y:S02]  /*d240*/  LEA.HI.X.SX32 R21, R19, R2, 0x1, P1 ;  /* 0x0000000213157211 */ /* 0x000fe400008f0eff */
[----:B0-----:R-:W-:-:S04]  /*d250*/  LEA R4, P2, R13, R3, 0x1 ;  /* 0x000000030d047211 */ /* 0x001fc800078408ff */
[----:B------:R-:W-:Y:S02]  /*d260*/  LEA.HI.X.SX32 R5, R13, R2, 0x1, P2 ;  /* 0x000000020d057211 */ /* 0x000fe400010f0eff */
[----:B------:R-:W-:Y:S01]  /*d270*/  MOV R8, R9 ;  /* 0x0000000900087202 */ /* 0x000fe20000000f00 */
[----:B------:R-:W-:Y:S02]  /*d280*/  IMAD.MOV.U32 R9, RZ, RZ, R26 ;  /* 0x000000ffff097224 */ /* 0x000fe400078e001a */
[----:B------:R-:W-:Y:S02]  /*d290*/  IMAD R26, R0, 0x2, R25 ;  /* 0x00000002001a7824 */ /* 0x000fe400078e0219 */
[----:B------:R-:W-:Y:S01]  /*d2a0*/  IMAD.MOV.U32 R13, RZ, RZ, R7 ;  /* 0x000000ffff0d7224 */ /* 0x000fe200078e0007 */
[----:B--2---:R-:W-:-:S04]  /*d2b0*/  LEA R24, P1, R18, R3, 0x1 ;  /* 0x0000000312187211 */ /* 0x004fc800078208ff */
[----:B------:R-:W-:Y:S02]  /*d2c0*/  LEA.HI.X.SX32 R25, R18, R2, 0x1, P1 ;  /* 0x0000000212197211 */ /* 0x000fe400008f0eff */
[----:B-----5:R-:W-:-:S04]  /*d2d0*/  LEA R16, P0, R23, R3, 0x1 ;  /* 0x0000000317107211 */ /* 0x020fc800078008ff */
[----:B------:R-:W-:-:S05]  /*d2e0*/  LEA.HI.X.SX32 R17, R23, R2, 0x1, P0 ;  /* 0x0000000217117211 */ /* 0x000fca00000f0eff */
[----:B------:R0:W-:Y:S04]  /*d2f0*/  STL.64 [R1+0x1208], R16 ;  /* 0x0012081001007387 */ /* 0x0001e80000100a00 */
[----:B0-----:R-:W2:Y:S04]  /*d300*/  LDL.LU R16, [R1+0xec] ;  /* 0x0000ec0001107983 */ /* 0x001ea80000300800 */
[----:B------:R-:W5:Y:S04]  /*d310*/  LDL.LU R17, [R1+0xe8] ;  /* 0x0000e80001117983 */ /* 0x000f680000300800 */
[----:B------:R0:W-:Y:S04]  /*d320*/  STL.64 [R1+0x1200], R20 ;  /* 0x0012001401007387 */ /* 0x0001e80000100a00 */
[----:B------:R4:W-:Y:S01]  /*d330*/  STL.64 [R1+0x11f8], R4 ;  /* 0x0011f80401007387 */ /* 0x0009e20000100a00 */
[----:B---3--:R-:W-:Y:S01]  /*d340*/  MOV R7, R29 ;  /* 0x0000001d00077202 */ /* 0x008fe20000000f00 */
[----:B------:R-:W-:-:S02]  /*d350*/  IMAD R29, R0, 0x2, R26 ;  /* 0x00000002001d7824 */ /* 0x000fc400078e021a */
[----:B------:R-:W3:Y:S01]  /*d360*/  LDL.LU R23, [R1+0x100] ;  /* 0x0001000001177983 */ /* 0x000ee20000300800 */
[----:B0-----:R-:W-:-:S03]  /*d370*/  LEA R20, P2, R14, R3, 0x1 ;  /* 0x000000030e147211 */ /* 0x001fc600078408ff */
[----:B------:R-:W2:Y:S01]  /*d380*/  LDL.LU R19, [R1+0xfc] ;  /* 0x0000fc0001137983 */ /* 0x000ea20000300800 */
[----:B----4-:R-:W-:-:S04]  /*d390*/  LEA R4, P0, R22, R3, 0x1 ;  /* 0x0000000316047211 */ /* 0x010fc800078008ff */
[-C--:B------:R-:W-:Y:S02]  /*d3a0*/  LEA.HI.X.SX32 R5, R22, R2.reuse, 0x1, P0 ;  /* 0x0000000216057211 */ /* 0x080fe400000f0eff */
[----:B------:R-:W-:Y:S01]  /*d3b0*/  LEA.HI.X.SX32 R21, R14, R2, 0x1, P2 ;  /* 0x000000020e157211 */ /* 0x000fe200010f0eff */
[----:B------:R-:W-:Y:S02]  /*d3c0*/  IMAD R29, R0, 0x2, R29 ;  /* 0x00000002001d7824 */ /* 0x000fe400078e021d */
[----:B------:R0:W-:Y:S01]  /*d3d0*/  STL.64 [R1+0x11f0], R4 ;  /* 0x0011f00401007387 */ /* 0x0001e20000100a00 */
[----:B------:R-:W-:-:S03]  /*d3e0*/  MOV R22, R12 ;  /* 0x0000000c00167202 */ /* 0x000fc60000000f00 */
[----:B0-----:R-:W4:Y:S04]  /*d3f0*/  LDL.LU.64 R4, [R1+0x1da0] ;  /* 0x001da00001047983 */ /* 0x001f280000300a00 */
[----:B------:R-:W-:Y:S04]  /*d400*/  STL.64 [R1+0x11e8], R24 ;  /* 0x0011e81801007387 */ /* 0x000fe80000100a00 */
[----:B------:R0:W-:Y:S04]  /*d410*/  STL.64 [R1+0x11e0], R20 ;  /* 0x0011e01401007387 */ /* 0x0001e80000100a00 */
[----:B0-----:R-:W2:Y:S04]  /*d420*/  LDL.LU R20, [R1+0x124] ;  /* 0x0001240001147983 */ /* 0x001ea80000300800 */
[----:B------:R-:W2:Y:S04]  /*d430*/  LDL.LU R21, [R1+0x10c] ;  /* 0x00010c0001157983 */ /* 0x000ea80000300800 */
[----:B------:R-:W2:Y:S04]  /*d440*/  LDL.LU R12, [R1+0xf8] ;  /* 0x0000f800010c7983 */ /* 0x000ea80000300800 */
[----:B------:R0:W-:Y:S04]  /*d450*/  STL.64 [R1+0x1d90], R28 ;  /* 0x001d901c01007387 */ /* 0x0001e80000100a00 */
[----:B0-----:R-:W2:Y:S01]  /*d460*/  LDL.LU R28, [R1+0xf0] ;  /* 0x0000f000011c7983 */ /* 0x001ea20000300800 */
[----:B------:R-:W-:-:S02]  /*d470*/  IMAD.MOV.U32 R18, RZ, RZ, R27 ;  /* 0x000000ffff127224 */ /* 0x000fc400078e001b */
[----:B------:R-:W-:Y:S01]  /*d480*/  IMAD R27, R0, 0x2, R29 ;  /* 0x00000002001b7824 */ /* 0x000fe200078e021d */
[----:B------:R-:W-:-:S03]  /*d490*/  MOV R29, R11 ;  /* 0x0000000b001d7202 */ /* 0x000fc60000000f00 */
[----:B------:R-:W-:Y:S01]  /*d4a0*/  IMAD R11, R0, 0x2, R27 ;  /* 0x00000002000b7824 */ /* 0x000fe200078e021b */
[----:B--2---:R-:W-:-:S05]  /*d4b0*/  LEA R14, P0, R28, R3, 0x1 ;  /* 0x000000031c0e7211 */ /* 0x004fca00078008ff */
[----:B------:R-:W-:Y:S04]  /*d4c0*/  STL [R1+0x11d8], R14 ;  /* 0x0011d80e01007387 */ /* 0x000fe80000100800 */
[----:B------:R0:W-:Y:S04]  /*d4d0*/  STL.64 [R1+0x1d38], R26 ;  /* 0x001d381a01007387 */ /* 0x0001e80000100a00 */
[----:B0-----:R0:W2:Y:S01]  /*d4e0*/  LDL.64 R26, [R1+0x11d8] ;  /* 0x0011d800011a7983 */ /* 0x0010a20000100a00 */
[-C--:B------:R-:W-:Y:S02]  /*d4f0*/  LEA R24, P1, R16, R3.reuse, 0x1 ;  /* 0x0000000310187211 */ /* 0x080fe400078208ff */
[----:B-----5:R-:W-:-:S02]  /*d500*/  LEA R14, P2, R17, R3, 0x1 ;  /* 0x00000003110e7211 */ /* 0x020fc400078408ff */
[-C--:B------:R-:W-:Y:S02]  /*d510*/  LEA.HI.X.SX32 R25, R16, R2.reuse, 0x1, P1 ;  /* 0x0000000210197211 */ /* 0x080fe400008f0eff */
[-C--:B------:R-:W-:Y:S01]  /*d520*/  LEA.HI.X.SX32 R15, R17, R2.reuse, 0x1, P2 ;  /* 0x00000002110f7211 */ /* 0x080fe200010f0eff */
[----:B------:R-:W-:Y:S01]  /*d530*/  IMAD R11, R0, 0x2, R11 ;  /* 0x00000002000b7824 */ /* 0x000fe200078e020b */
[----:B--2---:R-:W-:-:S05]  /*d540*/  LEA.HI.X.SX32 R27, R28, R2, 0x1, P0 ;  /* 0x000000021c1b7211 */ /* 0x004fca00000f0eff */
[----:B------:R-:W-:Y:S04]  /*d550*/  STL [R1+0x11dc], R27 ;  /* 0x0011dc1b01007387 */ /* 0x000fe80000100800 */
[----:B------:R-:W2:Y:S04]  /*d560*/  LDL.LU R17, [R1+0x118] ;  /* 0x0001180001117983 */ /* 0x000ea80000300800 */
[----:B------:R3:W-:Y:S04]  /*d570*/  STL.64 [R1+0x11d0], R24 ;  /* 0x0011d01801007387 */ /* 0x0007e80000100a00 */
[----:B------:R-:W-:Y:S04]  /*d580*/  STL.64 [R1+0x11c8], R14 ;  /* 0x0011c80e01007387 */ /* 0x000fe80000100a00 */
[----:B------:R-:W5:Y:S04]  /*d590*/  LDL.LU R28, [R1+0x120] ;  /* 0x00012000011c7983 */ /* 0x000f680000300800 */
[----:B------:R1:W-:Y:S04]  /*d5a0*/  STL [R1+0x8], R11 ;  /* 0x0000080b01007387 */ /* 0x0003e80000100800 */
[----:B------:R-:W4:Y:S01]  /*d5b0*/  LDL.LU R16, [R1+0x11c] ;  /* 0x00011c0001107983 */ /* 0x000f220000300800 */
[----:B------:R-:W-:-:S02]  /*d5c0*/  LEA R26, P0, R29, R3, 0x1 ;  /* 0x000000031d1a7211 */ /* 0x000fc400078008ff */
[----:B---3--:R-:W-:Y:S02]  /*d5d0*/  LEA R24, P1, R23, R3, 0x1 ;  /* 0x0000000317187211 */ /* 0x008fe400078208ff */
[-C--:B------:R-:W-:Y:S02]  /*d5e0*/  LEA.HI.X.SX32 R27, R29, R2.reuse, 0x1, P0 ;  /* 0x000000021d1b7211 */ /* 0x080fe400000f0eff */
[----:B-1----:R-:W-:Y:S02]  /*d5f0*/  LEA R11, R0, R11, 0x1 ;  /* 0x0000000b000b7211 */ /* 0x002fe400078e08ff */
[----:B------:R-:W-:-:S03]  /*d600*/  LEA.HI.X.SX32 R25, R23, R2, 0x1, P1 ;  /* 0x0000000217197211 */ /* 0x000fc600008f0eff */
[----:B------:R1:W-:Y:S04]  /*d610*/  STL [R1+0x4], R11 ;  /* 0x0000040b01007387 */ /* 0x0003e80000100800 */
[----:B------:R-:W-:Y:S04]  /*d620*/  STL.64 [R1+0x11c0], R26 ;  /* 0x0011c01a01007387 */ /* 0x000fe80000100a00 */
[----:B------:R3:W-:Y:S04]  /*d630*/  STL.64 [R1+0x11b8], R24 ;  /* 0x0011b81801007387 */ /* 0x0007e80000100a00 */
[----:B------:R-:W4:Y:S01]  /*d640*/  LDL.LU R29, [R1+0x138] ;  /* 0x00013800011d7983 */ /* 0x000f220000300800 */
[C---:B------:R-:W-:Y:S01]  /*d650*/  LEA R14, P2, R19.reuse, R3, 0x1 ;  /* 0x00000003130e7211 */ /* 0x040fe200078408ff */
[----:B------:R-:W-:Y:S01]  /*d660*/  IMAD.MOV.U32 R23, RZ, RZ, R22 ;  /* 0x000000ffff177224 */ /* 0x000fe200078e0016 */
[----:B-1----:R-:W-:Y:S01]  /*d670*/  LEA R11, R0, R11, 0x1 ;  /* 0x0000000b000b7211 */ /* 0x002fe200078e08ff */
[----:B------:R-:W-:Y:S01]  /*d680*/  IMAD.MOV.U32 R22, RZ, RZ, R18 ;  /* 0x000000ffff167224 */ /* 0x000fe200078e0012 */
[----:B------:R-:W-:-:S02]  /*d690*/  LEA.HI.X.SX32 R15, R19, R2, 0x1, P2 ;  /* 0x00000002130f7211 */ /* 0x000fc400010f0eff */
[CC--:B------:R-:W-:Y:S02]  /*d6a0*/  LEA R18, P1, R21.reuse, R3.reuse, 0x1 ;  /* 0x0000000315127211 */ /* 0x0c0fe400078208ff */
[-C--:B---3--:R-:W-:Y:S01]  /*d6b0*/  LEA R24, P0, R20, R3.reuse, 0x1 ;  /* 0x0000000314187211 */ /* 0x088fe200078008ff */
[----:B------:R-:W-:Y:S01]  /*d6c0*/  IMAD R11, R0, 0x2, R11 ;  /* 0x00000002000b7824 */ /* 0x000fe200078e020b */
[----:B------:R1:W-:Y:S01]  /*d6d0*/  STL.64 [R1+0x11b0], R14 ;  /* 0x0011b00e01007387 */ /* 0x0003e20000100a00 */
[-C--:B------:R-:W-:Y:S02]  /*d6e0*/  LEA.HI.X.SX32 R19, R21, R2.reuse, 0x1, P1 ;  /* 0x0000000215137211 */ /* 0x080fe400008f0eff */
[----:B------:R-:W-:Y:S01]  /*d6f0*/  LEA.HI.X.SX32 R25, R20, R2, 0x1, P0 ;  /* 0x0000000214197211 */ /* 0x000fe200000f0eff */
[----:B------:R3:W-:Y:S04]  /*d700*/  STL [R1+0x14], R11 ;  /* 0x0000140b01007387 */ /* 0x0007e80000100800 */
[----:B------:R-:W-:Y:S01]  /*d710*/  STL.64 [R1+0x11a8], R24 ;  /* 0x0011a81801007387 */ /* 0x000fe20000100a00 */
[----:B-1----:R-:W-:-:S03]  /*d720*/  LEA R14, P2, R12, R3, 0x1 ;  /* 0x000000030c0e7211 */ /* 0x002fc600078408ff */
[----:B------:R1:W-:Y:S01]  /*d730*/  STL.64 [R1+0x11a0], R18 ;  /* 0x0011a01201007387 */ /* 0x0003e20000100a00 */
[----:B------:R-:W-:-:S03]  /*d740*/  LEA.HI.X.SX32 R15, R12, R2, 0x1, P2 ;  /* 0x000000020c0f7211 */ /* 0x000fc600010f0eff */
[----:B------:R-:W4:Y:S01]  /*d750*/  LDL.LU R12, [R1+0x13c] ;  /* 0x00013c00010c7983 */ /* 0x000f220000300800 */
[----:B---3--:R-:W-:-:S03]  /*d760*/  LEA R11, R0, R11, 0x1 ;  /* 0x0000000b000b7211 */ /* 0x008fc600078e08ff */
[----:B-1----:R-:W3:Y:S01]  /*d770*/  LDL.LU R18, [R1+0x12c] ;  /* 0x00012c0001127983 */ /* 0x002ee20000300800 */
[----:B------:R-:W-:Y:S02]  /*d780*/  IMAD.MOV.U32 R19, RZ, RZ, R13 ;  /* 0x000000ffff137224 */ /* 0x000fe400078e000d */
[----:B------:R-:W-:Y:S02]  /*d790*/  IMAD.MOV.U32 R13, RZ, RZ, R10 ;  /* 0x000000ffff0d7224 */ /* 0x000fe400078e000a */
[----:B------:R-:W-:Y:S01]  /*d7a0*/  IMAD R10, R0, 0x2, R11 ;  /* 0x00000002000a7824 */ /* 0x000fe200078e020b */
[----:B------:R2:W-:Y:S04]  /*d7b0*/  STL.64 [R1+0x1198], R14 ;  /* 0x0011980e01007387 */ /* 0x0005e80000100a00 */
[----:B------:R-:W-:Y:S01]  /*d7c0*/  STL [R1+0x24], R10 ;  /* 0x0000240a01007387 */ /* 0x000fe20000100800 */
[----:B--2---:R-:W-:-:S02]  /*d7d0*/  LEA R14, P2, R17, R3, 0x1 ;  /* 0x00000003110e7211 */ /* 0x004fc400078408ff */
[----:B-----5:R-:W-:-:S04]  /*d7e0*/  LEA R24, P0, R28, R3, 0x1 ;  /* 0x000000031c187211 */ /* 0x020fc800078008ff */
[----:B------:R-:W-:Y:S02]  /*d7f0*/  LEA.HI.X.SX32 R25, R28, R2, 0x1, P0 ;  /* 0x000000021c197211 */ /* 0x000fe400000f0eff */
[----:B----4-:R-:W-:-:S04]  /*d800*/  LEA R20, P1, R16, R3, 0x1 ;  /* 0x0000000310147211 */ /* 0x010fc800078208ff */
[-C--:B------:R-:W-:Y:S01]  /*d810*/  LEA.HI.X.SX32 R21, R16, R2.reuse, 0x1, P1 ;  /* 0x0000000210157211 */ /* 0x080fe200008f0eff */
[----:B------:R-:W-:Y:S01]  /*d820*/  STL.64 [R1+0x1190], R24 ;  /* 0x0011901801007387 */ /* 0x000fe20000100a00 */
[----:B------:R-:W-:-:S03]  /*d830*/  LEA.HI.X.SX32 R15, R17, R2, 0x1, P2 ;  /* 0x00000002110f7211 */ /* 0x000fc600010f0eff */
[----:B------:R1:W-:Y:S04]  /*d840*/  STL.64 [R1+0x1188], R20 ;  /* 0x0011881401007387 */ /* 0x0003e80000100a00 */
[----:B------:R-:W2:Y:S04]  /*d850*/  LDL.LU R26, [R1+0x114] ;  /* 0x00011400011a7983 */ /* 0x000ea80000300800 */
[----:B------:R-:W4:Y:S01]  /*d860*/  LDL.LU R17, [R1+0x110] ;  /* 0x0001100001117983 */ /* 0x000f220000300800 */
[----:B------:R-:W-:Y:S02]  /*d870*/  LEA R16, R0, R10, 0x1 ;  /* 0x0000000a00107211 */ /* 0x000fe400078e08ff */
[CC--:B-1----:R-:W-:Y:S01]  /*d880*/  LEA R20, P0, R29.reuse, R3.reuse, 0x1 ;  /* 0x000000031d147211 */ /* 0x0c2fe200078008ff */
[----:B------:R-:W-:Y:S03]  /*d890*/  STL.64 [R1+0x1180], R14 ;  /* 0x0011800e01007387 */ /* 0x000fe60000100a00 */
[----:B------:R-:W-:Y:S01]  /*d8a0*/  LEA.HI.X.SX32 R21, R29, R2, 0x1, P0 ;  /* 0x000000021d157211 */ /* 0x000fe200000f0eff */
[----:B------:R-:W5:Y:S04]  /*d8b0*/  LDL.LU R10, [R1+0xf4] ;  /* 0x0000f400010a7983 */ /* 0x000f680000300800 */
[----:B------:R-:W-:Y:S04]  /*d8c0*/  STL [R1+0x20], R16 ;  /* 0x0000201001007387 */ /* 0x000fe80000100800 */
[----:B------:R1:W-:Y:S04]  /*d8d0*/  STL.64 [R1+0x1178], R20 ;  /* 0x0011781401007387 */ /* 0x0003e80000100a00 */
[----:B-1----:R-:W5:Y:S01]  /*d8e0*/  LDL.LU R20, [R1+0x108] ;  /* 0x0001080001147983 */ /* 0x002f620000300800 */
[----:B------:R-:W-:-:S02]  /*d8f0*/  LEA R24, P1, R23, R3, 0x1 ;  /* 0x0000000317187211 */ /* 0x000fc400078208ff */
[-C--:B------:R-:W-:Y:S01]  /*d900*/  LEA R14, P2, R22, R3.reuse, 0x1 ;  /* 0x00000003160e7211 */ /* 0x080fe200078408ff */
[----:B------:R-:W-:Y:S01]  /*d910*/  IMAD R16, R0, 0x2, R16 ;  /* 0x0000000200107824 */ /* 0x000fe200078e0210 */
[-C--:B------:R-:W-:Y:S01]  /*d920*/  LEA.HI.X.SX32 R25, R23, R2.reuse, 0x1, P1 ;  /* 0x0000000217197211 */ /* 0x080fe200008f0eff */
[----:B------:R-:W5:Y:S01]  /*d930*/  LDL.LU R21, [R1+0xe4] ;  /* 0x0000e40001157983 */ /* 0x000f620000300800 */
[-C--:B------:R-:W-:Y:S02]  /*d940*/  LEA.HI.X.SX32 R15, R22, R2.reuse, 0x1, P2 ;  /* 0x00000002160f7211 */ /* 0x080fe400010f0eff */
[C---:B------:R-:W-:Y:S01]  /*d950*/  LEA R22, P0, R12.reuse, R3, 0x1 ;  /* 0x000000030c167211 */ /* 0x040fe200078008ff */
[----:B------:R1:W-:Y:S03]  /*d960*/  STL.64 [R1+0x1170], R24 ;  /* 0x0011701801007387 */ /* 0x0003e60000100a00 */
[----:B------:R-:W-:Y:S01]  /*d970*/  LEA.HI.X.SX32 R23, R12, R2, 0x1, P0 ;  /* 0x000000020c177211 */ /* 0x000fe200000f0eff */
[----:B------:R-:W-:Y:S01]  /*d980*/  STL.64 [R1+0x1168], R14 ;  /* 0x0011680e01007387 */ /* 0x000fe20000100a00 */
[----:B-1----:R-:W-:-:S05]  /*d990*/  IMAD R24, R0, 0x2, R16 ;  /* 0x0000000200187824 */ /* 0x002fca00078e0210 */
[----:B------:R-:W-:Y:S04]  /*d9a0*/  STL [R1+0x34], R24 ;  /* 0x0000341801007387 */ /* 0x000fe80000100800 */
[----:B------:R1:W-:Y:S01]  /*d9b0*/  STL.64 [R1+0x1160], R22 ;  /* 0x0011601601007387 */ /* 0x0003e20000100a00 */
[----:B---3--:R-:W-:-:S03]  /*d9c0*/  LEA R28, P1, R18, R3, 0x1 ;  /* 0x00000003121c7211 */ /* 0x008fc600078208ff */
[----:B-1----:R-:W3:Y:S04]  /*d9d0*/  LDL.LU R23, [R1+0x1d98] ;  /* 0x001d980001177983 */ /* 0x002ee80000300800 */
[----:B------:R-:W3:Y:S04]  /*d9e0*/  LDL.LU R27, [R1+0xdc] ;  /* 0x0000dc00011b7983 */ /* 0x000ee80000300800 */
[----:B------:R-:W3:Y:S01]  /*d9f0*/  LDL.LU R12, [R1+0xd8] ;  /* 0x0000d800010c7983 */ /* 0x000ee20000300800 */
[----:B------:R-:W-:Y:S02]  /*da00*/  LEA.HI.X.SX32 R29, R18, R2, 0x1, P1 ;  /* 0x00000002121d7211 */ /* 0x000fe400008f0eff */
[----:B------:R-:W-:Y:S01]  /*da10*/  LEA R24, R0, R24, 0x1 ;  /* 0x0000001800187211 */ /* 0x000fe200078e08ff */
[----:B------:R-:W-:-:S02]  /*da20*/  IMAD.MOV.U32 R22, RZ, RZ, R8 ;  /* 0x000000ffff167224 */ /* 0x000fc400078e0008 */
[----:B------:R2:W-:Y:S01]  /*da30*/  STL.64 [R1+0x1158], R28 ;  /* 0x0011581c01007387 */ /* 0x0005e20000100a00 */
[C---:B------:R-:W-:Y:S01]  /*da40*/  LEA R14, P2, R19.reuse, R3, 0x1 ;  /* 0x00000003130e7211 */ /* 0x040fe200078408ff */
[C---:B------:R-:W-:Y:S02]  /*da50*/  IMAD R8, R0.reuse, 0x2, R24 ;  /* 0x0000000200087824 */ /* 0x040fe400078e0218 */
[----:B------:R-:W3:Y:S01]  /*da60*/  LDL.LU R25, [R1+0xc8] ;  /* 0x0000c80001197983 */ /* 0x000ee20000300800 */
[----:B------:R-:W-:Y:S02]  /*da70*/  LEA.HI.X.SX32 R15, R19, R2, 0x1, P2 ;  /* 0x00000002130f7211 */ /* 0x000fe400010f0eff */
[----:B------:R-:W-:-:S03]  /*da80*/  LEA R8, R0, R8, 0x1 ;  /* 0x0000000800087211 */ /* 0x000fc600078e08ff */
[----:B------:R5:W-:Y:S04]  /*da90*/  STL.64 [R1+0x1150], R14 ;  /* 0x0011500e01007387 */ /* 0x000be80000100a00 */
[----:B------:R-:W-:Y:S01]  /*daa0*/  STL [R1+0x50], R8 ;  /* 0x0000500801007387 */ /* 0x000fe20000100800 */
[CC--:B--2---:R-:W-:Y:S02]  /*dab0*/  LEA R28, P0, R26.reuse, R3.reuse, 0x1 ;  /* 0x000000031a1c7211 */ /* 0x0c4fe400078008ff */
[C---:B----4-:R-:W-:Y:S02]  /*dac0*/  LEA R18, P1, R17.reuse, R3, 0x1 ;  /* 0x0000000311127211 */ /* 0x050fe400078208ff */
[-C--:B------:R-:W-:Y:S02]  /*dad0*/  LEA.HI.X.SX32 R29, R26, R2.reuse, 0x1, P0 ;  /* 0x000000021a1d7211 */ /* 0x080fe400000f0eff */
[----:B------:R-:W-:-:S03]  /*dae0*/  LEA.HI.X.SX32 R19, R17, R2, 0x1, P1 ;  /* 0x0000000211137211 */ /* 0x000fc600008f0eff */
[----:B------:R-:W-:Y:S04]  /*daf0*/  STL.64 [R1+0x1148], R28 ;  /* 0x0011481c01007387 */ /* 0x000fe80000100a00 */
[----:B------:R1:W-:Y:S01]  /*db00*/  STL.64 [R1+0x1140], R18 ;  /* 0x0011401201007387 */ /* 0x0003e20000100a00 */
[----:B-----5:R-:W-:-:S03]  /*db10*/  LEA R14, P2, R10, R3, 0x1 ;  /* 0x000000030a0e7211 */ /* 0x020fc600078408ff */
[----:B-1----:R-:W2:Y:S01]  /*db20*/  LDL.LU R18, [R1+0xa0] ;  /* 0x0000a00001127983 */ /* 0x002ea20000300800 */
[----:B------:R-:W-:Y:S01]  /*db30*/  LEA.HI.X.SX32 R15, R10, R2, 0x1, P2 ;  /* 0x000000020a0f7211 */ /* 0x000fe200010f0eff */
[----:B------:R-:W-:Y:S01]  /*db40*/  IMAD R10, R0, 0x2, R8 ;  /* 0x00000002000a7824 */ /* 0x000fe200078e0208 */
[----:B------:R-:W-:-:S03]  /*db50*/  LEA R28, P0, R20, R3, 0x1 ;  /* 0x00000003141c7211 */ /* 0x000fc600078008ff */
[----:B------:R-:W-:Y:S01]  /*db60*/  STL.64 [R1+0x1138], R14 ;  /* 0x0011380e01007387 */ /* 0x000fe20000100a00 */
[----:B------:R-:W-:Y:S02]  /*db70*/  LEA R26, R0, R10, 0x1 ;  /* 0x0000000a001a7211 */ /* 0x000fe400078e08ff */
[----:B------:R-:W-:Y:S01]  /*db80*/  LEA.HI.X.SX32 R29, R20, R2, 0x1, P0 ;  /* 0x00000002141d7211 */ /* 0x000fe200000f0eff */
[----:B------:R1:W-:Y:S01]  /*db90*/  STL [R1+0x4c], R10 ;  /* 0x00004c0a01007387 */ /* 0x0003e20000100800 */
[----:B------:R-:W-:-:S03]  /*dba0*/  IMAD.MOV.U32 R17, RZ, RZ, R7 ;  /* 0x000000ffff117224 */ /* 0x000fc600078e0007 */
[----:B-1----:R-:W4:Y:S04]  /*dbb0*/  LDL.LU R10, [R1+0x60] ;  /* 0x00006000010a7983 */ /* 0x002f280000300800 */
[----:B------:R-:W5:Y:S04]  /*dbc0*/  LDL.LU R7, [R1+0x5c] ;  /* 0x00005c0001077983 */ /* 0x000f680000300800 */
[----:B------:R1:W-:Y:S04]  /*dbd0*/  STL.64 [R1+0x1130], R28 ;  /* 0x0011301c01007387 */ /* 0x0003e80000100a00 */
[----:B-1----:R-:W5:Y:S01]  /*dbe0*/  LDL.LU.64 R28, [R1+0x1d90] ;  /* 0x001d9000011c7983 */ /* 0x002f620000300a00 */
[----:B------:R-:W-:-:S02]  /*dbf0*/  LEA R14, P1, R21, R3, 0x1 ;  /* 0x00000003150e7211 */ /* 0x000fc400078208ff */
[CC--:B------:R-:W-:Y:S01]  /*dc00*/  LEA R8, P2, R4.reuse, R3.reuse, 0x1 ;  /* 0x0000000304087211 */ /* 0x0c0fe200078408ff */
[----:B------:R-:W-:Y:S01]  /*dc10*/  IMAD.MOV.U32 R19, RZ, RZ, R9 ;  /* 0x000000ffff137224 */ /* 0x000fe200078e0009 */
[-C--:B------:R-:W-:Y:S02]  /*dc20*/  LEA.HI.X.SX32 R15, R21, R2.reuse, 0x1, P1 ;  /* 0x00000002150f7211 */ /* 0x080fe400008f0eff */
[----:B------:R-:W-:Y:S01]  /*dc30*/  LEA.HI.X.SX32 R9, R4, R2, 0x1, P2 ;  /* 0x0000000204097211 */ /* 0x000fe200010f0eff */
[----:B------:R-:W-:Y:S02]  /*dc40*/  IMAD R4, R0, 0x2, R26 ;  /* 0x0000000200047824 */ /* 0x000fe400078e021a */
[----:B------:R1:W-:Y:S01]  /*dc50*/  STL.64 [R1+0x1128], R14 ;  /* 0x0011280e01007387 */ /* 0x0003e20000100a00 */
[----:B---3--:R-:W-:-:S03]  /*dc60*/  LEA R20, P0, R27, R3, 0x1 ;  /* 0x000000031b147211 */ /* 0x008fc600078008ff */
[----:B------:R3:W-:Y:S01]  /*dc70*/  STL.64 [R1+0x1120], R8 ;  /* 0x0011200801007387 */ /* 0x0007e20000100a00 */
[----:B------:R-:W-:-:S03]  /*dc80*/  LEA.HI.X.SX32 R21, R27, R2, 0x1, P0 ;  /* 0x000000021b157211 */ /* 0x000fc600000f0eff */
[----:B------:R0:W-:Y:S01]  /*dc90*/  STL [R1+0x6c], R4 ;  /* 0x00006c0401007387 */ /* 0x0001e20000100800 */
[----:B-1----:R-:W-:-:S03]  /*dca0*/  LEA R14, P1, R12, R3, 0x1 ;  /* 0x000000030c0e7211 */ /* 0x002fc600078208ff */
[----:B------:R1:W-:Y:S01]  /*dcb0*/  STL.64 [R1+0x1118], R20 ;  /* 0x0011181401007387 */ /* 0x0003e20000100a00 */
[CC--:B---3--:R-:W-:Y:S02]  /*dcc0*/  LEA R8, P2, R13.reuse, R3.reuse, 0x1 ;  /* 0x000000030d087211 */ /* 0x0c8fe400078408ff */
[----:B0-----:R-:W-:Y:S02]  /*dcd0*/  LEA R4, R0, R4, 0x1 ;  /* 0x0000000400047211 */ /* 0x001fe400078e08ff */
[-C--:B------:R-:W-:Y:S02]  /*dce0*/  LEA.HI.X.SX32 R15, R12, R2.reuse, 0x1, P1 ;  /* 0x000000020c0f7211 */ /* 0x080fe400008f0eff */
[----:B------:R-:W-:Y:S01]  /*dcf0*/  LEA.HI.X.SX32 R9, R13, R2, 0x1, P2 ;  /* 0x000000020d097211 */ /* 0x000fe200010f0eff */
[----:B-1----:R-:W3:Y:S04]  /*dd00*/  LDL.LU.64 R20, [R1+0x1d88] ;  /* 0x001d880001147983 */ /* 0x002ee80000300a00 */
[----:B------:R0:W-:Y:S04]  /*dd10*/  STL [R1+0x68], R4 ;  /* 0x0000680401007387 */ /* 0x0001e80000100800 */
[----:B------:R1:W-:Y:S01]  /*dd20*/  STL.64 [R1+0x1110], R14 ;  /* 0x0011100e01007387 */ /* 0x0003e20000100a00 */
[----:B------:R-:W-:Y:S01]  /*dd30*/  LEA R12, P1, R22, R3, 0x1 ;  /* 0x00000003160c7211 */ /* 0x000fe200078208ff */
[----:B0-----:R-:W-:-:S02]  /*dd40*/  IMAD R4, R0, 0x2, R4 ;  /* 0x0000000200047824 */ /* 0x001fc400078e0204 */
[----:B------:R0:W-:Y:S01]  /*dd50*/  STL.64 [R1+0x1108], R8 ;  /* 0x0011080801007387 */ /* 0x0001e20000100a00 */
[----:B-1----:R-:W-:-:S03]  /*dd60*/  LEA R14, P0, R25, R3, 0x1 ;  /* 0x00000003190e7211 */ /* 0x002fc600078008ff */
[----:B------:R1:W-:Y:S01]  /*dd70*/  STL [R1+0x64], R4 ;  /* 0x0000640401007387 */ /* 0x0003e20000100800 */
[-C--:B------:R-:W-:Y:S02]  /*dd80*/  LEA.HI.X.SX32 R15, R25, R2.reuse, 0x1, P0 ;  /* 0x00000002190f7211 */ /* 0x080fe400000f0eff */
[CC--:B0-----:R-:W-:Y:S02]  /*dd90*/  LEA R8, P2, R5.reuse, R3.reuse, 0x1 ;  /* 0x0000000305087211 */ /* 0x0c1fe400078408ff */
[-C--:B------:R-:W-:Y:S01]  /*dda0*/  LEA.HI.X.SX32 R13, R22, R2.reuse, 0x1, P1 ;  /* 0x00000002160d7211 */ /* 0x080fe200008f0eff */
[C---:B-1----:R-:W-:Y:S01]  /*ddb0*/  IMAD R4, R0.reuse, 0x2, R4 ;  /* 0x0000000200047824 */ /* 0x042fe200078e0204 */
[----:B------:R-:W-:Y:S01]  /*ddc0*/  LEA.HI.X.SX32 R9, R5, R2, 0x1, P2 ;  /* 0x0000000205097211 */ /* 0x000fe200010f0eff */
[----:B------:R0:W-:Y:S03]  /*ddd0*/  STL.64 [R1+0x1100], R14 ;  /* 0x0011000e01007387 */ /* 0x0001e60000100a00 */
[----:B------:R-:W-:Y:S01]  /*dde0*/  LEA R22, R0, R4, 0x1 ;  /* 0x0000000400167211 */ /* 0x000fe200078e08ff */
[----:B0-----:R-:W3:Y:S04]  /*ddf0*/  LDL.LU.64 R14, [R1+0x1d80] ;  /* 0x001d8000010e7983 */ /* 0x001ee80000300a00 */
[----:B------:R0:W-:Y:S04]  /*de00*/  STL [R1+0x84], R4 ;  /* 0x0000840401007387 */ /* 0x0001e80000100800 */
[----:B------:R1:W-:Y:S04]  /*de10*/  STL.64 [R1+0x10f8], R12 ;  /* 0x0010f80c01007387 */ /* 0x0003e80000100a00 */
[----:B------:R2:W-:Y:S01]  /*de20*/  STL.64 [R1+0x10f0], R8 ;  /* 0x0010f00801007387 */ /* 0x0005e20000100a00 */
[----:B0-----:R-:W-:Y:S01]  /*de30*/  LEA R4, P2, R6, R3, 0x1 ;  /* 0x0000000306047211 */ /* 0x001fe200078408ff */
[----:B------:R-:W-:-:S03]  /*de40*/  IMAD R27, R0, 0x2, R22 ;  /* 0x00000002001b7824 */ /* 0x000fc600078e0216 */
[----:B------:R-:W-:Y:S01]  /*de50*/  LEA.HI.X.SX32 R5, R6, R2, 0x1, P2 ;  /* 0x0000000206057211 */ /* 0x000fe200010f0eff */
[----:B------:R-:W-:Y:S01]  /*de60*/  IMAD R6, R0, 0x2, R27 ;  /* 0x0000000200067824 */ /* 0x000fe200078e021b */
[----:B-1----:R-:W-:-:S04]  /*de70*/  LEA R12, P1, R19, R3, 0x1 ;  /* 0x00000003130c7211 */ /* 0x002fc800078208ff */
[----:B------:R-:W-:Y:S02]  /*de80*/  LEA.HI.X.SX32 R13, R19, R2, 0x1, P1 ;  /* 0x00000002130d7211 */ /* 0x000fe400008f0eff */
[----:B------:R-:W-:-:S05]  /*de90*/  LEA R6, R0, R6, 0x1 ;  /* 0x0000000600067211 */ /* 0x000fca00078e08ff */
[----:B------:R-:W-:Y:S01]  /*dea0*/  IMAD R25, R0, 0x2, R6 ;  /* 0x0000000200197824 */ /* 0x000fe200078e0206 */
[----:B--2---:R-:W-:-:S04]  /*deb0*/  LEA R8, P0, R18, R3, 0x1 ;  /* 0x0000000312087211 */ /* 0x004fc800078008ff */
[----:B------:R-:W-:-:S05]  /*dec0*/  LEA.HI.X.SX32 R9, R18, R2, 0x1, P0 ;  /* 0x0000000212097211 */ /* 0x000fca00000f0eff */
[----:B------:R0:W-:Y:S04]  /*ded0*/  STL.64 [R1+0x10e8], R8 ;  /* 0x0010e80801007387 */ /* 0x0001e80000100a00 */
[----:B0-----:R-:W2:Y:S04]  /*dee0*/  LDL.LU.64 R8, [R1+0x1d78] ;  /* 0x001d780001087983 */ /* 0x001ea80000300a00 */
[----:B------:R0:W-:Y:S01]  /*def0*/  STL.64 [R1+0x10d8], R4 ;  /* 0x0010d80401007387 */ /* 0x0001e20000100a00 */
[----:B----4-:R-:W-:-:S03]  /*df00*/  LEA R18, P1, R10, R3, 0x1 ;  /* 0x000000030a127211 */ /* 0x010fc600078208ff */
[----:B------:R5:W-:Y:S01]  /*df10*/  STL.64 [R1+0x10e0], R12 ;  /* 0x0010e00c01007387 */ /* 0x000be20000100a00 */
[----:B0-----:R-:W-:-:S04]  /*df20*/  LEA R4, P0, R17, R3, 0x1 ;  /* 0x0000000311047211 */ /* 0x001fc800078008ff */
[----:B------:R-:W-:Y:S02]  /*df30*/  LEA.HI.X.SX32 R5, R17, R2, 0x1, P0 ;  /* 0x0000000211057211 */ /* 0x000fe400000f0eff */
[----:B-----5:R-:W-:-:S03]  /*df40*/  LEA R12, P2, R7, R3, 0x1 ;  /* 0x00000003070c7211 */ /* 0x020fc600078408ff */
[----:B------:R0:W-:Y:S01]  /*df50*/  STL.64 [R1+0x10d0], R4 ;  /* 0x0010d00401007387 */ /* 0x0001e20000100a00 */
[----:B------:R-:W-:Y:S02]  /*df60*/  LEA R6, P0, R28, R3, 0x1 ;  /* 0x000000031c067211 */ /* 0x000fe400078008ff */
[-C--:B------:R-:W-:Y:S02]  /*df70*/  LEA.HI.X.SX32 R19, R10, R2.reuse, 0x1, P1 ;  /* 0x000000020a137211 */ /* 0x080fe400008f0eff */
[-C--:B------:R-:W-:Y:S02]  /*df80*/  LEA.HI.X.SX32 R13, R7, R2.reuse, 0x1, P2 ;  /* 0x00000002070d7211 */ /* 0x080fe400010f0eff */
[----:B------:R-:W-:Y:S01]  /*df90*/  LEA.HI.X.SX32 R7, R28, R2, 0x1, P0 ;  /* 0x000000021c077211 */ /* 0x000fe200000f0eff */
[----:B0-----:R-:W4:Y:S04]  /*dfa0*/  LDL.LU.64 R4, [R1+0x1d70] ;  /* 0x001d700001047983 */ /* 0x001f280000300a00 */
[----:B------:R-:W-:Y:S04]  /*dfb0*/  STL.64 [R1+0x10c8], R18 ;  /* 0x0010c81201007387 */ /* 0x000fe80000100a00 */
[----:B------:R-:W-:Y:S04]  /*dfc0*/  STL.64 [R1+0x10c0], R12 ;  /* 0x0010c00c01007387 */ /* 0x000fe80000100a00 */
[----:B------:R0:W-:Y:S04]  /*dfd0*/  STL.64 [R1+0x10b8], R6 ;  /* 0x0010b80601007387 */ /* 0x0001e80000100a00 */
[----:B0-----:R-:W5:Y:S01]  /*dfe0*/  LDL.LU.64 R6, [R1+0x1d68] ;  /* 0x001d680001067983 */ /* 0x001f620000300a00 */
[----:B------:R-:W-:-:S05]  /*dff0*/  IMAD R10, R0, 0x2, R25 ;  /* 0x00000002000a7824 */ /* 0x000fca00078e0219 */
[----:B------:R-:W-:Y:S01]  /*e000*/  STL [R1+0x88], R10 ;  /* 0x0000880a01007387 */ /* 0x000fe20000100800 */
[CC--:B----4-:R-:W-:Y:S02]  /*e010*/  LEA R18, P1, R4.reuse, R3.reuse, 0x1 ;  /* 0x0000000304127211 */ /* 0x0d0fe400078208ff */
[C---:B------:R-:W-:Y:S02]  /*e020*/  LEA R12, P2, R5.reuse, R3, 0x1 ;  /* 0x00000003050c7211 */ /* 0x040fe400078408ff */
[-C--:B------:R-:W-:Y:S02]  /*e030*/  LEA.HI.X.SX32 R19, R4, R2.reuse, 0x1, P1 ;  /* 0x0000000204137211 */ /* 0x080fe400008f0eff */
[----:B------:R-:W-:-:S03]  /*e040*/  LEA.HI.X.SX32 R13, R5, R2, 0x1, P2 ;  /* 0x00000002050d7211 */ /* 0x000fc600010f0eff */
[----:B------:R-:W-:Y:S01]  /*e050*/  STL.64 [R1+0x10b0], R18 ;  /* 0x0010b01201007387 */ /* 0x000fe20000100a00 */
[----:B------:R-:W-:-:S03]  /*e060*/  IMAD R4, R0, 0x2, R10 ;  /* 0x0000000200047824 */ /* 0x000fc600078e020a */
[----:B------:R5:W-:Y:S01]  /*e070*/  STL.64 [R1+0x10a8], R12 ;  /* 0x0010a80c01007387 */ /* 0x000be20000100a00 */
[----:B------:R-:W-:-:S03]  /*e080*/  MOV R5, R11 ;  /* 0x0000000b00057202 */ /* 0x000fc60000000f00 */
[----:B------:R-:W-:Y:S01]  /*e090*/  STL [R1+0x74], R4 ;  /* 0x0000740401007387 */ /* 0x000fe20000100800 */
[CC--:B-----5:R-:W-:Y:S02]  /*e0a0*/  LEA R12, P0, R6.reuse, R3.reuse, 0x1 ;  /* 0x00000003060c7211 */ /* 0x0e0fe400078008ff */
[C---:B------:R-:W-:Y:S02]  /*e0b0*/  LEA R10, P1, R7.reuse, R3, 0x1 ;  /* 0x00000003070a7211 */ /* 0x040fe400078208ff */
[-C--:B------:R-:W-:Y:S02]  /*e0c0*/  LEA.HI.X.SX32 R13, R6, R2.reuse, 0x1, P0 ;  /* 0x00000002060d7211 */ /* 0x080fe400000f0eff */
[----:B------:R-:W-:-:S03]  /*e0d0*/  LEA.HI.X.SX32 R11, R7, R2, 0x1, P1 ;  /* 0x00000002070b7211 */ /* 0x000fc600008f0eff */
[----:B------:R0:W-:Y:S04]  /*e0e0*/  STL.64 [R1+0x10a0], R12 ;  /* 0x0010a00c01007387 */ /* 0x0001e80000100a00 */
[----:B0-----:R-:W4:Y:S04]  /*e0f0*/  LDL.LU.64 R12, [R1+0x1d60] ;  /* 0x001d6000010c7983 */ /* 0x001f280000300a00 */
[----:B------:R0:W-:Y:S04]  /*e100*/  STL.64 [R1+0x1098], R10 ;  /* 0x0010980a01007387 */ /* 0x0001e80000100a00 */
[----:B0-----:R-:W5:Y:S01]  /*e110*/  LDL.LU.64 R10, [R1+0x1d58] ;  /* 0x001d5800010a7983 */ /* 0x001f620000300a00 */
[----:B--2---:R-:W-:Y:S01]  /*e120*/  LEA R18, P2, R8, R3, 0x1 ;  /* 0x0000000308127211 */ /* 0x004fe200078408ff */
[----:B------:R-:W-:-:S03]  /*e130*/  IMAD R4, R0, 0x2, R4 ;  /* 0x0000000200047824 */ /* 0x000fc600078e0204 */
[----:B------:R-:W-:Y:S02]  /*e140*/  LEA.HI.X.SX32 R19, R8, R2, 0x1, P2 ;  /* 0x0000000208137211 */ /* 0x000fe400010f0eff */
[----:B------:R0:W-:Y:S01]  /*e150*/  STL [R1+0x70], R4 ;  /* 0x0000700401007387 */ /* 0x0001e20000100800 */
[----:B------:R-:W-:-:S03]  /*e160*/  MOV R28, R16 ;  /* 0x00000010001c7202 */ /* 0x000fc60000000f00 */
[----:B------:R1:W-:Y:S01]  /*e170*/  STL.64 [R1+0x1090], R18 ;  /* 0x0010901201007387 */ /* 0x0003e20000100a00 */
[----:B0-----:R-:W-:Y:S01]  /*e180*/  IMAD R4, R0, 0x2, R4 ;  /* 0x0000000200047824 */ /* 0x001fe200078e0204 */
[----:B-1----:R-:W-:-:S03]  /*e190*/  LEA R18, P0, R9, R3, 0x1 ;  /* 0x0000000309127211 */ /* 0x002fc600078008ff */
[----:B------:R-:W-:Y:S01]  /*e1a0*/  IMAD R4, R0, 0x2, R4 ;  /* 0x0000000200047824 */ /* 0x000fe200078e0204 */
[----:B------:R-:W-:-:S04]  /*e1b0*/  LEA.HI.X.SX32 R19, R9, R2, 0x1, P0 ;  /* 0x0000000209137211 */ /* 0x000fc800000f0eff */
[----:B------:R-:W-:Y:S04]  /*e1c0*/  STL [R1+0x5c], R4 ;  /* 0x00005c0401007387 */ /* 0x000fe80000100800 */
[----:B------:R4:W-:Y:S01]  /*e1d0*/  STL.64 [R1+0x1088], R18 ;  /* 0x0010881201007387 */ /* 0x0009e20000100a00 */
[CC--:B-----5:R-:W-:Y:S02]  /*e1e0*/  LEA R16, P1, R10.reuse, R3.reuse, 0x1 ;  /* 0x000000030a107211 */ /* 0x0e0fe400078208ff */
[C---:B------:R-:W-:Y:S02]  /*e1f0*/  LEA R6, P2, R11.reuse, R3, 0x1 ;  /* 0x000000030b067211 */ /* 0x040fe400078408ff */
[-C--:B------:R-:W-:Y:S02]  /*e200*/  LEA.HI.X.SX32 R17, R10, R2.reuse, 0x1, P1 ;  /* 0x000000020a117211 */ /* 0x080fe400008f0eff */
[----:B------:R-:W-:-:S03]  /*e210*/  LEA.HI.X.SX32 R7, R11, R2, 0x1, P2 ;  /* 0x000000020b077211 */ /* 0x000fc600010f0eff */
[----:B------:R0:W-:Y:S04]  /*e220*/  STL.64 [R1+0x1080], R16 ;  /* 0x0010801001007387 */ /* 0x0001e80000100a00 */
[----:B------:R1:W-:Y:S01]  /*e230*/  STL.64 [R1+0x1078], R6 ;  /* 0x0010780601007387 */ /* 0x0003e20000100a00 */
[----:B------:R-:W-:Y:S02]  /*e240*/  LEA R10, R0, R4, 0x1 ;  /* 0x00000004000a7211 */ /* 0x000fe400078e08ff */
[-C--:B----4-:R-:W-:Y:S02]  /*e250*/  LEA R18, P1, R13, R3.reuse, 0x1 ;  /* 0x000000030d127211 */ /* 0x090fe400078208ff */
[----:B0-----:R-:W-:Y:S01]  /*e260*/  LEA R16, P0, R12, R3, 0x1 ;  /* 0x000000030c107211 */ /* 0x001fe200078008ff */
[----:B-1----:R-:W-:-:S03]  /*e270*/  IMAD R6, R0, 0x2, R27 ;  /* 0x0000000200067824 */ /* 0x002fc600078e021b */
[----:B------:R-:W-:Y:S01]  /*e280*/  LEA.HI.X.SX32 R17, R12, R2, 0x1, P0 ;  /* 0x000000020c117211 */ /* 0x000fe200000f0eff */
[C---:B------:R-:W-:Y:S01]  /*e290*/  IMAD R6, R0.reuse, 0x2, R6 ;  /* 0x0000000200067824 */ /* 0x040fe200078e0206 */
[----:B------:R-:W-:Y:S02]  /*e2a0*/  LEA R4, R0, R10, 0x1 ;  /* 0x0000000a00047211 */ /* 0x000fe400078e08ff */
[----:B------:R-:W-:Y:S01]  /*e2b0*/  LEA.HI.X.SX32 R19, R13, R2, 0x1, P1 ;  /* 0x000000020d137211 */ /* 0x000fe200008f0eff */
[----:B------:R-:W-:Y:S01]  /*e2c0*/  IMAD.MOV.U32 R7, RZ, RZ, R6 ;  /* 0x000000ffff077224 */ /* 0x000fe200078e0006 */
[----:B------:R0:W-:Y:S01]  /*e2d0*/  STL.64 [R1+0x1070], R16 ;  /* 0x0010701001007387 */ /* 0x0001e20000100a00 */
[----:B---3--:R-:W-:Y:S01]  /*e2e0*/  LEA R8, P2, R14, R3, 0x1 ;  /* 0x000000030e087211 */ /* 0x008fe200078408ff */
[----:B------:R-:W-:-:S03]  /*e2f0*/  IMAD.MOV.U32 R13, RZ, RZ, R4 ;  /* 0x000000ffff0d7224 */ /* 0x000fc600078e0004 */
[----:B------:R-:W-:Y:S01]  /*e300*/  LEA.HI.X.SX32 R9, R14, R2, 0x1, P2 ;  /* 0x000000020e097211 */ /* 0x000fe200010f0eff */
[----:B0-----:R-:W2:Y:S04]  /*e310*/  LDL.LU.64 R16, [R1+0x1d50] ;  /* 0x001d500001107983 */ /* 0x001ea80000300a00 */
[----:B------:R-:W-:Y:S04]  /*e320*/  STL [R1+0x1d40], R7 ;  /* 0x001d400701007387 */ /* 0x000fe80000100800 */
[----:B------:R0:W-:Y:S01]  /*e330*/  STL.64 [R1+0x1068], R18 ;  /* 0x0010681201007387 */ /* 0x0001e20000100a00 */
[----:B------:R-:W-:-:S03]  /*e340*/  LEA R4, R0, R13, 0x1 ;  /* 0x0000000d00047211 */ /* 0x000fc600078e08ff */
[----:B------:R-:W-:Y:S01]  /*e350*/  STL.64 [R1+0x1060], R8 ;  /* 0x0010600801007387 */ /* 0x000fe20000100a00 */
[----:B0-----:R-:W-:-:S04]  /*e360*/  LEA R18, P0, R15, R3, 0x1 ;  /* 0x000000030f127211 */ /* 0x001fc800078008ff */
        /* <DEDUP_REMOVED lines=8> */
[----:B------:R-:W-:Y:S04]  /*e3f0*/  STL.64 [R1+0x1050], R8 ;  /* 0x0010500801007387 */ /* 0x000fe80000100a00 */
[----:B------:R3:W-:Y:S02]  /*e400*/  STL.64 [R1+0x1048], R6 ;  /* 0x0010480601007387 */ /* 0x0007e40000100a00 */
[----:B---3--:R-:W-:-:S04]  /*e410*/  LEA R6, P0, R18, R3, 0x1 ;  /* 0x0000000312067211 */ /* 0x008fc800078008ff */
[----:B------:R-:W-:-:S05]  /*e420*/  LEA.HI.X.SX32 R7, R18, R2, 0x1, P0 ;  /* 0x0000000212077211 */ /* 0x000fca00000f0eff */
[----:B------:R0:W-:Y:S04]  /*e430*/  STL.64 [R1+0x1040], R6 ;  /* 0x0010400601007387 */ /* 0x0001e80000100a00 */
[----:B0-----:R-:W2:Y:S01]  /*e440*/  LDL.LU R7, [R1+0x1d40] ;  /* 0x001d400001077983 */ /* 0x001ea20000300800 */
[C---:B------:R-:W-:Y:S01]  /*e450*/  IMAD R14, R0.reuse, 0x2, R4 ;  /* 0x00000002000e7824 */ /* 0x040fe200078e0204 */
[C---:B------:R-:W-:Y:S01]  /*e460*/  LEA R4, R0.reuse, R24, 0x1 ;  /* 0x0000001800047211 */ /* 0x040fe200078e08ff */
[----:B------:R-:W-:Y:S01]  /*e470*/  IMAD.MOV.U32 R8, RZ, RZ, R26 ;  /* 0x000000ffff087224 */ /* 0x000fe200078e001a */
[----:B------:R-:W-:Y:S01]  /*e480*/  LEA R26, P1, R19, R3, 0x1 ;  /* 0x00000003131a7211 */ /* 0x000fe200078208ff */
[C---:B------:R-:W-:Y:S02]  /*e490*/  IMAD R15, R0.reuse, 0x2, R25 ;  /* 0x00000002000f7824 */ /* 0x040fe400078e0219 */
[----:B------:R-:W-:Y:S01]  /*e4a0*/  IMAD.MOV.U32 R16, RZ, RZ, R4 ;  /* 0x000000ffff107224 */ /* 0x000fe200078e0004 */
[----:B------:R-:W-:Y:S01]  /*e4b0*/  MOV R9, R22 ;  /* 0x0000001600097202 */ /* 0x000fe20000000f00 */
[----:B------:R-:W-:-:S02]  /*e4c0*/  IMAD R11, R0, 0x2, R27 ;  /* 0x00000002000b7824 */ /* 0x000fc400078e021b */
[----:B------:R-:W-:Y:S01]  /*e4d0*/  IMAD.MOV.U32 R4, RZ, RZ, R27 ;  /* 0x000000ffff047224 */ /* 0x000fe200078e001b */
[-C--:B------:R-:W-:Y:S02]  /*e4e0*/  LEA.HI.X.SX32 R27, R19, R2.reuse, 0x1, P1 ;  /* 0x00000002131b7211 */ /* 0x080fe400008f0eff */
[----:B------:R-:W-:Y:S02]  /*e4f0*/  LEA R22, P2, R20, R3, 0x1 ;  /* 0x0000000314167211 */ /* 0x000fe400078408ff */
[----:B------:R-:W-:Y:S01]  /*e500*/  LEA R15, R0, R15, 0x1 ;  /* 0x0000000f000f7211 */ /* 0x000fe200078e08ff */
[----:B------:R-:W-:Y:S01]  /*e510*/  IMAD.MOV.U32 R19, RZ, RZ, R23 ;  /* 0x000000ffff137224 */ /* 0x000fe200078e0017 */
[----:B------:R0:W-:Y:S01]  /*e520*/  STL.64 [R1+0x1038], R26 ;  /* 0x0010381a01007387 */ /* 0x0001e20000100a00 */
[----:B------:R-:W-:Y:S02]  /*e530*/  LEA.HI.X.SX32 R19, R20, R2, 0x1, P2 ;  /* 0x0000000214137211 */ /* 0x000fe400010f0eff */
[----:B------:R-:W-:Y:S01]  /*e540*/  IMAD R15, R0, 0x2, R15 ;  /* 0x00000002000f7824 */ /* 0x000fe200078e020f */
[----:B------:R-:W-:-:S02]  /*e550*/  MOV R18, R22 ;  /* 0x0000001600127202 */ /* 0x000fc40000000f00 */
[----:B------:R-:W-:Y:S01]  /*e560*/  MOV R18, R5 ;  /* 0x0000000500127202 */ /* 0x000fe20000000f00 */
[----:B------:R-:W-:Y:S01]  /*e570*/  IMAD R15, R0, 0x2, R15 ;  /* 0x00000002000f7824 */ /* 0x000fe200078e020f */
[----:B0-----:R-:W3:Y:S04]  /*e580*/  LDL.LU.64 R26, [R1+0x1d38] ;  /* 0x001d3800011a7983 */ /* 0x001ee80000300a00 */
[----:B------:R0:W-:Y:S04]  /*e590*/  STL [R1+0x1030], R22 ;  /* 0x0010301601007387 */ /* 0x0001e80000100800 */
[----:B0-----:R-:W4:Y:S04]  /*e5a0*/  LDL.LU.64 R22, [R1+0x1d30] ;  /* 0x001d300001167983 */ /* 0x001f280000300a00 */
[----:B------:R0:W-:Y:S04]  /*e5b0*/  STL [R1+0x1034], R19 ;  /* 0x0010341301007387 */ /* 0x0001e80000100800 */
[----:B------:R-:W-:Y:S01]  /*e5c0*/  STL.64 [R1+0x1d18], R14 ;  /* 0x001d180e01007387 */ /* 0x000fe20000100a00 */
[----:B0-----:R-:W-:-:S05]  /*e5d0*/  IMAD.MOV.U32 R19, RZ, RZ, R25 ;  /* 0x000000ffff137224 */ /* 0x001fca00078e0019 */
[----:B------:R-:W-:Y:S01]  /*e5e0*/  STL.64 [R1+0x1d20], R18 ;  /* 0x001d201201007387 */ /* 0x000fe20000100a00 */
[----:B--2---:R-:W-:Y:S02]  /*e5f0*/  IMAD.MOV.U32 R20, RZ, RZ, R7 ;  /* 0x000000ffff147224 */ /* 0x004fe400078e0007 */
[----:B------:R-:W-:Y:S01]  /*e600*/  IMAD.MOV.U32 R7, RZ, RZ, R24 ;  /* 0x000000ffff077224 */ /* 0x000fe200078e0018 */
[----:B------:R-:W-:-:S04]  /*e610*/  LEA R24, P0, R21, R3, 0x1 ;  /* 0x0000000315187211 */ /* 0x000fc800078008ff */
[----:B------:R-:W-:-:S05]  /*e620*/  LEA.HI.X.SX32 R25, R21, R2, 0x1, P0 ;  /* 0x0000000215197211 */ /* 0x000fca00000f0eff */
[----:B------:R0:W-:Y:S04]  /*e630*/  STL.64 [R1+0x1028], R24 ;  /* 0x0010281801007387 */ /* 0x0001e80000100a00 */
[----:B0-----:R-:W2:Y:S01]  /*e640*/  LDL.LU.64 R24, [R1+0x1d28] ;  /* 0x001d280001187983 */ /* 0x001ea20000300a00 */
[----:B------:R-:W-:Y:S02]  /*e650*/  IMAD R17, R0, 0x2, R14 ;  /* 0x0000000200117824 */ /* 0x000fe400078e020e */
[----:B------:R-:W-:Y:S01]  /*e660*/  IMAD.MOV.U32 R12, RZ, RZ, R11 ;  /* 0x000000ffff0c7224 */ /* 0x000fe200078e000b */
[----:B------:R-:W-:Y:S02]  /*e670*/  MOV R11, R28 ;  /* 0x0000001c000b7202 */ /* 0x000fe40000000f00 */
[----:B----4-:R-:W-:-:S02]  /*e680*/  LEA R18, P1, R22, R3, 0x1 ;  /* 0x0000000316127211 */ /* 0x010fc400078208ff */
[C---:B------:R-:W-:Y:S02]  /*e690*/  LEA R14, P2, R23.reuse, R3, 0x1 ;  /* 0x00000003170e7211 */ /* 0x040fe400078408ff */
[-C--:B------:R-:W-:Y:S02]  /*e6a0*/  LEA.HI.X.SX32 R19, R22, R2.reuse, 0x1, P1 ;  /* 0x0000000216137211 */ /* 0x080fe400008f0eff */
[----:B------:R-:W-:-:S03]  /*e6b0*/  LEA.HI.X.SX32 R15, R23, R2, 0x1, P2 ;  /* 0x00000002170f7211 */ /* 0x000fc600010f0eff */
[----:B------:R2:W-:Y:S04]  /*e6c0*/  STL.64 [R1+0x1020], R18 ;  /* 0x0010201201007387 */ /* 0x0005e80000100a00 */
[----:B------:R-:W-:Y:S04]  /*e6d0*/  STL.64 [R1+0x1d10], R10 ;  /* 0x001d100a01007387 */ /* 0x000fe80000100a00 */
[----:B------:R0:W-:Y:S01]  /*e6e0*/  STL.64 [R1+0x1018], R14 ;  /* 0x0010180e01007387 */ /* 0x0001e20000100a00 */
[-C--:B--2---:R-:W-:Y:S02]  /*e6f0*/  LEA R18, P0, R24, R3.reuse, 0x1 ;  /* 0x0000000318127211 */ /* 0x084fe400078008ff */
[----:B0-----:R-:W-:-:S02]  /*e700*/  LEA R14, P1, R25, R3, 0x1 ;  /* 0x00000003190e7211 */ /* 0x001fc400078208ff */
[-C--:B------:R-:W-:Y:S02]  /*e710*/  LEA.HI.X.SX32 R19, R24, R2.reuse, 0x1, P0 ;  /* 0x0000000218137211 */ /* 0x080fe400000f0eff */
[----:B------:R-:W-:-:S03]  /*e720*/  LEA.HI.X.SX32 R15, R25, R2, 0x1, P1 ;  /* 0x00000002190f7211 */ /* 0x000fc600008f0eff */
[----:B------:R0:W-:Y:S04]  /*e730*/  STL.64 [R1+0x1010], R18 ;  /* 0x0010101201007387 */ /* 0x0001e80000100a00 */
[----:B0-----:R-:W2:Y:S04]  /*e740*/  LDL.LU.64 R18, [R1+0x1d20] ;  /* 0x001d200001127983 */ /* 0x001ea80000300a00 */
[----:B------:R-:W4:Y:S04]  /*e750*/  LDL.LU R24, [R1+0x4] ;  /* 0x0000040001187983 */ /* 0x000f280000300800 */
[----:B------:R0:W-:Y:S04]  /*e760*/  STL.64 [R1+0x1008], R14 ;  /* 0x0010080e01007387 */ /* 0x0001e80000100a00 */
[----:B0-----:R-:W5:Y:S01]  /*e770*/  LDL.LU.64 R14, [R1+0x1d18] ;  /* 0x001d1800010e7983 */ /* 0x001f620000300a00 */
[----:B------:R-:W-:-:S04]  /*e780*/  IMAD R28, R0, 0x2, R17 ;  /* 0x00000002001c7824 */ /* 0x000fc800078e0211 */
[----:B------:R-:W-:Y:S01]  /*e790*/  IMAD R28, R0, 0x2, R28 ;  /* 0x00000002001c7824 */ /* 0x000fe200078e021c */
[----:B---3--:R-:W-:-:S04]  /*e7a0*/  LEA R10, P2, R26, R3, 0x1 ;  /* 0x000000031a0a7211 */ /* 0x008fc800078408ff */
[----:B------:R-:W-:Y:S01]  /*e7b0*/  LEA R5, R0, R28, 0x1 ;  /* 0x0000001c00057211 */ /* 0x000fe200078e08ff */
[----:B------:R-:W-:Y:S01]  /*e7c0*/  IMAD.MOV.U32 R22, RZ, RZ, R12 ;  /* 0x000000ffff167224 */ /* 0x000fe200078e000c */
[----:B------:R-:W-:Y:S02]  /*e7d0*/  LEA.HI.X.SX32 R11, R26, R2, 0x1, P2 ;  /* 0x000000021a0b7211 */ /* 0x000fe400010f0eff */
[C---:B------:R-:W-:Y:S01]  /*e7e0*/  LEA R5, R0.reuse, R5, 0x1 ;  /* 0x0000000500057211 */ /* 0x040fe200078e08ff */
[----:B------:R-:W-:Y:S01]  /*e7f0*/  IMAD.MOV.U32 R21, RZ, RZ, R16 ;  /* 0x000000ffff157224 */ /* 0x000fe200078e0010 */
[C---:B------:R-:W-:Y:S01]  /*e800*/  LEA R6, R0.reuse, R26, 0x1 ;  /* 0x0000001a00067211 */ /* 0x040fe200078e08ff */
[----:B------:R-:W-:Y:S01]  /*e810*/  IMAD.MOV.U32 R12, RZ, RZ, R4 ;  /* 0x000000ffff0c7224 */ /* 0x000fe200078e0004 */
[----:B------:R-:W-:Y:S01]  /*e820*/  LEA R4, R0, R5, 0x1 ;  /* 0x0000000500047211 */ /* 0x000fe200078e08ff */
[----:B------:R0:W-:Y:S01]  /*e830*/  STL.64 [R1+0x1000], R10 ;  /* 0x0010000a01007387 */ /* 0x0001e20000100a00 */
[----:B------:R-:W-:Y:S01]  /*e840*/  MOV R26, R22 ;  /* 0x00000016001a7202 */ /* 0x000fe20000000f00 */
[----:B------:R-:W-:-:S02]  /*e850*/  IMAD.MOV.U32 R22, RZ, RZ, R21 ;  /* 0x000000ffff167224 */ /* 0x000fc400078e0015 */
[----:B------:R-:W-:Y:S01]  /*e860*/  IMAD.MOV.U32 R23, RZ, RZ, R7 ;  /* 0x000000ffff177224 */ /* 0x000fe200078e0007 */
[----:B------:R-:W-:Y:S01]  /*e870*/  LEA R7, R0, R4, 0x1 ;  /* 0x0000000400077211 */ /* 0x000fe200078e08ff */
[----:B0-----:R-:W-:Y:S01]  /*e880*/  IMAD.MOV.U32 R11, RZ, RZ, R6 ;  /* 0x000000ffff0b7224 */ /* 0x001fe200078e0006 */
[----:B------:R-:W-:Y:S01]  /*e890*/  LEA R10, P0, R6, R3, 0x1 ;  /* 0x00000003060a7211 */ /* 0x000fe200078008ff */
[----:B------:R-:W-:-:S03]  /*e8a0*/  IMAD.MOV.U32 R16, RZ, RZ, R9 ;  /* 0x000000ffff107224 */ /* 0x000fc600078e0009 */
[----:B------:R-:W-:Y:S01]  /*e8b0*/  LEA.HI.X.SX32 R11, R11, R2, 0x1, P0 ;  /* 0x000000020b0b7211 */ /* 0x000fe200000f0eff */
[C---:B------:R-:W-:Y:S02]  /*e8c0*/  IMAD R6, R0.reuse, 0x2, R7 ;  /* 0x0000000200067824 */ /* 0x040fe400078e0207 */
[----:B------:R-:W-:Y:S01]  /*e8d0*/  IMAD R9, R0, 0x2, R27 ;  /* 0x0000000200097824 */ /* 0x000fe200078e021b */
[----:B-----5:R0:W-:Y:S04]  /*e8e0*/  STL.64 [R1+0x1d08], R14 ;  /* 0x001d080e01007387 */ /* 0x0201e80000100a00 */
[----:B------:R-:W3:Y:S04]  /*e8f0*/  LDL.LU R21, [R1+0x14] ;  /* 0x0000140001157983 */ /* 0x000ee80000300800 */
[----:B------:R1:W-:Y:S01]  /*e900*/  STL.64 [R1+0x1cc8], R4 ;  /* 0x001cc80401007387 */ /* 0x0003e20000100a00 */
[----:B0-----:R-:W-:-:S03]  /*e910*/  LEA R14, P2, R27, R3, 0x1 ;  /* 0x000000031b0e7211 */ /* 0x001fc600078408ff */
[----:B------:R0:W-:Y:S01]  /*e920*/  STL.64 [R1+0xff8], R10 ;  /* 0x000ff80a01007387 */ /* 0x0001e20000100a00 */
[----:B-1----:R-:W-:Y:S02]  /*e930*/  LEA R4, P1, R29, R3, 0x1 ;  /* 0x000000031d047211 */ /* 0x002fe400078208ff */
[-C--:B------:R-:W-:Y:S02]  /*e940*/  LEA.HI.X.SX32 R15, R27, R2.reuse, 0x1, P2 ;  /* 0x000000021b0f7211 */ /* 0x080fe400010f0eff */
[----:B------:R-:W-:Y:S01]  /*e950*/  LEA.HI.X.SX32 R5, R29, R2, 0x1, P1 ;  /* 0x000000021d057211 */ /* 0x000fe200008f0eff */
[----:B0-----:R-:W5:Y:S04]  /*e960*/  LDL.LU.64 R10, [R1+0x1d10] ;  /* 0x001d1000010a7983 */ /* 0x001f680000300a00 */
[----:B------:R-:W-:Y:S04]  /*e970*/  STL.64 [R1+0xff0], R4 ;  /* 0x000ff00401007387 */ /* 0x000fe80000100a00 */
[----:B------:R-:W-:Y:S04]  /*e980*/  STL.64 [R1+0x1d00], R16 ;  /* 0x001d001001007387 */ /* 0x000fe80000100a00 */
[----:B------:R-:W-:Y:S04]  /*e990*/  STL.64 [R1+0xfe8], R14 ;  /* 0x000fe80e01007387 */ /* 0x000fe80000100a00 */
[----:B------:R-:W2:Y:S04]  /*e9a0*/  LDL.LU R27, [R1+0x20] ;  /* 0x00002000011b7983 */ /* 0x000ea80000300800 */
[----:B------:R0:W-:Y:S04]  /*e9b0*/  STL.64 [R1+0x1cd0], R6 ;  /* 0x001cd00601007387 */ /* 0x0001e80000100a00 */
[----:B0-----:R-:W2:Y:S01]  /*e9c0*/  LDL.LU R7, [R1+0x8] ;  /* 0x0000080001077983 */ /* 0x001ea20000300800 */
[----:B------:R-:W-:Y:S01]  /*e9d0*/  IMAD.MOV.U32 R25, RZ, RZ, R9 ;  /* 0x000000ffff197224 */ /* 0x000fe200078e0009 */
[----:B------:R-:W-:-:S03]  /*e9e0*/  LEA R9, R0, R9, 0x1 ;  /* 0x0000000900097211 */ /* 0x000fc600078e08ff */
[----:B------:R-:W-:Y:S01]  /*e9f0*/  IMAD.MOV.U32 R15, RZ, RZ, R25 ;  /* 0x000000ffff0f7224 */ /* 0x000fe200078e0019 */
[----:B------:R-:W-:Y:S01]  /*ea00*/  LEA R14, P0, R25, R3, 0x1 ;  /* 0x00000003190e7211 */ /* 0x000fe200078008ff */
[C---:B------:R-:W-:Y:S01]  /*ea10*/  IMAD R9, R0.reuse, 0x2, R9 ;  /* 0x0000000200097824 */ /* 0x040fe200078e0209 */
[----:B------:R-:W-:Y:S02]  /*ea20*/  MOV R29, R26 ;  /* 0x0000001a001d7202 */ /* 0x000fe40000000f00 */
[----:B------:R-:W-:Y:S01]  /*ea30*/  LEA.HI.X.SX32 R15, R15, R2, 0x1, P0 ;  /* 0x000000020f0f7211 */ /* 0x000fe200000f0eff */
[C---:B------:R-:W-:Y:S02]  /*ea40*/  IMAD R26, R0.reuse, 0x2, R6 ;  /* 0x00000002001a7824 */ /* 0x040fe400078e0206 */
[----:B------:R-:W3:Y:S01]  /*ea50*/  LDL.LU R6, [R1+0x24] ;  /* 0x0000240001067983 */ /* 0x000ee20000300800 */
[----:B------:R-:W-:-:S03]  /*ea60*/  IMAD R9, R0, 0x2, R9 ;  /* 0x0000000200097824 */ /* 0x000fc600078e0209 */
[----:B------:R0:W-:Y:S01]  /*ea70*/  STL.64 [R1+0xfe0], R14 ;  /* 0x000fe00e01007387 */ /* 0x0001e20000100a00 */
[----:B----4-:R-:W-:-:S04]  /*ea80*/  LEA R4, P2, R24, R3, 0x1 ;  /* 0x0000000318047211 */ /* 0x010fc800078408ff */
[----:B------:R-:W-:Y:S01]  /*ea90*/  LEA.HI.X.SX32 R5, R24, R2, 0x1, P2 ;  /* 0x0000000218057211 */ /* 0x000fe200010f0eff */
[----:B0-----:R-:W4:Y:S04]  /*eaa0*/  LDL.LU.64 R14, [R1+0x1d08] ;  /* 0x001d0800010e7983 */ /* 0x001f280000300a00 */
[----:B------:R-:W-:Y:S01]  /*eab0*/  STL.64 [R1+0x1cf8], R28 ;  /* 0x001cf81c01007387 */ /* 0x000fe20000100a00 */
[----:B--2---:R-:W-:-:S04]  /*eac0*/  LEA R16, P1, R7, R3, 0x1 ;  /* 0x0000000307107211 */ /* 0x004fc800078208ff */
[----:B------:R-:W-:-:S05]  /*ead0*/  LEA.HI.X.SX32 R17, R7, R2, 0x1, P1 ;  /* 0x0000000207117211 */ /* 0x000fca00008f0eff */
[----:B------:R0:W-:Y:S04]  /*eae0*/  STL.64 [R1+0xfd8], R16 ;  /* 0x000fd81001007387 */ /* 0x0001e80000100a00 */
[----:B------:R-:W-:Y:S04]  /*eaf0*/  STL.64 [R1+0xfd0], R4 ;  /* 0x000fd00401007387 */ /* 0x000fe80000100a00 */
[----:B------:R-:W2:Y:S01]  /*eb00*/  LDL.LU R7, [R1+0x34] ;  /* 0x0000340001077983 */ /* 0x000ea20000300800 */
[----:B0-----:R-:W-:Y:S01]  /*eb10*/  IMAD.MOV.U32 R17, RZ, RZ, R9 ;  /* 0x000000ffff117224 */ /* 0x001fe200078e0009 */
[----:B------:R-:W-:-:S04]  /*eb20*/  LEA R16, P0, R9, R3, 0x1 ;  /* 0x0000000309107211 */ /* 0x000fc800078008ff */
[----:B------:R-:W-:-:S05]  /*eb30*/  LEA.HI.X.SX32 R17, R17, R2, 0x1, P0 ;  /* 0x0000000211117211 */ /* 0x000fca00000f0eff */
[----:B------:R0:W-:Y:S04]  /*eb40*/  STL.64 [R1+0xfc8], R16 ;  /* 0x000fc81001007387 */ /* 0x0001e80000100a00 */
[----:B0-----:R-:W2:Y:S01]  /*eb50*/  LDL.LU.64 R16, [R1+0x1d00] ;  /* 0x001d000001107983 */ /* 0x001ea20000300a00 */
[C---:B------:R-:W-:Y:S01]  /*eb60*/  LEA R25, R0.reuse, R26, 0x1 ;  /* 0x0000001a00197211 */ /* 0x040fe200078e08ff */
[----:B------:R-:W-:Y:S01]  /*eb70*/  IMAD.MOV.U32 R24, RZ, RZ, R23 ;  /* 0x000000ffff187224 */ /* 0x000fe200078e0017 */
[C---:B---3--:R-:W-:Y:S01]  /*eb80*/  LEA R28, P1, R21.reuse, R3, 0x1 ;  /* 0x00000003151c7211 */ /* 0x048fe200078208ff */
[----:B------:R-:W-:Y:S01]  /*eb90*/  IMAD.MOV.U32 R23, RZ, RZ, R22 ;  /* 0x000000ffff177224 */ /* 0x000fe200078e0016 */
[----:B-----5:R-:W-:Y:S01]  /*eba0*/  MOV R22, R10 ;  /* 0x0000000a00167202 */ /* 0x020fe20000000f00 */
[----:B------:R-:W-:Y:S01]  /*ebb0*/  IMAD R10, R0, 0x2, R25 ;  /* 0x00000002000a7824 */ /* 0x000fe200078e0219 */
[----:B------:R-:W-:-:S02]  /*ebc0*/  LEA.HI.X.SX32 R29, R21, R2, 0x1, P1 ;  /* 0x00000002151d7211 */ /* 0x000fc400008f0eff */
[----:B------:R-:W-:Y:S02]  /*ebd0*/  LEA R4, P2, R18, R3, 0x1 ;  /* 0x0000000312047211 */ /* 0x000fe400078408ff */
[----:B------:R-:W-:Y:S01]  /*ebe0*/  LEA R9, R0, R10, 0x1 ;  /* 0x0000000a00097211 */ /* 0x000fe200078e08ff */
[----:B------:R0:W-:Y:S01]  /*ebf0*/  STL.64 [R1+0xfc0], R28 ;  /* 0x000fc01c01007387 */ /* 0x0001e20000100a00 */
[----:B------:R-:W-:Y:S01]  /*ec00*/  LEA.HI.X.SX32 R5, R18, R2, 0x1, P2 ;  /* 0x0000000212057211 */ /* 0x000fe200010f0eff */
[----:B------:R-:W-:-:S04]  /*ec10*/  IMAD.MOV.U32 R18, RZ, RZ, R12 ;  /* 0x000000ffff127224 */ /* 0x000fc800078e000c */
[----:B------:R-:W-:Y:S01]  /*ec20*/  STL.64 [R1+0xfb8], R4 ;  /* 0x000fb80401007387 */ /* 0x000fe20000100a00 */
[----:B0-----:R-:W-:-:S04]  /*ec30*/  LEA R28, P0, R6, R3, 0x1 ;  /* 0x00000003061c7211 */ /* 0x001fc800078008ff */
[----:B------:R-:W-:Y:S01]  /*ec40*/  LEA.HI.X.SX32 R29, R6, R2, 0x1, P0 ;  /* 0x00000002061d7211 */ /* 0x000fe200000f0eff */
[----:B--2---:R-:W-:Y:S01]  /*ec50*/  IMAD.MOV.U32 R21, RZ, RZ, R16 ;  /* 0x000000ffff157224 */ /* 0x004fe200078e0010 */
[----:B------:R-:W-:Y:S01]  /*ec60*/  MOV R16, R8 ;  /* 0x0000000800107202 */ /* 0x000fe20000000f00 */
[----:B------:R-:W-:-:S04]  /*ec70*/  IMAD R8, R0, 0x2, R9 ;  /* 0x0000000200087824 */ /* 0x000fc800078e0209 */
[----:B------:R-:W-:Y:S01]  /*ec80*/  STL.64 [R1+0x1cf0], R16 ;  /* 0x001cf01001007387 */ /* 0x000fe20000100a00 */
[----:B------:R-:W-:-:S03]  /*ec90*/  IMAD R12, R0, 0x2, R8 ;  /* 0x00000002000c7824 */ /* 0x000fc600078e0208 */
[----:B------:R0:W-:Y:S04]  /*eca0*/  STL.64 [R1+0x1cc0], R8 ;  /* 0x001cc00801007387 */ /* 0x0001e80000100a00 */
[----:B0-----:R-:W2:Y:S04]  /*ecb0*/  LDL.LU R8, [R1+0x4c] ;  /* 0x00004c0001087983 */ /* 0x001ea80000300800 */
[----:B------:R0:W-:Y:S04]  /*ecc0*/  STL.64 [R1+0xfb0], R28 ;  /* 0x000fb01c01007387 */ /* 0x0001e80000100a00 */
[----:B0-----:R-:W3:Y:S01]  /*ecd0*/  LDL.LU.64 R28, [R1+0x1cf8] ;  /* 0x001cf800011c7983 */ /* 0x001ee20000300a00 */
[----:B------:R-:W-:-:S02]  /*ece0*/  LEA R16, P1, R27, R3, 0x1 ;  /* 0x000000031b107211 */ /* 0x000fc400078208ff */
[----:B------:R-:W-:Y:S02]  /*ecf0*/  LEA R4, P2, R11, R3, 0x1 ;  /* 0x000000030b047211 */ /* 0x000fe400078408ff */
[-C--:B------:R-:W-:Y:S02]  /*ed00*/  LEA.HI.X.SX32 R17, R27, R2.reuse, 0x1, P1 ;  /* 0x000000021b117211 */ /* 0x080fe400008f0eff */
[----:B------:R-:W-:Y:S02]  /*ed10*/  LEA.HI.X.SX32 R5, R11, R2, 0x1, P2 ;  /* 0x000000020b057211 */ /* 0x000fe400010f0eff */
[----:B------:R-:W-:-:S05]  /*ed20*/  LEA R11, R0, R12, 0x1 ;  /* 0x0000000c000b7211 */ /* 0x000fca00078e08ff */
[----:B------:R-:W-:Y:S01]  /*ed30*/  IMAD R27, R0, 0x2, R11 ;  /* 0x00000002001b7824 */ /* 0x000fe200078e020b */
[----:B---3--:R-:W-:Y:S01]  /*ed40*/  MOV R9, R29 ;  /* 0x0000001d00097202 */ /* 0x008fe20000000f00 */
[----:B------:R-:W-:Y:S02]  /*ed50*/  IMAD.MOV.U32 R29, RZ, RZ, R20 ;  /* 0x000000ffff1d7224 */ /* 0x000fe400078e0014 */
[----:B------:R-:W-:-:S03]  /*ed60*/  IMAD.MOV.U32 R20, RZ, RZ, R19 ;  /* 0x000000ffff147224 */ /* 0x000fc600078e0013 */
[----:B------:R0:W-:Y:S04]  /*ed70*/  STL.64 [R1+0x1ce8], R28 ;  /* 0x001ce81c01007387 */ /* 0x0001e80000100a00 */
[----:B------:R1:W-:Y:S04]  /*ed80*/  STL.64 [R1+0xfa8], R16 ;  /* 0x000fa81001007387 */ /* 0x0003e80000100a00 */
[----:B------:R-:W3:Y:S04]  /*ed90*/  LDL.LU R19, [R1+0x6c] ;  /* 0x00006c0001137983 */ /* 0x000ee80000300800 */
[----:B------:R-:W5:Y:S01]  /*eda0*/  LDL.LU R6, [R1+0x64] ;  /* 0x0000640001067983 */ /* 0x000f620000300800 */
[----:B0-----:R-:W-:-:S02]  /*edb0*/  LEA R28, P1, R24, R3, 0x1 ;  /* 0x00000003181c7211 */ /* 0x001fc400078208ff */
[CC--:B-1----:R-:W-:Y:S01]  /*edc0*/  LEA R16, P0, R7.reuse, R3.reuse, 0x1 ;  /* 0x0000000307107211 */ /* 0x0c2fe200078008ff */
[----:B------:R0:W-:Y:S03]  /*edd0*/  STL.64 [R1+0xfa0], R4 ;  /* 0x000fa00401007387 */ /* 0x0001e60000100a00 */
[-C--:B------:R-:W-:Y:S01]  /*ede0*/  LEA.HI.X.SX32 R17, R7, R2.reuse, 0x1, P0 ;  /* 0x0000000207117211 */ /* 0x080fe200000f0eff */
[----:B------:R-:W-:Y:S01]  /*edf0*/  STL.64 [R1+0x1cd8], R10 ;  /* 0x001cd80a01007387 */ /* 0x000fe20000100a00 */
[-C--:B------:R-:W-:Y:S02]  /*ee00*/  LEA.HI.X.SX32 R29, R24, R2.reuse, 0x1, P1 ;  /* 0x00000002181d7211 */ /* 0x080fe400008f0eff */
[C---:B0-----:R-:W-:Y:S01]  /*ee10*/  LEA R4, P2, R23.reuse, R3, 0x1 ;  /* 0x0000000317047211 */ /* 0x041fe200078408ff */
[----:B------:R0:W-:Y:S03]  /*ee20*/  STL.64 [R1+0xf98], R16 ;  /* 0x000f981001007387 */ /* 0x0001e60000100a00 */
[----:B------:R-:W-:Y:S01]  /*ee30*/  LEA.HI.X.SX32 R5, R23, R2, 0x1, P2 ;  /* 0x0000000217057211 */ /* 0x000fe200010f0eff */
[----:B0-----:R-:W2:Y:S04]  /*ee40*/  LDL.LU.64 R16, [R1+0x1cf0] ;  /* 0x001cf00001107983 */ /* 0x001ea80000300a00 */
[----:B------:R-:W2:Y:S04]  /*ee50*/  LDL.LU R7, [R1+0x84] ;  /* 0x0000840001077983 */ /* 0x000ea80000300800 */
[----:B------:R-:W-:Y:S04]  /*ee60*/  STL.64 [R1+0xf90], R28 ;  /* 0x000f901c01007387 */ /* 0x000fe80000100a00 */
[----:B------:R-:W-:Y:S04]  /*ee70*/  STL.64 [R1+0xf88], R4 ;  /* 0x000f880401007387 */ /* 0x000fe80000100a00 */
[----:B------:R0:W-:Y:S04]  /*ee80*/  STL.64 [R1+0x1ce0], R26 ;  /* 0x001ce01a01007387 */ /* 0x0001e80000100a00 */
[----:B0-----:R-:W2:Y:S01]  /*ee90*/  LDL.LU R26, [R1+0x50] ;  /* 0x00005000011a7983 */ /* 0x001ea20000300800 */
[----:B------:R-:W-:Y:S01]  /*eea0*/  MOV R23, R18 ;  /* 0x0000001200177202 */ /* 0x000fe20000000f00 */
[----:B----4-:R-:W-:Y:S01]  /*eeb0*/  IMAD.MOV.U32 R18, RZ, RZ, R14 ;  /* 0x000000ffff127224 */ /* 0x010fe200078e000e */
[----:B------:R-:W-:-:S02]  /*eec0*/  LEA R14, R0, R27, 0x1 ;  /* 0x0000001b000e7211 */ /* 0x000fc400078e08ff */
[----:B------:R-:W4:Y:S01]  /*eed0*/  LDL.LU R27, [R1+0x68] ;  /* 0x00006800011b7983 */ /* 0x000f220000300800 */
[----:B--2---:R-:W-:-:S04]  /*eee0*/  LEA R28, P0, R26, R3, 0x1 ;  /* 0x000000031a1c7211 */ /* 0x004fc800078008ff */
[----:B------:R-:W-:-:S05]  /*eef0*/  LEA.HI.X.SX32 R29, R26, R2, 0x1, P0 ;  /* 0x000000021a1d7211 */ /* 0x000fca00000f0eff */
[----:B------:R0:W-:Y:S04]  /*ef00*/  STL.64 [R1+0xf80], R28 ;  /* 0x000f801c01007387 */ /* 0x0001e80000100a00 */
[----:B0-----:R-:W2:Y:S01]  /*ef10*/  LDL.LU.64 R28, [R1+0x1ce8] ;  /* 0x001ce800011c7983 */ /* 0x001ea20000300a00 */
[-C--:B------:R-:W-:Y:S01]  /*ef20*/  LEA R10, P1, R8, R3.reuse, 0x1 ;  /* 0x00000003080a7211 */ /* 0x080fe200078208ff */
[----:B------:R-:W-:Y:S01]  /*ef30*/  IMAD.MOV.U32 R24, RZ, RZ, R21 ;  /* 0x000000ffff187224 */ /* 0x000fe200078e0015 */
[----:B------:R-:W-:Y:S01]  /*ef40*/  LEA R4, P2, R16, R3, 0x1 ;  /* 0x0000000310047211 */ /* 0x000fe200078408ff */
[----:B------:R-:W-:Y:S01]  /*ef50*/  IMAD.MOV.U32 R21, RZ, RZ, R13 ;  /* 0x000000ffff157224 */ /* 0x000fe200078e000d */
[-C--:B------:R-:W-:Y:S01]  /*ef60*/  LEA.HI.X.SX32 R11, R8, R2.reuse, 0x1, P1 ;  /* 0x00000002080b7211 */ /* 0x080fe200008f0eff */
[----:B------:R-:W-:Y:S01]  /*ef70*/  IMAD R13, R0, 0x2, R14 ;  /* 0x00000002000d7824 */ /* 0x000fe200078e020e */
[----:B------:R-:W-:-:S03]  /*ef80*/  LEA.HI.X.SX32 R5, R16, R2, 0x1, P2 ;  /* 0x0000000210057211 */ /* 0x000fc600010f0eff */
[----:B------:R-:W-:Y:S01]  /*ef90*/  STL.64 [R1+0xf78], R10 ;  /* 0x000f780a01007387 */ /* 0x000fe20000100a00 */
[----:B----4-:R-:W-:-:S03]  /*efa0*/  LEA R8, P1, R27, R3, 0x1 ;  /* 0x000000031b087211 */ /* 0x010fc600078208ff */
[----:B------:R3:W-:Y:S04]  /*efb0*/  STL.64 [R1+0x1cb8], R12 ;  /* 0x001cb80c01007387 */ /* 0x0007e80000100a00 */
[----:B------:R5:W-:Y:S01]  /*efc0*/  STL.64 [R1+0xf70], R4 ;  /* 0x000f700401007387 */ /* 0x000be20000100a00 */
[-C--:B---3--:R-:W-:Y:S02]  /*efd0*/  LEA R12, P0, R19, R3.reuse, 0x1 ;  /* 0x00000003130c7211 */ /* 0x088fe400078008ff */
[C---:B-----5:R-:W-:Y:S01]  /*efe0*/  LEA R4, P2, R6.reuse, R3, 0x1 ;  /* 0x0000000306047211 */ /* 0x060fe200078408ff */
[----:B------:R-:W-:Y:S01]  /*eff0*/  IMAD.MOV.U32 R10, RZ, RZ, R9 ;  /* 0x000000ffff0a7224 */ /* 0x000fe200078e0009 */
[-C--:B------:R-:W-:Y:S02]  /*f000*/  LEA.HI.X.SX32 R9, R27, R2.reuse, 0x1, P1 ;  /* 0x000000021b097211 */ /* 0x080fe400008f0eff */
[----:B------:R-:W-:-:S02]  /*f010*/  LEA.HI.X.SX32 R5, R6, R2, 0x1, P2 ;  /* 0x0000000206057211 */ /* 0x000fc400010f0eff */
[----:B--2---:R-:W-:Y:S01]  /*f020*/  MOV R11, R29 ;  /* 0x0000001d000b7202 */ /* 0x004fe20000000f00 */
[C---:B------:R-:W-:Y:S01]  /*f030*/  IMAD R29, R0.reuse, 0x2, R13 ;  /* 0x00000002001d7824 */ /* 0x040fe200078e020d */
[-C--:B------:R-:W-:Y:S02]  /*f040*/  LEA.HI.X.SX32 R13, R19, R2.reuse, 0x1, P0 ;  /* 0x00000002130d7211 */ /* 0x080fe400000f0eff */
[----:B------:R-:W2:Y:S01]  /*f050*/  LDL.LU R19, [R1+0x70] ;  /* 0x0000700001137983 */ /* 0x000ea20000300800 */
[----:B------:R-:W-:Y:S01]  /*f060*/  IMAD R16, R0, 0x2, R29 ;  /* 0x0000000200107824 */ /* 0x000fe200078e021d */
[C---:B------:R-:W-:Y:S02]  /*f070*/  LEA R26, P0, R7.reuse, R3, 0x1 ;  /* 0x00000003071a7211 */ /* 0x040fe400078008ff */
[----:B------:R0:W-:Y:S04]  /*f080*/  STL.64 [R1+0xf68], R12 ;  /* 0x000f680c01007387 */ /* 0x0001e80000100a00 */
[----:B------:R1:W-:Y:S01]  /*f090*/  STL.64 [R1+0xf58], R4 ;  /* 0x000f580401007387 */ /* 0x0003e20000100a00 */
[----:B------:R-:W-:-:S03]  /*f0a0*/  LEA.HI.X.SX32 R27, R7, R2, 0x1, P0 ;  /* 0x00000002071b7211 */ /* 0x000fc600000f0eff */
[----:B------:R3:W-:Y:S01]  /*f0b0*/  STL.64 [R1+0xf60], R8 ;  /* 0x000f600801007387 */ /* 0x0007e20000100a00 */
[----:B0-----:R-:W-:Y:S02]  /*f0c0*/  LEA R12, P1, R24, R3, 0x1 ;  /* 0x00000003180c7211 */ /* 0x001fe400078208ff */
[----:B-1----:R-:W-:Y:S01]  /*f0d0*/  MOV R4, R15 ;  /* 0x0000000f00047202 */ /* 0x002fe20000000f00 */
[----:B------:R-:W-:Y:S01]  /*f0e0*/  IMAD R15, R0, 0x2, R16 ;  /* 0x00000002000f7824 */ /* 0x000fe200078e0210 */
[----:B------:R-:W-:Y:S01]  /*f0f0*/  LEA.HI.X.SX32 R13, R24, R2, 0x1, P1 ;  /* 0x00000002180d7211 */ /* 0x000fe200008f0eff */
[----:B------:R-:W4:Y:S01]  /*f100*/  LDL.LU R5, [R1+0x5c] ;  /* 0x00005c0001057983 */ /* 0x000f220000300800 */
[----:B---3--:R-:W-:Y:S01]  /*f110*/  LEA R8, P2, R23, R3, 0x1 ;  /* 0x0000000317087211 */ /* 0x008fe200078408ff */
[----:B------:R-:W-:-:S03]  /*f120*/  IMAD R6, R0, 0x2, R15 ;  /* 0x0000000200067824 */ /* 0x000fc600078e020f */
[----:B------:R-:W-:Y:S01]  /*f130*/  LEA.HI.X.SX32 R9, R23, R2, 0x1, P2 ;  /* 0x0000000217097211 */ /* 0x000fe200010f0eff */
[----:B------:R0:W-:Y:S01]  /*f140*/  STL.64 [R1+0xf50], R26 ;  /* 0x000f501a01007387 */ /* 0x0001e20000100a00 */
[----:B------:R-:W-:-:S03]  /*f150*/  IMAD.MOV.U32 R24, RZ, RZ, R18 ;  /* 0x000000ffff187224 */ /* 0x000fc600078e0012 */
[----:B------:R1:W-:Y:S01]  /*f160*/  STL.64 [R1+0xf48], R12 ;  /* 0x000f480c01007387 */ /* 0x0003e20000100a00 */
[C---:B------:R-:W-:Y:S01]  /*f170*/  IMAD R18, R0.reuse, 0x2, R6 ;  /* 0x0000000200127824 */ /* 0x040fe200078e0206 */
[----:B------:R-:W-:Y:S02]  /*f180*/  LEA R23, R0, R17, 0x1 ;  /* 0x0000001100177211 */ /* 0x000fe400078e08ff */
[C---:B0-----:R-:W-:Y:S01]  /*f190*/  LEA R26, P0, R10.reuse, R3, 0x1 ;  /* 0x000000030a1a7211 */ /* 0x041fe200078008ff */
[----:B-1----:R-:W3:Y:S03]  /*f1a0*/  LDL.LU R12, [R1+0x44] ;  /* 0x00004400010c7983 */ /* 0x002ee60000300800 */
[----:B------:R-:W-:Y:S01]  /*f1b0*/  LEA.HI.X.SX32 R27, R10, R2, 0x1, P0 ;  /* 0x000000020a1b7211 */ /* 0x000fe200000f0eff */
[----:B------:R0:W-:Y:S01]  /*f1c0*/  STL.64 [R1+0xf40], R8 ;  /* 0x000f400801007387 */ /* 0x0001e20000100a00 */
[----:B------:R-:W-:Y:S01]  /*f1d0*/  MOV R13, R17 ;  /* 0x00000011000d7202 */ /* 0x000fe20000000f00 */
[----:B------:R-:W-:Y:S01]  /*f1e0*/  IMAD R17, R0, 0x2, R18 ;  /* 0x0000000200117824 */ /* 0x000fe200078e0212 */
[-C--:B------:R-:W-:Y:S01]  /*f1f0*/  LEA R6, P2, R20, R3.reuse, 0x1 ;  /* 0x0000000314067211 */ /* 0x080fe200078408ff */
[----:B------:R1:W-:Y:S01]  /*f200*/  STL.64 [R1+0xf38], R26 ;  /* 0x000f381a01007387 */ /* 0x0003e20000100a00 */
[----:B0-----:R-:W-:-:S04]  /*f210*/  LEA R8, P1, R11, R3, 0x1 ;  /* 0x000000030b087211 */ /* 0x001fc800078208ff */
[-C--:B------:R-:W-:Y:S01]  /*f220*/  LEA.HI.X.SX32 R9, R11, R2.reuse, 0x1, P1 ;  /* 0x000000020b097211 */ /* 0x080fe200008f0eff */
[----:B-1----:R-:W5:Y:S01]  /*f230*/  LDL.LU.64 R26, [R1+0x1ce0] ;  /* 0x001ce000011a7983 */ /* 0x002f620000300a00 */
[----:B------:R-:W-:-:S03]  /*f240*/  LEA.HI.X.SX32 R7, R20, R2, 0x1, P2 ;  /* 0x0000000214077211 */ /* 0x000fc600010f0eff */
[----:B------:R0:W-:Y:S01]  /*f250*/  STL.64 [R1+0x1cb0], R16 ;  /* 0x001cb01001007387 */ /* 0x0001e20000100a00 */
[----:B------:R-:W-:-:S03]  /*f260*/  IMAD R20, R0, 0x2, R17 ;  /* 0x0000000200147824 */ /* 0x000fc600078e0211 */
[----:B------:R-:W-:Y:S04]  /*f270*/  STL.64 [R1+0xf30], R8 ;  /* 0x000f300801007387 */ /* 0x000fe80000100a00 */
[----:B0-----:R-:W3:Y:S04]  /*f280*/  LDL.LU R16, [R1+0x88] ;  /* 0x0000880001107983 */ /* 0x001ee80000300800 */
[----:B------:R2:W-:Y:S04]  /*f290*/  STL.64 [R1+0xf28], R6 ;  /* 0x000f280601007387 */ /* 0x0005e80000100a00 */
[----:B------:R-:W4:Y:S01]  /*f2a0*/  LDL.LU R17, [R1+0x74] ;  /* 0x0000740001117983 */ /* 0x000f220000300800 */
[----:B------:R-:W-:-:S02]  /*f2b0*/  LEA R20, R0, R20, 0x1 ;  /* 0x0000001400147211 */ /* 0x000fc400078e08ff */
[----:B--2---:R-:W-:-:S04]  /*f2c0*/  LEA R6, P2, R19, R3, 0x1 ;  /* 0x0000000313067211 */ /* 0x004fc800078408ff */
[----:B------:R-:W-:Y:S01]  /*f2d0*/  LEA.HI.X.SX32 R7, R19, R2, 0x1, P2 ;  /* 0x0000000213077211 */ /* 0x000fe200010f0eff */
[----:B------:R-:W-:Y:S01]  /*f2e0*/  IMAD R19, R0, 0x2, R20 ;  /* 0x0000000200137824 */ /* 0x000fe200078e0214 */
[----:B---3--:R-:W-:-:S04]  /*f2f0*/  LEA R10, P0, R16, R3, 0x1 ;  /* 0x00000003100a7211 */ /* 0x008fc800078008ff */
[----:B------:R-:W-:Y:S02]  /*f300*/  LEA.HI.X.SX32 R11, R16, R2, 0x1, P0 ;  /* 0x00000002100b7211 */ /* 0x000fe400000f0eff */
[----:B----4-:R-:W-:-:S03]  /*f310*/  LEA R8, P1, R17, R3, 0x1 ;  /* 0x0000000311087211 */ /* 0x010fc600078208ff */
[----:B------:R0:W-:Y:S01]  /*f320*/  STL.64 [R1+0xf20], R10 ;  /* 0x000f200a01007387 */ /* 0x0001e20000100a00 */
[-C--:B------:R-:W-:Y:S02]  /*f330*/  LEA.HI.X.SX32 R9, R17, R2.reuse, 0x1, P1 ;  /* 0x0000000211097211 */ /* 0x080fe400008f0eff */
[CC--:B------:R-:W-:Y:S01]  /*f340*/  LEA R16, P1, R5.reuse, R3.reuse, 0x1 ;  /* 0x0000000305107211 */ /* 0x0c0fe200078208ff */
[----:B0-----:R-:W2:Y:S04]  /*f350*/  LDL.LU.64 R10, [R1+0x1cd8] ;  /* 0x001cd800010a7983 */ /* 0x001ea80000300a00 */
[----:B------:R0:W-:Y:S04]  /*f360*/  STL.64 [R1+0xf10], R6 ;  /* 0x000f100601007387 */ /* 0x0001e80000100a00 */
[----:B------:R1:W-:Y:S01]  /*f370*/  STL.64 [R1+0xf18], R8 ;  /* 0x000f180801007387 */ /* 0x0003e20000100a00 */
[----:B------:R-:W-:Y:S01]  /*f380*/  LEA.HI.X.SX32 R17, R5, R2, 0x1, P1 ;  /* 0x0000000205117211 */ /* 0x000fe200008f0eff */
[----:B------:R-:W-:Y:S01]  /*f390*/  IMAD.MOV.U32 R5, RZ, RZ, R21 ;  /* 0x000000ffff057224 */ /* 0x000fe200078e0015 */
[----:B0-----:R-:W-:Y:S01]  /*f3a0*/  LEA R6, P0, R4, R3, 0x1 ;  /* 0x0000000304067211 */ /* 0x001fe200078008ff */
[----:B------:R-:W-:Y:S01]  /*f3b0*/  IMAD.MOV.U32 R7, RZ, RZ, R4 ;  /* 0x000000ffff077224 */ /* 0x000fe200078e0004 */
[----:B------:R-:W-:-:S02]  /*f3c0*/  LEA R4, R0, R19, 0x1 ;  /* 0x0000001300047211 */ /* 0x000fc400078e08ff */
[CC--:B-1----:R-:W-:Y:S02]  /*f3d0*/  LEA R8, P2, R22.reuse, R3.reuse, 0x1 ;  /* 0x0000000316087211 */ /* 0x0c2fe400078408ff */
[-C--:B------:R-:W-:Y:S02]  /*f3e0*/  LEA.HI.X.SX32 R7, R7, R2.reuse, 0x1, P0 ;  /* 0x0000000207077211 */ /* 0x080fe400000f0eff */
[-C--:B------:R-:W-:Y:S01]  /*f3f0*/  LEA.HI.X.SX32 R9, R22, R2.reuse, 0x1, P2 ;  /* 0x0000000216097211 */ /* 0x080fe200010f0eff */
[----:B------:R-:W-:Y:S01]  /*f400*/  IMAD R22, R0, 0x2, R4 ;  /* 0x0000000200167824 */ /* 0x000fe200078e0204 */
[-C--:B------:R-:W-:Y:S01]  /*f410*/  LEA R4, P0, R21, R3.reuse, 0x1 ;  /* 0x0000000315047211 */ /* 0x080fe200078008ff */
[----:B------:R0:W-:Y:S03]  /*f420*/  STL.64 [R1+0xf08], R6 ;  /* 0x000f080601007387 */ /* 0x0001e60000100a00 */
[----:B------:R-:W-:Y:S01]  /*f430*/  LEA.HI.X.SX32 R5, R5, R2, 0x1, P0 ;  /* 0x0000000205057211 */ /* 0x000fe200000f0eff */
[----:B0-----:R-:W3:Y:S04]  /*f440*/  LDL.LU.64 R6, [R1+0x1cd0] ;  /* 0x001cd00001067983 */ /* 0x001ee80000300a00 */
[----:B------:R-:W-:Y:S04]  /*f450*/  STL.64 [R1+0xf00], R16 ;  /* 0x000f001001007387 */ /* 0x000fe80000100a00 */
[----:B------:R-:W-:Y:S04]  /*f460*/  STL.64 [R1+0xef8], R8 ;  /* 0x000ef80801007387 */ /* 0x000fe80000100a00 */
[----:B------:R0:W-:Y:S04]  /*f470*/  STL.64 [R1+0xef0], R4 ;  /* 0x000ef00401007387 */ /* 0x0001e80000100a00 */
[----:B0-----:R-:W4:Y:S01]  /*f480*/  LDL.LU.64 R4, [R1+0x1cc8] ;  /* 0x001cc80001047983 */ /* 0x001f220000300a00 */
[----:B------:R-:W-:-:S02]  /*f490*/  LEA R8, P2, R24, R3, 0x1 ;  /* 0x0000000318087211 */ /* 0x000fc400078408ff */
[----:B------:R-:W-:Y:S02]  /*f4a0*/  LEA R16, P1, R12, R3, 0x1 ;  /* 0x000000030c107211 */ /* 0x000fe400078208ff */
[-C--:B------:R-:W-:Y:S02]  /*f4b0*/  LEA.HI.X.SX32 R9, R24, R2.reuse, 0x1, P2 ;  /* 0x0000000218097211 */ /* 0x080fe400010f0eff */
[----:B------:R-:W-:-:S03]  /*f4c0*/  LEA.HI.X.SX32 R17, R12, R2, 0x1, P1 ;  /* 0x000000020c117211 */ /* 0x000fc600008f0eff */
[----:B------:R0:W-:Y:S01]  /*f4d0*/  STL.64 [R1+0xee0], R8 ;  /* 0x000ee00801007387 */ /* 0x0001e20000100a00 */
[----:B------:R-:W-:-:S03]  /*f4e0*/  LEA R21, R0, R22, 0x1 ;  /* 0x0000001600157211 */ /* 0x000fc600078e08ff */
[----:B------:R1:W-:Y:S01]  /*f4f0*/  STL.64 [R1+0xee8], R16 ;  /* 0x000ee81001007387 */ /* 0x0003e20000100a00 */
[----:B0-----:R-:W-:Y:S01]  /*f500*/  IMAD.MOV.U32 R9, RZ, RZ, R13 ;  /* 0x000000ffff097224 */ /* 0x001fe200078e000d */
[-C--:B------:R-:W-:Y:S02]  /*f510*/  LEA R8, P0, R13, R3.reuse, 0x1 ;  /* 0x000000030d087211 */ /* 0x080fe400078008ff */
[-C--:B-1----:R-:W-:Y:S02]  /*f520*/  LEA R16, P1, R23, R3.reuse, 0x1 ;  /* 0x0000000317107211 */ /* 0x082fe400078208ff */
[-C--:B------:R-:W-:Y:S01]  /*f530*/  LEA.HI.X.SX32 R9, R9, R2.reuse, 0x1, P0 ;  /* 0x0000000209097211 */ /* 0x080fe200000f0eff */
[----:B------:R-:W-:Y:S01]  /*f540*/  IMAD R24, R0, 0x2, R21 ;  /* 0x0000000200187824 */ /* 0x000fe200078e0215 */
[----:B------:R-:W-:Y:S02]  /*f550*/  LEA.HI.X.SX32 R17, R23, R2, 0x1, P1 ;  /* 0x0000000217117211 */ /* 0x000fe400008f0eff */
[----:B------:R-:W-:Y:S01]  /*f560*/  LEA R12, P2, R28, R3, 0x1 ;  /* 0x000000031c0c7211 */ /* 0x000fe200078408ff */
[----:B------:R0:W-:Y:S01]  /*f570*/  STL.64 [R1+0xed8], R8 ;  /* 0x000ed80801007387 */ /* 0x0001e20000100a00 */
[----:B------:R-:W-:-:S02]  /*f580*/  LEA R24, R0, R24, 0x1 ;  /* 0x0000001800187211 */ /* 0x000fc400078e08ff */
[----:B------:R-:W-:Y:S01]  /*f590*/  LEA.HI.X.SX32 R13, R28, R2, 0x1, P2 ;  /* 0x000000021c0d7211 */ /* 0x000fe200010f0eff */
[----:B------:R1:W-:Y:S01]  /*f5a0*/  STL.64 [R1+0xed0], R16 ;  /* 0x000ed01001007387 */ /* 0x0003e20000100a00 */
[----:B0-----:R-:W-:-:S03]  /*f5b0*/  IMAD R9, R0, 0x2, R28 ;  /* 0x0000000200097824 */ /* 0x001fc600078e021c */
[----:B------:R0:W-:Y:S02]  /*f5c0*/  STL.64 [R1+0xec8], R12 ;  /* 0x000ec80c01007387 */ /* 0x0001e40000100a00 */
[----:B-1----:R-:W-:Y:S02]  /*f5d0*/  LEA R16, P0, R9, R3, 0x1 ;  /* 0x0000000309107211 */ /* 0x002fe400078008ff */
[----:B------:R-:W-:Y:S01]  /*f5e0*/  MOV R17, R9 ;  /* 0x0000000900117202 */ /* 0x000fe20000000f00 */
[----:B------:R-:W-:-:S03]  /*f5f0*/  IMAD R23, R0, 0x2, R24 ;  /* 0x0000000200177824 */ /* 0x000fc600078e0218 */
[----:B------:R-:W-:Y:S01]  /*f600*/  LEA.HI.X.SX32 R17, R17, R2, 0x1, P0 ;  /* 0x0000000211117211 */ /* 0x000fe200000f0eff */
[----:B------:R-:W-:-:S04]  /*f610*/  IMAD R28, R0, 0x2, R23 ;  /* 0x00000002001c7824 */ /* 0x000fc800078e0217 */
[----:B------:R3:W-:Y:S01]  /*f620*/  STL.64 [R1+0xec0], R16 ;  /* 0x000ec01001007387 */ /* 0x0007e20000100a00 */
[CC--:B----4-:R-:W-:Y:S02]  /*f630*/  LEA R8, P2, R4.reuse, R3.reuse, 0x1 ;  /* 0x0000000304087211 */ /* 0x0d0fe400078408ff */
[CC--:B0-----:R-:W-:Y:S02]  /*f640*/  LEA R12, P1, R5.reuse, R3.reuse, 0x1 ;  /* 0x00000003050c7211 */ /* 0x0c1fe400078208ff */
[-C--:B------:R-:W-:Y:S02]  /*f650*/  LEA.HI.X.SX32 R9, R4, R2.reuse, 0x1, P2 ;  /* 0x0000000204097211 */ /* 0x080fe400010f0eff */
[----:B------:R-:W-:Y:S01]  /*f660*/  LEA.HI.X.SX32 R13, R5, R2, 0x1, P1 ;  /* 0x00000002050d7211 */ /* 0x000fe200008f0eff */
[----:B------:R-:W-:Y:S02]  /*f670*/  IMAD R4, R0, 0x2, R28 ;  /* 0x0000000200047824 */ /* 0x000fe400078e021c */
[----:B------:R0:W-:Y:S01]  /*f680*/  STL.64 [R1+0xeb0], R8 ;  /* 0x000eb00801007387 */ /* 0x0001e20000100a00 */
[----:B---3--:R-:W-:-:S03]  /*f690*/  LEA R16, P1, R6, R3, 0x1 ;  /* 0x0000000306107211 */ /* 0x008fc600078208ff */
[----:B------:R5:W-:Y:S01]  /*f6a0*/  STL.64 [R1+0xeb8], R12 ;  /* 0x000eb80c01007387 */ /* 0x000be20000100a00 */
[----:B------:R-:W-:Y:S02]  /*f6b0*/  LEA R5, R0, R4, 0x1 ;  /* 0x0000000400057211 */ /* 0x000fe400078e08ff */
[CC--:B0-----:R-:W-:Y:S02]  /*f6c0*/  LEA R8, P0, R7.reuse, R3.reuse, 0x1 ;  /* 0x0000000307087211 */ /* 0x0c1fe400078008ff */
[-C--:B-----5:R-:W-:Y:S02]  /*f6d0*/  LEA R12, P2, R26, R3.reuse, 0x1 ;  /* 0x000000031a0c7211 */ /* 0x0a0fe400078408ff */
[-C--:B------:R-:W-:Y:S02]  /*f6e0*/  LEA.HI.X.SX32 R9, R7, R2.reuse, 0x1, P0 ;  /* 0x0000000207097211 */ /* 0x080fe400000f0eff */
[-C--:B------:R-:W-:Y:S02]  /*f6f0*/  LEA.HI.X.SX32 R17, R6, R2.reuse, 0x1, P1 ;  /* 0x0000000206117211 */ /* 0x080fe400008f0eff */
[----:B------:R-:W-:Y:S01]  /*f700*/  LEA.HI.X.SX32 R13, R26, R2, 0x1, P2 ;  /* 0x000000021a0d7211 */ /* 0x000fe200010f0eff */
[----:B------:R0:W-:Y:S04]  /*f710*/  STL.64 [R1+0xea8], R8 ;  /* 0x000ea80801007387 */ /* 0x0001e80000100a00 */
[----:B0-----:R-:W3:Y:S04]  /*f720*/  LDL.LU.64 R8, [R1+0x1cc0] ;  /* 0x001cc00001087983 */ /* 0x001ee80000300a00 */
[----:B------:R-:W-:Y:S04]  /*f730*/  STL.64 [R1+0x1ca8], R4 ;  /* 0x001ca80401007387 */ /* 0x000fe80000100a00 */
[----:B------:R-:W-:Y:S04]  /*f740*/  STL.64 [R1+0xea0], R16 ;  /* 0x000ea01001007387 */ /* 0x000fe80000100a00 */
[----:B------:R0:W-:Y:S02]  /*f750*/  STL.64 [R1+0xe98], R12 ;  /* 0x000e980c01007387 */ /* 0x0001e40000100a00 */
[----:B0-----:R-:W-:-:S04]  /*f760*/  LEA R12, P0, R25, R3, 0x1 ;  /* 0x00000003190c7211 */ /* 0x001fc800078008ff */
[----:B------:R-:W-:-:S05]  /*f770*/  LEA.HI.X.SX32 R13, R25, R2, 0x1, P0 ;  /* 0x00000002190d7211 */ /* 0x000fca00000f0eff */
[----:B------:R0:W-:Y:S04]  /*f780*/  STL.64 [R1+0xe90], R12 ;  /* 0x000e900c01007387 */ /* 0x0001e80000100a00 */
[----:B0-----:R-:W4:Y:S01]  /*f790*/  LDL.LU.64 R12, [R1+0x1cb8] ;  /* 0x001cb800010c7983 */ /* 0x001f220000300a00 */
[----:B------:R-:W-:Y:S01]  /*f7a0*/  IMAD R7, R0, 0x2, R5 ;  /* 0x0000000200077824 */ /* 0x000fe200078e0205 */
[----:B--2---:R-:W-:-:S03]  /*f7b0*/  LEA R4, P1, R10, R3, 0x1 ;  /* 0x000000030a047211 */ /* 0x004fc600078208ff */
[----:B------:R-:W-:Y:S01]  /*f7c0*/  IMAD R6, R0, 0x2, R7 ;  /* 0x0000000200067824 */ /* 0x000fe200078e0207 */
[----:B------:R-:W-:-:S04]  /*f7d0*/  LEA.HI.X.SX32 R5, R10, R2, 0x1, P1 ;  /* 0x000000020a057211 */ /* 0x000fc800008f0eff */
[----:B------:R0:W-:Y:S04]  /*f7e0*/  STL.64 [R1+0x1ca0], R6 ;  /* 0x001ca00601007387 */ /* 0x0001e80000100a00 */
[----:B------:R1:W-:Y:S01]  /*f7f0*/  STL.64 [R1+0xe88], R4 ;  /* 0x000e880401007387 */ /* 0x0003e20000100a00 */
[----:B---3--:R-:W-:-:S04]  /*f800*/  LEA R16, P2, R9, R3, 0x1 ;  /* 0x0000000309107211 */ /* 0x008fc800078408ff */
[----:B------:R-:W-:Y:S02]  /*f810*/  LEA.HI.X.SX32 R17, R9, R2, 0x1, P2 ;  /* 0x0000000209117211 */ /* 0x000fe400010f0eff */
[----:B------:R-:W-:Y:S02]  /*f820*/  LEA R9, R0, R6, 0x1 ;  /* 0x0000000600097211 */ /* 0x000fe400078e08ff */
[CC--:B0-----:R-:W-:Y:S01]  /*f830*/  LEA R6, P0, R8.reuse, R3.reuse, 0x1 ;  /* 0x0000000308067211 */ /* 0x0c1fe200078008ff */
[----:B------:R4:W-:Y:S03]  /*f840*/  STL.64 [R1+0xe80], R16 ;  /* 0x000e801001007387 */ /* 0x0009e60000100a00 */
[----:B------:R-:W-:Y:S02]  /*f850*/  LEA.HI.X.SX32 R7, R8, R2, 0x1, P0 ;  /* 0x0000000208077211 */ /* 0x000fe400000f0eff */
[----:B-1----:R-:W-:-:S03]  /*f860*/  LEA R4, P2, R11, R3, 0x1 ;  /* 0x000000030b047211 */ /* 0x002fc600078408ff */
[----:B------:R-:W-:Y:S01]  /*f870*/  STL.64 [R1+0xe78], R6 ;  /* 0x000e780601007387 */ /* 0x000fe20000100a00 */
[----:B------:R-:W-:Y:S02]  /*f880*/  LEA.HI.X.SX32 R5, R11, R2, 0x1, P2 ;  /* 0x000000020b057211 */ /* 0x000fe400010f0eff */
[----:B----4-:R-:W-:-:S04]  /*f890*/  LEA R16, P1, R12, R3, 0x1 ;  /* 0x000000030c107211 */ /* 0x010fc800078208ff */
[----:B------:R-:W-:-:S05]  /*f8a0*/  LEA.HI.X.SX32 R17, R12, R2, 0x1, P1 ;  /* 0x000000020c117211 */ /* 0x000fca00008f0eff */
[----:B------:R0:W-:Y:S04]  /*f8b0*/  STL.64 [R1+0xe70], R16 ;  /* 0x000e701001007387 */ /* 0x0001e80000100a00 */
[----:B------:R-:W-:Y:S01]  /*f8c0*/  STL.64 [R1+0xe68], R4 ;  /* 0x000e680401007387 */ /* 0x000fe20000100a00 */
[----:B0-----:R-:W-:-:S04]  /*f8d0*/  LEA R16, P0, R27, R3, 0x1 ;  /* 0x000000031b107211 */ /* 0x001fc800078008ff */
[----:B------:R-:W-:-:S05]  /*f8e0*/  LEA.HI.X.SX32 R17, R27, R2, 0x1, P0 ;  /* 0x000000021b117211 */ /* 0x000fca00000f0eff */
[----:B------:R0:W-:Y:S04]  /*f8f0*/  STL.64 [R1+0xe60], R16 ;  /* 0x000e601001007387 */ /* 0x0001e80000100a00 */
[----:B0-----:R-:W2:Y:S01]  /*f900*/  LDL.LU.64 R16, [R1+0x1cb0] ;  /* 0x001cb00001107983 */ /* 0x001ea20000300a00 */
[CC--:B------:R-:W-:Y:S02]  /*f910*/  LEA R6, P1, R14.reuse, R3.reuse, 0x1 ;  /* 0x000000030e067211 */ /* 0x0c0fe400078208ff */
[C---:B------:R-:W-:Y:S02]  /*f920*/  LEA R4, P2, R13.reuse, R3, 0x1 ;  /* 0x000000030d047211 */ /* 0x040fe400078408ff */
[-C--:B------:R-:W-:Y:S02]  /*f930*/  LEA.HI.X.SX32 R7, R14, R2.reuse, 0x1, P1 ;  /* 0x000000020e077211 */ /* 0x080fe400008f0eff */
[----:B------:R-:W-:-:S02]  /*f940*/  LEA.HI.X.SX32 R5, R13, R2, 0x1, P2 ;  /* 0x000000020d057211 */ /* 0x000fc400010f0eff */
[C---:B------:R-:W-:Y:S01]  /*f950*/  LEA R26, P0, R29.reuse, R3, 0x1 ;  /* 0x000000031d1a7211 */ /* 0x040fe200078008ff */
[----:B------:R-:W-:Y:S04]  /*f960*/  STL.64 [R1+0xe58], R6 ;  /* 0x000e580601007387 */ /* 0x000fe80000100a00 */
[----:B------:R0:W-:Y:S01]  /*f970*/  STL.64 [R1+0xe50], R4 ;  /* 0x000e500401007387 */ /* 0x0001e20000100a00 */
[-C--:B------:R-:W-:Y:S02]  /*f980*/  LEA.HI.X.SX32 R27, R29, R2.reuse, 0x1, P0 ;  /* 0x000000021d1b7211 */ /* 0x080fe400000f0eff */
[----:B------:R-:W-:Y:S02]  /*f990*/  LEA R25, R0, R15, 0x1 ;  /* 0x0000000f00197211 */ /* 0x000fe400078e08ff */
[C---:B0-----:R-:W-:Y:S01]  /*f9a0*/  LEA R4, P2, R15.reuse, R3, 0x1 ;  /* 0x000000030f047211 */ /* 0x041fe200078408ff */
[----:B------:R0:W-:Y:S03]  /*f9b0*/  STL.64 [R1+0xe48], R26 ;  /* 0x000e481a01007387 */ /* 0x0001e60000100a00 */
[----:B------:R-:W-:-:S02]  /*f9c0*/  LEA.HI.X.SX32 R5, R15, R2, 0x1, P2 ;  /* 0x000000020f057211 */ /* 0x000fc400010f0eff */
[----:B0-----:R-:W-:-:S04]  /*f9d0*/  LEA R26, P0, R25, R3, 0x1 ;  /* 0x00000003191a7211 */ /* 0x001fc800078008ff */
[----:B------:R-:W-:Y:S02]  /*f9e0*/  LEA.HI.X.SX32 R27, R25, R2, 0x1, P0 ;  /* 0x00000002191b7211 */ /* 0x000fe400000f0eff */
[----:B--2---:R-:W-:-:S04]  /*f9f0*/  LEA R6, P1, R16, R3, 0x1 ;  /* 0x0000000310067211 */ /* 0x004fc800078208ff */
[----:B------:R-:W-:-:S05]  /*fa00*/  LEA.HI.X.SX32 R7, R16, R2, 0x1, P1 ;  /* 0x0000000210077211 */ /* 0x000fca00008f0eff */
[----:B------:R0:W-:Y:S04]  /*fa10*/  STL.64 [R1+0xe40], R6 ;  /* 0x000e400601007387 */ /* 0x0001e80000100a00 */
[----:B------:R1:W-:Y:S01]  /*fa20*/  STL.64 [R1+0xe38], R4 ;  /* 0x000e380401007387 */ /* 0x0003e20000100a00 */
[----:B------:R-:W-:Y:S02]  /*fa30*/  LEA R25, R0, R17, 0x1 ;  /* 0x0000001100197211 */ /* 0x000fe400078e08ff */
[CC--:B0-----:R-:W-:Y:S02]  /*fa40*/  LEA R6, P1, R18.reuse, R3.reuse, 0x1 ;  /* 0x0000000312067211 */ /* 0x0c1fe400078208ff */
[----:B-1----:R-:W-:Y:S02]  /*fa50*/  LEA R4, P2, R17, R3, 0x1 ;  /* 0x0000000311047211 */ /* 0x002fe400078408ff */
[----:B------:R-:W-:-:S02]  /*fa60*/  LEA.HI.X.SX32 R7, R18, R2, 0x1, P1 ;  /* 0x0000000212077211 */ /* 0x000fc400008f0eff */
[----:B------:R-:W-:Y:S01]  /*fa70*/  LEA.HI.X.SX32 R5, R17, R2, 0x1, P2 ;  /* 0x0000000211057211 */ /* 0x000fe200010f0eff */
[----:B------:R0:W-:Y:S04]  /*fa80*/  STL.64 [R1+0xe30], R26 ;  /* 0x000e301a01007387 */ /* 0x0001e80000100a00 */
[----:B------:R1:W-:Y:S04]  /*fa90*/  STL.64 [R1+0xe28], R6 ;  /* 0x000e280601007387 */ /* 0x0003e80000100a00 */
[----:B------:R2:W-:Y:S01]  /*faa0*/  STL.64 [R1+0xe20], R4 ;  /* 0x000e200401007387 */ /* 0x0005e20000100a00 */
[----:B0-----:R-:W-:-:S02]  /*fab0*/  LEA R26, P0, R25, R3, 0x1 ;  /* 0x00000003191a7211 */ /* 0x001fc400078008ff */
[CC--:B-1----:R-:W-:Y:S02]  /*fac0*/  LEA R6, P1, R20.reuse, R3.reuse, 0x1 ;  /* 0x0000000314067211 */ /* 0x0c2fe400078208ff */
[-C--:B------:R-:W-:Y:S02]  /*fad0*/  LEA.HI.X.SX32 R27, R25, R2.reuse, 0x1, P0 ;  /* 0x00000002191b7211 */ /* 0x080fe400000f0eff */
[C---:B--2---:R-:W-:Y:S02]  /*fae0*/  LEA R4, P2, R19.reuse, R3, 0x1 ;  /* 0x0000000313047211 */ /* 0x044fe400078408ff */
[-C--:B------:R-:W-:Y:S02]  /*faf0*/  LEA.HI.X.SX32 R7, R20, R2.reuse, 0x1, P1 ;  /* 0x0000000214077211 */ /* 0x080fe400008f0eff */
[----:B------:R-:W-:Y:S02]  /*fb00*/  LEA.HI.X.SX32 R5, R19, R2, 0x1, P2 ;  /* 0x0000000213057211 */ /* 0x000fe400010f0eff */
[----:B------:R-:W-:Y:S01]  /*fb10*/  LEA R25, R0, R19, 0x1 ;  /* 0x0000001300197211 */ /* 0x000fe200078e08ff */
[----:B------:R0:W-:Y:S04]  /*fb20*/  STL.64 [R1+0xe18], R26 ;  /* 0x000e181a01007387 */ /* 0x0001e80000100a00 */
[----:B------:R1:W-:Y:S04]  /*fb30*/  STL.64 [R1+0xe10], R6 ;  /* 0x000e100601007387 */ /* 0x0003e80000100a00 */
[----:B------:R2:W-:Y:S01]  /*fb40*/  STL.64 [R1+0xe08], R4 ;  /* 0x000e080401007387 */ /* 0x0005e20000100a00 */
[----:B0-----:R-:W-:-:S02]  /*fb50*/  LEA R26, P0, R25, R3, 0x1 ;  /* 0x00000003191a7211 */ /* 0x001fc400078008ff */
[-C--:B-1----:R-:W-:Y:S02]  /*fb60*/  LEA R6, P1, R22, R3.reuse, 0x1 ;  /* 0x0000000316067211 */ /* 0x082fe400078208ff */
[----:B--2---:R-:W-:Y:S02]  /*fb70*/  LEA R4, P2, R21, R3, 0x1 ;  /* 0x0000000315047211 */ /* 0x004fe400078408ff */
[-C--:B------:R-:W-:Y:S02]  /*fb80*/  LEA.HI.X.SX32 R27, R25, R2.reuse, 0x1, P0 ;  /* 0x00000002191b7211 */ /* 0x080fe400000f0eff */
[-C--:B------:R-:W-:Y:S02]  /*fb90*/  LEA.HI.X.SX32 R5, R21, R2.reuse, 0x1, P2 ;  /* 0x0000000215057211 */ /* 0x080fe400010f0eff */
[----:B------:R-:W-:Y:S02]  /*fba0*/  LEA R25, R0, R21, 0x1 ;  /* 0x0000001500197211 */ /* 0x000fe400078e08ff */
[----:B------:R-:W-:Y:S01]  /*fbb0*/  LEA.HI.X.SX32 R7, R22, R2, 0x1, P1 ;  /* 0x0000000216077211 */ /* 0x000fe200008f0eff */
[----:B------:R-:W-:Y:S04]  /*fbc0*/  STL.64 [R1+0xe00], R26 ;  /* 0x000e001a01007387 */ /* 0x000fe80000100a00 */
[----:B------:R0:W-:Y:S04]  /*fbd0*/  STL.64 [R1+0xdf0], R4 ;  /* 0x000df00401007387 */ /* 0x0001e80000100a00 */
[----:B------:R1:W-:Y:S01]  /*fbe0*/  STL.64 [R1+0xdf8], R6 ;  /* 0x000df80601007387 */ /* 0x0003e20000100a00 */
[----:B0-----:R-:W-:-:S02]  /*fbf0*/  LEA R4, P0, R25, R3, 0x1 ;  /* 0x0000000319047211 */ /* 0x001fc400078008ff */
[----:B-1----:R-:W-:Y:S02]  /*fc00*/  LEA R6, P2, R23, R3, 0x1 ;  /* 0x0000000317067211 */ /* 0x002fe400078408ff */
[-C--:B------:R-:W-:Y:S02]  /*fc10*/  LEA.HI.X.SX32 R5, R25, R2.reuse, 0x1, P0 ;  /* 0x0000000219057211 */ /* 0x080fe400000f0eff */
[----:B------:R-:W-:-:S03]  /*fc20*/  LEA.HI.X.SX32 R7, R23, R2, 0x1, P2 ;  /* 0x0000000217077211 */ /* 0x000fc600010f0eff */
[----:B------:R0:W-:Y:S01]  /*fc30*/  STL.64 [R1+0xde8], R4 ;  /* 0x000de80401007387 */ /* 0x0001e20000100a00 */
[----:B------:R-:W-:-:S04]  /*fc40*/  LEA R26, P1, R24, R3, 0x1 ;  /* 0x00000003181a7211 */ /* 0x000fc800078208ff */
[----:B------:R-:W-:Y:S01]  /*fc50*/  LEA.HI.X.SX32 R27, R24, R2, 0x1, P1 ;  /* 0x00000002181b7211 */ /* 0x000fe200008f0eff */
[----:B0-----:R-:W2:Y:S04]  /*fc60*/  LDL.LU.64 R4, [R1+0x1ca8] ;  /* 0x001ca80001047983 */ /* 0x001ea80000300a00 */
[----:B------:R0:W-:Y:S04]  /*fc70*/  STL.64 [R1+0xdd8], R6 ;  /* 0x000dd80601007387 */ /* 0x0001e80000100a00 */
[----:B------:R-:W-:Y:S01]  /*fc80*/  STL.64 [R1+0xde0], R26 ;  /* 0x000de01a01007387 */ /* 0x000fe20000100a00 */
[----:B0-----:R-:W-:-:S04]  /*fc90*/  LEA R6, P0, R28, R3, 0x1 ;  /* 0x000000031c067211 */ /* 0x001fc800078008ff */
[----:B------:R-:W-:-:S05]  /*fca0*/  LEA.HI.X.SX32 R7, R28, R2, 0x1, P0 ;  /* 0x000000021c077211 */ /* 0x000fca00000f0eff */
[----:B------:R0:W-:Y:S04]  /*fcb0*/  STL.64 [R1+0xdd0], R6 ;  /* 0x000dd00601007387 */ /* 0x0001e80000100a00 */
[----:B0-----:R-:W3:Y:S01]  /*fcc0*/  LDL.LU.64 R6, [R1+0x1ca0] ;  /* 0x001ca00001067983 */ /* 0x001ee20000300a00 */
[----:B------:R-:W-:-:S04]  /*fcd0*/  IMAD R10, R0, 0x2, R9 ;  /* 0x00000002000a7824 */ /* 0x000fc800078e0209 */
[----:B------:R-:W-:-:S05]  /*fce0*/  IMAD R8, R0, 0x2, R10 ;  /* 0x0000000200087824 */ /* 0x000fca00078e020a */
[----:B------:R-:W-:-:S05]  /*fcf0*/  LEA R11, R0, R8, 0x1 ;  /* 0x00000008000b7211 */ /* 0x000fca00078e08ff */
[----:B------:R-:W-:-:S04]  /*fd00*/  IMAD R12, R0, 0x2, R11 ;  /* 0x00000002000c7824 */ /* 0x000fc800078e020b */
        /* <DEDUP_REMOVED lines=8> */
[----:B------:R-:W-:-:S05]  /*fd90*/  IMAD R21, R0, 0x2, R20 ;  /* 0x0000000200157824 */ /* 0x000fca00078e0214 */
[----:B------:R-:W-:-:S05]  /*fda0*/  LEA R23, R0, R21, 0x1 ;  /* 0x0000001500177211 */ /* 0x000fca00078e08ff */
[----:B------:R-:W-:Y:S01]  /*fdb0*/  IMAD R22, R0, 0x2, R23 ;  /* 0x0000000200167824 */ /* 0x000fe200078e0217 */
[CC--:B--2---:R-:W-:Y:S02]  /*fdc0*/  LEA R26, P1, R4.reuse, R3.reuse, 0x1 ;  /* 0x00000003041a7211 */ /* 0x0c4fe400078208ff */
[C---:B------:R-:W-:Y:S02]  /*fdd0*/  LEA R24, P2, R5.reuse, R3, 0x1 ;  /* 0x0000000305187211 */ /* 0x040fe400078408ff */
[-C--:B------:R-:W-:Y:S02]  /*fde0*/  LEA.HI.X.SX32 R27, R4, R2.reuse, 0x1, P1 ;  /* 0x00000002041b7211 */ /* 0x080fe400008f0eff */
[----:B------:R-:W-:-:S03]  /*fdf0*/  LEA.HI.X.SX32 R25, R5, R2, 0x1, P2 ;  /* 0x0000000205197211 */ /* 0x000fc600010f0eff */
[----:B------:R-:W-:Y:S04]  /*fe00*/  STL.64 [R1+0xdc8], R26 ;  /* 0x000dc81a01007387 */ /* 0x000fe80000100a00 */
[----:B------:R0:W-:Y:S02]  /*fe10*/  STL.64 [R1+0xdc0], R24 ;  /* 0x000dc01801007387 */ /* 0x0001e40000100a00 */
[----:B0-----:R-:W-:-:S04]  /*fe20*/  LEA R24, P2, R9, R3, 0x1 ;  /* 0x0000000309187211 */ /* 0x001fc800078408ff */
[-C--:B------:R-:W-:Y:S02]  /*fe30*/  LEA.HI.X.SX32 R25, R9, R2.reuse, 0x1, P2 ;  /* 0x0000000209197211 */ /* 0x080fe400010f0eff */
[CC--:B---3--:R-:W-:Y:S02]  /*fe40*/  LEA R28, P0, R7.reuse, R3.reuse, 0x1 ;  /* 0x00000003071c7211 */ /* 0x0c8fe400078008ff */
[C---:B------:R-:W-:Y:S02]  /*fe50*/  LEA R26, P1, R6.reuse, R3, 0x1 ;  /* 0x00000003061a7211 */ /* 0x040fe400078208ff */
[-C--:B------:R-:W-:Y:S02]  /*fe60*/  LEA.HI.X.SX32 R29, R7, R2.reuse, 0x1, P0 ;  /* 0x00000002071d7211 */ /* 0x080fe400000f0eff */
[----:B------:R-:W-:-:S03]  /*fe70*/  LEA.HI.X.SX32 R27, R6, R2, 0x1, P1 ;  /* 0x00000002061b7211 */ /* 0x000fc600008f0eff */
[----:B------:R0:W-:Y:S04]  /*fe80*/  STL.64 [R1+0xdb8], R28 ;  /* 0x000db81c01007387 */ /* 0x0001e80000100a00 */
[----:B------:R1:W-:Y:S04]  /*fe90*/  STL.64 [R1+0xdb0], R26 ;  /* 0x000db01a01007387 */ /* 0x0003e80000100a00 */
[----:B------:R2:W-:Y:S01]  /*fea0*/  STL.64 [R1+0xda8], R24 ;  /* 0x000da81801007387 */ /* 0x0005e20000100a00 */
[-C--:B0-----:R-:W-:Y:S02]  /*feb0*/  LEA R28, P0, R10, R3.reuse, 0x1 ;  /* 0x000000030a1c7211 */ /* 0x081fe400078008ff */
[----:B-1----:R-:W-:Y:S01]  /*fec0*/  LEA R26, P1, R8, R3, 0x1 ;  /* 0x00000003081a7211 */ /* 0x002fe200078208ff */
[----:B------:R-:W-:Y:S01]  /*fed0*/  IMAD R4, R0, 0x2, R22 ;  /* 0x0000000200047824 */ /* 0x000fe200078e0216 */
[----:B------:R-:W-:-:S02]  /*fee0*/  LEA.HI.X.SX32 R29, R10, R2, 0x1, P0 ;  /* 0x000000020a1d7211 */ /* 0x000fc400000f0eff */
[C---:B--2---:R-:W-:Y:S02]  /*fef0*/  LEA R24, P2, R11.reuse, R3, 0x1 ;  /* 0x000000030b187211 */ /* 0x044fe400078408ff */
[-C--:B------:R-:W-:Y:S02]  /*ff00*/  LEA.HI.X.SX32 R27, R8, R2.reuse, 0x1, P1 ;  /* 0x00000002081b7211 */ /* 0x080fe400008f0eff */
[----:B------:R-:W-:Y:S01]  /*ff10*/  LEA.HI.X.SX32 R25, R11, R2, 0x1, P2 ;  /* 0x000000020b197211 */ /* 0x000fe200010f0eff */
[----:B------:R0:W-:Y:S01]  /*ff20*/  STL.64 [R1+0xda0], R28 ;  /* 0x000da01c01007387 */ /* 0x0001e20000100a00 */
[----:B------:R-:W-:-:S03]  /*ff30*/  LEA R5, R0, R4, 0x1 ;  /* 0x0000000400057211 */ /* 0x000fc600078e08ff */
[----:B------:R1:W-:Y:S04]  /*ff40*/  STL.64 [R1+0xd98], R26 ;  /* 0x000d981a01007387 */ /* 0x0003e80000100a00 */
[----:B------:R2:W-:Y:S01]  /*ff50*/  STL.64 [R1+0xd90], R24 ;  /* 0x000d901801007387 */ /* 0x0005e20000100a00 */
[-C--:B0-----:R-:W-:Y:S02]  /*ff60*/  LEA R28, P0, R12, R3.reuse, 0x1 ;  /* 0x000000030c1c7211 */ /* 0x081fe400078008ff */
[-C--:B-1----:R-:W-:Y:S01]  /*ff70*/  LEA R26, P1, R13, R3.reuse, 0x1 ;  /* 0x000000030d1a7211 */ /* 0x082fe200078208ff */
[----:B------:R-:W-:Y:S01]  /*ff80*/  IMAD R6, R0, 0x2, R5 ;  /* 0x0000000200067824 */ /* 0x000fe200078e0205 */
[----:B------:R-:W-:Y:S02]  /*ff90*/  LEA.HI.X.SX32 R29, R12, R2, 0x1, P0 ;  /* 0x000000020c1d7211 */ /* 0x000fe400000f0eff */
[----:B--2---:R-:W-:-:S02]  /*ffa0*/  LEA R24, P2, R14, R3, 0x1 ;  /* 0x000000030e187211 */ /* 0x004fc400078408ff */
[-C--:B------:R-:W-:Y:S02]  /*ffb0*/  LEA.HI.X.SX32 R27, R13, R2.reuse, 0x1, P1 ;  /* 0x000000020d1b7211 */ /* 0x080fe400008f0eff */
[----:B------:R-:W-:Y:S01]  /*ffc0*/  LEA.HI.X.SX32 R25, R14, R2, 0x1, P2 ;  /* 0x000000020e197211 */ /* 0x000fe200010f0eff */
[----:B------:R-:W-:Y:S01]  /*ffd0*/  IMAD R7, R0, 0x2, R6 ;  /* 0x0000000200077824 */ /* 0x000fe200078e0206 */
[----:B------:R-:W-:Y:S01]  /*ffe0*/  STL.64 [R1+0xd88], R28 ;  /* 0x000d881c01007387 */ /* 0x000fe20000100a00 */
[----:B------:R-:W-:-:S03]  /*fff0*/  LEA R12, P2, R17, R3, 0x1 ;  /* 0x00000003110c7211 */ /* 0x000fc600078408ff */
[----:B------:R0:W-:Y:S01]  /*10000*/  STL.64 [R1+0xd80], R26 ;  /* 0x000d801a01007387 */ /* 0x0001e20000100a00 */
[----:B------:R-:W-:-:S03]  /*10010*/  LEA R8, R0, R7, 0x1 ;  /* 0x0000000700087211 */ /* 0x000fc600078e08ff */
[----:B------:R1:W-:Y:S01]  /*10020*/  STL.64 [R1+0xd78], R24 ;  /* 0x000d781801007387 */ /* 0x0003e20000100a00 */
[-C--:B------:R-:W-:Y:S02]  /*10030*/  LEA.HI.X.SX32 R13, R17, R2.reuse, 0x1, P2 ;  /* 0x00000002110d7211 */ /* 0x080fe400010f0eff */
[CC--:B0-----:R-:W-:Y:S02]  /*10040*/  LEA R26, P0, R15.reuse, R3.reuse, 0x1 ;  /* 0x000000030f1a7211 */ /* 0x0c1fe400078008ff */
[CC--:B-1----:R-:W-:Y:S02]  /*10050*/  LEA R24, P1, R16.reuse, R3.reuse, 0x1 ;  /* 0x0000000310187211 */ /* 0x0c2fe400078208ff */
[-C--:B------:R-:W-:Y:S02]  /*10060*/  LEA.HI.X.SX32 R27, R15, R2.reuse, 0x1, P0 ;  /* 0x000000020f1b7211 */ /* 0x080fe400000f0eff */
[----:B------:R-:W-:Y:S01]  /*10070*/  LEA.HI.X.SX32 R25, R16, R2, 0x1, P1 ;  /* 0x0000000210197211 */ /* 0x000fe200008f0eff */
[----:B------:R-:W-:Y:S01]  /*10080*/  IMAD R9, R0, 0x2, R8 ;  /* 0x0000000200097824 */ /* 0x000fe200078e0208 */
[----:B------:R-:W-:Y:S01]  /*10090*/  STL.64 [R1+0xd60], R12 ;  /* 0x000d600c01007387 */ /* 0x000fe20000100a00 */
[----:B------:R-:W-:-:S03]  /*100a0*/  LEA R14, P2, R20, R3, 0x1 ;  /* 0x00000003140e7211 */ /* 0x000fc600078408ff */
[----:B------:R0:W-:Y:S01]  /*100b0*/  STL.64 [R1+0xd70], R26 ;  /* 0x000d701a01007387 */ /* 0x0001e20000100a00 */
[----:B------:R-:W-:-:S03]  /*100c0*/  IMAD R10, R0, 0x2, R9 ;  /* 0x00000002000a7824 */ /* 0x000fc600078e0209 */
[----:B------:R1:W-:Y:S01]  /*100d0*/  STL.64 [R1+0xd68], R24 ;  /* 0x000d681801007387 */ /* 0x0003e20000100a00 */
[-C--:B------:R-:W-:Y:S02]  /*100e0*/  LEA.HI.X.SX32 R15, R20, R2.reuse, 0x1, P2 ;  /* 0x00000002140f7211 */ /* 0x080fe400010f0eff */
[CC--:B0-----:R-:W-:Y:S02]  /*100f0*/  LEA R26, P0, R18.reuse, R3.reuse, 0x1 ;  /* 0x00000003121a7211 */ /* 0x0c1fe400078008ff */
[C---:B-1----:R-:W-:Y:S02]  /*10100*/  LEA R24, P1, R19.reuse, R3, 0x1 ;  /* 0x0000000313187211 */ /* 0x042fe400078208ff */
[-C--:B------:R-:W-:Y:S02]  /*10110*/  LEA.HI.X.SX32 R27, R18, R2.reuse, 0x1, P0 ;  /* 0x00000002121b7211 */ /* 0x080fe400000f0eff */
[----:B------:R-:W-:Y:S01]  /*10120*/  LEA.HI.X.SX32 R25, R19, R2, 0x1, P1 ;  /* 0x0000000213197211 */ /* 0x000fe200008f0eff */
[----:B------:R-:W-:Y:S01]  /*10130*/  STL.64 [R1+0xd48], R14 ;  /* 0x000d480e01007387 */ /* 0x000fe20000100a00 */
[----:B------:R-:W-:-:S02]  /*10140*/  LEA R11, R0, R10, 0x1 ;  /* 0x0000000a000b7211 */ /* 0x000fc400078e08ff */
[-C--:B------:R-:W-:Y:S01]  /*10150*/  LEA R16, P2, R22, R3.reuse, 0x1 ;  /* 0x0000000316107211 */ /* 0x080fe200078408ff */
[----:B------:R-:W-:Y:S01]  /*10160*/  STL.64 [R1+0xd58], R26 ;  /* 0x000d581a01007387 */ /* 0x000fe20000100a00 */
[CC--:B------:R-:W-:Y:S01]  /*10170*/  LEA R18, P1, R23.reuse, R3.reuse, 0x1 ;  /* 0x0000000317127211 */ /* 0x0c0fe200078208ff */
[----:B------:R-:W-:Y:S02]  /*10180*/  IMAD R12, R0, 0x2, R11 ;  /* 0x00000002000c7824 */ /* 0x000fe400078e020b */
[----:B------:R0:W-:Y:S01]  /*10190*/  STL.64 [R1+0xd50], R24 ;  /* 0x000d501801007387 */ /* 0x0001e20000100a00 */
[-C--:B------:R-:W-:Y:S01]  /*101a0*/  LEA.HI.X.SX32 R17, R22, R2.reuse, 0x1, P2 ;  /* 0x0000000216117211 */ /* 0x080fe200010f0eff */
[----:B------:R-:W-:Y:S01]  /*101b0*/  IMAD R13, R0, 0x2, R12 ;  /* 0x00000002000d7824 */ /* 0x000fe200078e020c */
[----:B------:R-:W-:Y:S02]  /*101c0*/  LEA.HI.X.SX32 R19, R23, R2, 0x1, P1 ;  /* 0x0000000217137211 */ /* 0x000fe400008f0eff */
[----:B0-----:R-:W-:-:S04]  /*101d0*/  LEA R24, P0, R21, R3, 0x1 ;  /* 0x0000000315187211 */ /* 0x001fc800078008ff */
[----:B------:R-:W-:Y:S01]  /*101e0*/  LEA.HI.X.SX32 R25, R21, R2, 0x1, P0 ;  /* 0x0000000215197211 */ /* 0x000fe200000f0eff */
[----:B------:R-:W-:Y:S01]  /*101f0*/  STL.64 [R1+0xd30], R16 ;  /* 0x000d301001007387 */ /* 0x000fe20000100a00 */
[----:B------:R-:W-:-:S03]  /*10200*/  LEA R14, R0, R13, 0x1 ;  /* 0x0000000d000e7211 */ /* 0x000fc600078e08ff */
[----:B------:R0:W-:Y:S01]  /*10210*/  STL.64 [R1+0xd40], R24 ;  /* 0x000d401801007387 */ /* 0x0001e20000100a00 */
[----:B------:R-:W-:-:S03]  /*10220*/  LEA R20, P1, R5, R3, 0x1 ;  /* 0x0000000305147211 */ /* 0x000fc600078208ff */
[----:B------:R1:W-:Y:S01]  /*10230*/  STL.64 [R1+0xd38], R18 ;  /* 0x000d381201007387 */ /* 0x0003e20000100a00 */
[----:B------:R-:W-:Y:S01]  /*10240*/  IMAD R15, R0, 0x2, R14 ;  /* 0x00000002000f7824 */ /* 0x000fe200078e020e */
[-C--:B------:R-:W-:Y:S02]  /*10250*/  LEA.HI.X.SX32 R21, R5, R2.reuse, 0x1, P1 ;  /* 0x0000000205157211 */ /* 0x080fe400008f0eff */
[-C--:B0-----:R-:W-:Y:S02]  /*10260*/  LEA R24, P0, R4, R3.reuse, 0x1 ;  /* 0x0000000304187211 */ /* 0x081fe400078008ff */
[-C--:B-1----:R-:W-:Y:S02]  /*10270*/  LEA R18, P2, R6, R3.reuse, 0x1 ;  /* 0x0000000306127211 */ /* 0x082fe400078408ff */
[-C--:B------:R-:W-:Y:S02]  /*10280*/  LEA.HI.X.SX32 R25, R4, R2.reuse, 0x1, P0 ;  /* 0x0000000204197211 */ /* 0x080fe400000f0eff */
[----:B------:R-:W-:Y:S01]  /*10290*/  LEA.HI.X.SX32 R19, R6, R2, 0x1, P2 ;  /* 0x0000000206137211 */ /* 0x000fe200010f0eff */
[C---:B------:R-:W-:Y:S01]  /*102a0*/  IMAD R17, R0.reuse, 0x2, R15 ;  /* 0x0000000200117824 */ /* 0x040fe200078e020f */
[----:B------:R-:W-:Y:S01]  /*102b0*/  LEA R22, P0, R7, R3, 0x1 ;  /* 0x0000000307167211 */ /* 0x000fe200078008ff */
[----:B------:R-:W-:Y:S04]  /*102c0*/  STL.64 [R1+0xd28], R24 ;  /* 0x000d281801007387 */ /* 0x000fe80000100a00 */
[----:B------:R0:W-:Y:S01]  /*102d0*/  STL.64 [R1+0xd20], R20 ;  /* 0x000d201401007387 */ /* 0x0001e20000100a00 */
[----:B------:R-:W-:-:S03]  /*102e0*/  LEA R16, R0, R17, 0x1 ;  /* 0x0000001100107211 */ /* 0x000fc600078e08ff */
[----:B------:R1:W-:Y:S01]  /*102f0*/  STL.64 [R1+0xd18], R18 ;  /* 0x000d181201007387 */ /* 0x0003e20000100a00 */
[-C--:B------:R-:W-:Y:S02]  /*10300*/  LEA.HI.X.SX32 R23, R7, R2.reuse, 0x1, P0 ;  /* 0x0000000207177211 */ /* 0x080fe400000f0eff */
[CC--:B0-----:R-:W-:Y:S02]  /*10310*/  LEA R20, P1, R8.reuse, R3.reuse, 0x1 ;  /* 0x0000000308147211 */ /* 0x0c1fe400078208ff */
[C---:B-1----:R-:W-:Y:S02]  /*10320*/  LEA R18, P2, R9.reuse, R3, 0x1 ;  /* 0x0000000309127211 */ /* 0x042fe400078408ff */
[-C--:B------:R-:W-:Y:S02]  /*10330*/  LEA.HI.X.SX32 R21, R8, R2.reuse, 0x1, P1 ;  /* 0x0000000208157211 */ /* 0x080fe400008f0eff */
[----:B------:R-:W-:Y:S01]  /*10340*/  LEA.HI.X.SX32 R19, R9, R2, 0x1, P2 ;  /* 0x0000000209137211 */ /* 0x000fe200010f0eff */
[C---:B------:R-:W-:Y:S01]  /*10350*/  IMAD R4, R0.reuse, 0x2, R16 ;  /* 0x0000000200047824 */ /* 0x040fe200078e0210 */
[----:B------:R0:W-:Y:S04]  /*10360*/  STL.64 [R1+0xd10], R22 ;  /* 0x000d101601007387 */ /* 0x0001e80000100a00 */
[----:B------:R1:W-:Y:S01]  /*10370*/  STL.64 [R1+0xd08], R20 ;  /* 0x000d081401007387 */ /* 0x0003e20000100a00 */
[----:B------:R-:W-:-:S03]  /*10380*/  IMAD R5, R0, 0x2, R4 ;  /* 0x0000000200057824 */ /* 0x000fc600078e0204 */
[----:B------:R2:W-:Y:S01]  /*10390*/  STL.64 [R1+0xd00], R18 ;  /* 0x000d001201007387 */ /* 0x0005e20000100a00 */
[CC--:B0-----:R-:W-:Y:S02]  /*103a0*/  LEA R22, P0, R10.reuse, R3.reuse, 0x1 ;  /* 0x000000030a167211 */ /* 0x0c1fe400078008ff */
[CC--:B-1----:R-:W-:Y:S02]  /*103b0*/  LEA R20, P1, R11.reuse, R3.reuse, 0x1 ;  /* 0x000000030b147211 */ /* 0x0c2fe400078208ff */
[-C--:B------:R-:W-:Y:S02]  /*103c0*/  LEA.HI.X.SX32 R23, R10, R2.reuse, 0x1, P0 ;  /* 0x000000020a177211 */ /* 0x080fe400000f0eff */
[C---:B--2---:R-:W-:Y:S02]  /*103d0*/  LEA R18, P2, R12.reuse, R3, 0x1 ;  /* 0x000000030c127211 */ /* 0x044fe400078408ff */
[-C--:B------:R-:W-:Y:S02]  /*103e0*/  LEA.HI.X.SX32 R21, R11, R2.reuse, 0x1, P1 ;  /* 0x000000020b157211 */ /* 0x080fe400008f0eff */
[----:B------:R-:W-:Y:S01]  /*103f0*/  LEA.HI.X.SX32 R19, R12, R2, 0x1, P2 ;  /* 0x000000020c137211 */ /* 0x000fe200010f0eff */
[----:B------:R0:W-:Y:S01]  /*10400*/  STL.64 [R1+0xcf8], R22 ;  /* 0x000cf81601007387 */ /* 0x0001e20000100a00 */
[----:B------:R-:W-:-:S03]  /*10410*/  LEA R7, R0, R5, 0x1 ;  /* 0x0000000500077211 */ /* 0x000fc600078e08ff */
[----:B------:R1:W-:Y:S02]  /*10420*/  STL.64 [R1+0xcf0], R20 ;  /* 0x000cf01401007387 */ /* 0x0003e40000100a00 */
[----:B------:R-:W-:Y:S02]  /*10430*/  IMAD R6, R0, 0x2, R7 ;  /* 0x0000000200067824 */ /* 0x000fe400078e0207 */
[----:B------:R2:W-:Y:S01]  /*10440*/  STL.64 [R1+0xce8], R18 ;  /* 0x000ce81201007387 */ /* 0x0005e20000100a00 */
[CC--:B0-----:R-:W-:Y:S02]  /*10450*/  LEA R22, P0, R13.reuse, R3.reuse, 0x1 ;  /* 0x000000030d167211 */ /* 0x0c1fe400078008ff */
[-C--:B-1----:R-:W-:Y:S02]  /*10460*/  LEA R20, P1, R14, R3.reuse, 0x1 ;  /* 0x000000030e147211 */ /* 0x082fe400078208ff */
[----:B------:R-:W-:Y:S02]  /*10470*/  LEA.HI.X.SX32 R23, R13, R2, 0x1, P0 ;  /* 0x000000020d177211 */ /* 0x000fe400000f0eff */
[----:B--2---:R-:W-:-:S02]  /*10480*/  LEA R18, P2, R15, R3, 0x1 ;  /* 0x000000030f127211 */ /* 0x004fc400078408ff */
[-C--:B------:R-:W-:Y:S01]  /*10490*/  LEA.HI.X.SX32 R21, R14, R2.reuse, 0x1, P1 ;  /* 0x000000020e157211 */ /* 0x080fe200008f0eff */
[----:B------:R-:W-:Y:S01]  /*104a0*/  IMAD R11, R0, 0x2, R6 ;  /* 0x00000002000b7824 */ /* 0x000fe200078e0206 */
[----:B------:R-:W-:Y:S01]  /*104b0*/  LEA.HI.X.SX32 R19, R15, R2, 0x1, P2 ;  /* 0x000000020f137211 */ /* 0x000fe200010f0eff */
[----:B------:R-:W-:Y:S01]  /*104c0*/  STL.64 [R1+0xce0], R22 ;  /* 0x000ce01601007387 */ /* 0x000fe20000100a00 */
[----:B------:R-:W-:-:S03]  /*104d0*/  LEA R12, P2, R4, R3, 0x1 ;  /* 0x00000003040c7211 */ /* 0x000fc600078408ff */
[----:B------:R0:W-:Y:S01]  /*104e0*/  STL.64 [R1+0xcd8], R20 ;  /* 0x000cd81401007387 */ /* 0x0001e20000100a00 */
[----:B------:R-:W-:-:S03]  /*104f0*/  LEA R9, R0, R11, 0x1 ;  /* 0x0000000b00097211 */ /* 0x000fc600078e08ff */
[----:B------:R1:W-:Y:S01]  /*10500*/  STL.64 [R1+0xcd0], R18 ;  /* 0x000cd01201007387 */ /* 0x0003e20000100a00 */
[-C--:B------:R-:W-:Y:S01]  /*10510*/  LEA.HI.X.SX32 R13, R4, R2.reuse, 0x1, P2 ;  /* 0x00000002040d7211 */ /* 0x080fe200010f0eff */
[----:B------:R-:W-:Y:S01]  /*10520*/  IMAD R14, R0, 0x2, R9 ;  /* 0x00000002000e7824 */ /* 0x000fe200078e0209 */
[CC--:B0-----:R-:W-:Y:S02]  /*10530*/  LEA R20, P0, R17.reuse, R3.reuse, 0x1 ;  /* 0x0000000311147211 */ /* 0x0c1fe400078008ff */
[C---:B-1----:R-:W-:Y:S02]  /*10540*/  LEA R18, P1, R16.reuse, R3, 0x1 ;  /* 0x0000000310127211 */ /* 0x042fe400078208ff */
[-C--:B------:R-:W-:Y:S02]  /*10550*/  LEA.HI.X.SX32 R21, R17, R2.reuse, 0x1, P0 ;  /* 0x0000000211157211 */ /* 0x080fe400000f0eff */
[----:B------:R-:W-:Y:S01]  /*10560*/  LEA.HI.X.SX32 R19, R16, R2, 0x1, P1 ;  /* 0x0000000210137211 */ /* 0x000fe200008f0eff */
[----:B------:R-:W-:Y:S01]  /*10570*/  STL.64 [R1+0xcb8], R12 ;  /* 0x000cb80c01007387 */ /* 0x000fe20000100a00 */
[----:B------:R-:W-:-:S03]  /*10580*/  IMAD R10, R0, 0x2, R14 ;  /* 0x00000002000a7824 */ /* 0x000fc600078e020e */
[----:B------:R0:W-:Y:S01]  /*10590*/  STL.64 [R1+0xcc8], R20 ;  /* 0x000cc81401007387 */ /* 0x0001e20000100a00 */
[----:B------:R-:W-:-:S03]  /*105a0*/  LEA R16, P2, R6, R3, 0x1 ;  /* 0x0000000306107211 */ /* 0x000fc600078408ff */
[----:B------:R1:W-:Y:S01]  /*105b0*/  STL.64 [R1+0xcc0], R18 ;  /* 0x000cc01201007387 */ /* 0x0003e20000100a00 */
[-C--:B------:R-:W-:Y:S02]  /*105c0*/  LEA.HI.X.SX32 R17, R6, R2.reuse, 0x1, P2 ;  /* 0x0000000206117211 */ /* 0x080fe400010f0eff */
[-C--:B0-----:R-:W-:Y:S02]  /*105d0*/  LEA R20, P0, R5, R3.reuse, 0x1 ;  /* 0x0000000305147211 */ /* 0x081fe400078008ff */
[----:B-1----:R-:W-:Y:S02]  /*105e0*/  LEA R18, P1, R7, R3, 0x1 ;  /* 0x0000000307127211 */ /* 0x002fe400078208ff */
[----:B------:R-:W-:Y:S02]  /*105f0*/  LEA.HI.X.SX32 R21, R5, R2, 0x1, P0 ;  /* 0x0000000205157211 */ /* 0x000fe400000f0eff */
[C---:B------:R-:W-:Y:S02]  /*10600*/  LEA R12, R0.reuse, R10, 0x1 ;  /* 0x0000000a000c7211 */ /* 0x040fe400078e08ff */
[----:B------:R-:W-:Y:S01]  /*10610*/  LEA.HI.X.SX32 R19, R7, R2, 0x1, P1 ;  /* 0x0000000207137211 */ /* 0x000fe200008f0eff */
[----:B------:R-:W-:Y:S02]  /*10620*/  STL.64 [R1+0xcb0], R20 ;  /* 0x000cb01401007387 */ /* 0x000fe40000100a00 */
[----:B------:R-:W-:-:S02]  /*10630*/  IMAD R13, R0, 0x2, R12 ;  /* 0x00000002000d7824 */ /* 0x000fc400078e020c */
[----:B------:R0:W-:Y:S04]  /*10640*/  STL.64 [R1+0xca8], R18 ;  /* 0x000ca81201007387 */ /* 0x0001e80000100a00 */
[----:B------:R1:W-:Y:S01]  /*10650*/  STL.64 [R1+0xca0], R16 ;  /* 0x000ca01001007387 */ /* 0x0003e20000100a00 */
[----:B------:R-:W-:Y:S01]  /*10660*/  IMAD R7, R0, 0x2, R13 ;  /* 0x0000000200077824 */ /* 0x000fe200078e020d */
[-C--:B------:R-:W-:Y:S02]  /*10670*/  LEA R4, P2, R14, R3.reuse, 0x1 ;  /* 0x000000030e047211 */ /* 0x080fe400078408ff */
[-C--:B0-----:R-:W-:Y:S02]  /*10680*/  LEA R18, P0, R11, R3.reuse, 0x1 ;  /* 0x000000030b127211 */ /* 0x081fe400078008ff */
[----:B-1----:R-:W-:-:S02]  /*10690*/  LEA R16, P1, R9, R3, 0x1 ;  /* 0x0000000309107211 */ /* 0x002fc400078208ff */
[-C--:B------:R-:W-:Y:S02]  /*106a0*/  LEA.HI.X.SX32 R19, R11, R2.reuse, 0x1, P0 ;  /* 0x000000020b137211 */ /* 0x080fe400000f0eff */
[-C--:B------:R-:W-:Y:S02]  /*106b0*/  LEA.HI.X.SX32 R17, R9, R2.reuse, 0x1, P1 ;  /* 0x0000000209117211 */ /* 0x080fe400008f0eff */
[----:B------:R-:W-:Y:S01]  /*106c0*/  LEA R8, R0, R7, 0x1 ;  /* 0x0000000700087211 */ /* 0x000fe200078e08ff */
[----:B------:R-:W-:Y:S01]  /*106d0*/  STL.64 [R1+0xc98], R18 ;  /* 0x000c981201007387 */ /* 0x000fe20000100a00 */
[----:B------:R-:W-:Y:S02]  /*106e0*/  LEA.HI.X.SX32 R5, R14, R2, 0x1, P2 ;  /* 0x000000020e057211 */ /* 0x000fe400010f0eff */
[----:B------:R-:W-:Y:S01]  /*106f0*/  LEA R20, P0, R10, R3, 0x1 ;  /* 0x000000030a147211 */ /* 0x000fe200078008ff */
[----:B------:R0:W-:Y:S01]  /*10700*/  STL.64 [R1+0xc90], R16 ;  /* 0x000c901001007387 */ /* 0x0001e20000100a00 */
[----:B------:R-:W-:-:S02]  /*10710*/  IMAD R9, R0, 0x2, R8 ;  /* 0x0000000200097824 */ /* 0x000fc400078e0208 */
[----:B------:R-:W-:Y:S01]  /*10720*/  LEA.HI.X.SX32 R21, R10, R2, 0x1, P0 ;  /* 0x000000020a157211 */ /* 0x000fe200000f0eff */
[----:B------:R1:W-:Y:S01]  /*10730*/  STL.64 [R1+0xc88], R4 ;  /* 0x000c880401007387 */ /* 0x0003e20000100a00 */
[----:B0-----:R-:W-:-:S04]  /*10740*/  LEA R16, P2, R13, R3, 0x1 ;  /* 0x000000030d107211 */ /* 0x001fc800078408ff */
[----:B------:R-:W-:Y:S01]  /*10750*/  LEA.HI.X.SX32 R17, R13, R2, 0x1, P2 ;  /* 0x000000020d117211 */ /* 0x000fe200010f0eff */
[----:B-1----:R-:W-:Y:S01]  /*10760*/  IMAD R4, R0, 0x2, R9 ;  /* 0x0000000200047824 */ /* 0x002fe200078e0209 */
[----:B------:R-:W-:Y:S01]  /*10770*/  LEA R18, P1, R12, R3, 0x1 ;  /* 0x000000030c127211 */ /* 0x000fe200078208ff */
[----:B------:R-:W-:Y:S04]  /*10780*/  STL.64 [R1+0xc80], R20 ;  /* 0x000c801401007387 */ /* 0x000fe80000100a00 */
[----:B------:R0:W-:Y:S01]  /*10790*/  STL.64 [R1+0xc70], R16 ;  /* 0x000c701001007387 */ /* 0x0001e20000100a00 */
[----:B------:R-:W-:Y:S02]  /*107a0*/  LEA R5, R0, R4, 0x1 ;  /* 0x0000000400057211 */ /* 0x000fe400078e08ff */
[----:B------:R-:W-:-:S02]  /*107b0*/  LEA.HI.X.SX32 R19, R12, R2, 0x1, P1 ;  /* 0x000000020c137211 */ /* 0x000fc400008f0eff */
[-C--:B------:R-:W-:Y:S01]  /*107c0*/  LEA R14, P1, R8, R3.reuse, 0x1 ;  /* 0x00000003080e7211 */ /* 0x080fe200078208ff */
[----:B------:R-:W-:Y:S01]  /*107d0*/  IMAD R6, R0, 0x2, R5 ;  /* 0x0000000200067824 */ /* 0x000fe200078e0205 */
[-C--:B------:R-:W-:Y:S02]  /*107e0*/  LEA R10, P2, R9, R3.reuse, 0x1 ;  /* 0x00000003090a7211 */ /* 0x080fe400078408ff */
[----:B0-----:R-:W-:-:S04]  /*107f0*/  LEA R16, P0, R7, R3, 0x1 ;  /* 0x0000000307107211 */ /* 0x001fc800078008ff */
[-C--:B------:R-:W-:Y:S01]  /*10800*/  LEA.HI.X.SX32 R17, R7, R2.reuse, 0x1, P0 ;  /* 0x0000000207117211 */ /* 0x080fe200000f0eff */
[----:B------:R-:W-:Y:S01]  /*10810*/  STL.64 [R1+0xc78], R18 ;  /* 0x000c781201007387 */ /* 0x000fe20000100a00 */
[-C--:B------:R-:W-:Y:S01]  /*10820*/  LEA.HI.X.SX32 R15, R8, R2.reuse, 0x1, P1 ;  /* 0x00000002080f7211 */ /* 0x080fe200008f0eff */
[----:B------:R-:W-:Y:S01]  /*10830*/  IMAD R0, R0, 0x2, R6 ;  /* 0x0000000200007824 */ /* 0x000fe200078e0206 */
[----:B------:R-:W-:Y:S01]  /*10840*/  LEA.HI.X.SX32 R11, R9, R2, 0x1, P2 ;  /* 0x00000002090b7211 */ /* 0x000fe200010f0eff */
[----:B------:R0:W-:Y:S01]  /*10850*/  STL.64 [R1+0xc68], R16 ;  /* 0x000c681001007387 */ /* 0x0001e20000100a00 */
[----:B------:R-:W-:-:S03]  /*10860*/  LEA R12, P2, R6, R3, 0x1 ;  /* 0x00000003060c7211 */ /* 0x000fc600078408ff */
[----:B------:R1:W-:Y:S04]  /*10870*/  STL.64 [R1+0xc60], R14 ;  /* 0x000c600e01007387 */ /* 0x0003e80000100a00 */
[----:B------:R2:W-:Y:S01]  /*10880*/  STL.64 [R1+0xc58], R10 ;  /* 0x000c580a01007387 */ /* 0x0005e20000100a00 */
[CC--:B0-----:R-:W-:Y:S02]  /*10890*/  LEA R16, P0, R4.reuse, R3.reuse, 0x1 ;  /* 0x0000000304107211 */ /* 0x0c1fe400078008ff */
[-C--:B-1----:R-:W-:Y:S02]  /*108a0*/  LEA R14, P1, R5, R3.reuse, 0x1 ;  /* 0x00000003050e7211 */ /* 0x082fe400078208ff */
[----:B------:R-:W-:Y:S02]  /*108b0*/  LEA.HI.X.SX32 R17, R4, R2, 0x1, P0 ;  /* 0x0000000204117211 */ /* 0x000fe400000f0eff */
[----:B--2---:R-:W-:-:S02]  /*108c0*/  LEA R10, P3, R0, R3, 0x1 ;  /* 0x00000003000a7211 */ /* 0x004fc400078608ff */
[-C--:B------:R-:W-:Y:S01]  /*108d0*/  LEA.HI.X.SX32 R15, R5, R2.reuse, 0x1, P1 ;  /* 0x00000002050f7211 */ /* 0x080fe200008f0eff */
[----:B------:R0:W-:Y:S01]  /*108e0*/  STL.64 [R1+0xc50], R16 ;  /* 0x000c501001007387 */ /* 0x0001e20000100a00 */
[-C--:B------:R-:W-:Y:S02]  /*108f0*/  LEA.HI.X.SX32 R13, R6, R2.reuse, 0x1, P2 ;  /* 0x00000002060d7211 */ /* 0x080fe400010f0eff */
[----:B------:R-:W-:Y:S01]  /*10900*/  LEA.HI.X.SX32 R11, R0, R2, 0x1, P3 ;  /* 0x00000002000b7211 */ /* 0x000fe200018f0eff */
[----:B------:R-:W-:Y:S01]  /*10910*/  STL.64 [R1+0xc48], R14 ;  /* 0x000c480e01007387 */ /* 0x000fe20000100a00 */
[----:B------:R-:W-:-:S03]  /*10920*/  IMAD.MOV.U32 R18, RZ, RZ, -0x800000 ;  /* 0xff800000ff127424 */ /* 0x000fc600078e00ff */
[----:B------:R-:W-:Y:S01]  /*10930*/  STL.64 [R1+0xc40], R12 ;  /* 0x000c400c01007387 */ /* 0x000fe20000100a00 */
[----:B0-----:R-:W-:Y:S01]  /*10940*/  MOV R17, 0x3f800000 ;  /* 0x3f80000000117802 */ /* 0x001fe20000000f00 */
[----:B------:R-:W-:Y:S02]  /*10950*/  IMAD.MOV.U32 R16, RZ, RZ, -0x800000 ;  /* 0xff800000ff107424 */ /* 0x000fe400078e00ff */
[----:B------:R-:W-:Y:S04]  /*10960*/  STL.64 [R1+0xc38], R10 ;  /* 0x000c380a01007387 */ /* 0x000fe80000100a00 */
[----:B------:R0:W-:Y:S04]  /*10970*/  STL [R1+0xb94], R17 ;  /* 0x000b941101007387 */ /* 0x0001e80000100800 */
[----:B------:R-:W-:Y:S04]  /*10980*/  STL [R1+0x380], RZ ;  /* 0x000380ff01007387 */ /* 0x000fe80000100800 */
[----:B------:R-:W-:Y:S01]  /*10990*/  STL [R1+0x3a0], R16 ;  /* 0x0003a01001007387 */ /* 0x000fe20000100800 */
[----:B0-----:R-:W-:-:S03]  /*109a0*/  MOV R17, 0xff800000 ;  /* 0xff80000000117802 */ /* 0x001fc60000000f00 */
[----:B------:R-:W-:Y:S04]  /*109b0*/  STL [R1+0x384], RZ ;  /* 0x000384ff01007387 */ /* 0x000fe80000100800 */
        /* <DEDUP_REMOVED lines=31> */
[----:B------:R-:W-:Y:S04]  /*10bb0*/  STL [R1+0xbfc], R17 ;  /* 0x000bfc1101007387 */ /* 0x000fe80000100800 */
[----:B------:R-:W-:Y:S04]  /*10bc0*/  STL [R1+0x4f0], RZ ;  /* 0x0004f0ff01007387 */ /* 0x000fe80000100800 */
[----:B------:R1:W-:Y:S04]  /*10bd0*/  STL [R1+0xc00], R16 ;  /* 0x000c001001007387 */ /* 0x0003e80000100800 */
        /* <DEDUP_REMOVED lines=208> */
[----:B------:R-:W2:Y:S04]  /*118e0*/  S2R R29, SR_TID.X ;  /* 0x00000000001d7919 */ /* 0x000ea80000002100 */
[----:B------:R-:W-:Y:S04]  /*118f0*/  STL [R1+0xa14], RZ ;  /* 0x000a14ff01007387 */ /* 0x000fe80000100800 */
[----:B------:R-:W-:Y:S04]  /*11900*/  STL [R1+0xa18], RZ ;  /* 0x000a18ff01007387 */ /* 0x000fe80000100800 */
[----:B------:R-:W-:Y:S04]  /*11910*/  STL [R1+0xa1c], RZ ;  /* 0x000a1cff01007387 */ /* 0x000fe80000100800 */
[----:B------:R-:W-:Y:S04]  /*11920*/  STL [R1+0xa20], RZ ;  /* 0x000a20ff01007387 */ /* 0x000fe80000100800 */
[----:B------:R-:W3:Y:S04]  /*11930*/  S2R R25, SR_CTAID.X ;  /* 0x0000000000197919 */ /* 0x000ee80000002500 */
        /* <DEDUP_REMOVED lines=16> */
[----:B------:R-:W-:Y:S01]  /*11a40*/  STL [R1+0xa64], RZ ;  /* 0x000a64ff01007387 */ /* 0x000fe20000100800 */
[----:B--2---:R-:W-:-:S03]  /*11a50*/  LOP3.LUT R24, R29, 0x1c, RZ, 0xc0, !PT ;  /* 0x0000001c1d187812 */ /* 0x004fc600078ec0ff */
[----:B------:R-:W-:Y:S04]  /*11a60*/  STL [R1+0xa68], RZ ;  /* 0x000a68ff01007387 */ /* 0x000fe80000100800 */
[----:B------:R-:W-:Y:S04]  /*11a70*/  STL [R1+0xa6c], RZ ;  /* 0x000a6cff01007387 */ /* 0x000fe80000100800 */
[----:B------:R-:W-:Y:S04]  /*11a80*/  STL [R1+0xa50], RZ ;  /* 0x000a50ff01007387 */ /* 0x000fe80000100800 */
[----:B------:R-:W-:Y:S01]  /*11a90*/  STL [R1+0xa54], RZ ;  /* 0x000a54ff01007387 */ /* 0x000fe20000100800 */
[----:B------:R-:W-:-:S03]  /*11aa0*/  LEA.HI R0, R24, 0x60, RZ, 0x1e ;  /* 0x0000006018007811 */ /* 0x000fc600078ff0ff */
[----:B------:R-:W-:Y:S01]  /*11ab0*/  STL [R1+0xa58], RZ ;  /* 0x000a58ff01007387 */ /* 0x000fe20000100800 */
[----:B---3--:R-:W-:-:S03]  /*11ac0*/  SHF.L.U32 R25, R25, 0x7, RZ ;  /* 0x0000000719197819 */ /* 0x008fc600000006ff */
[----:B------:R-:W-:Y:S01]  /*11ad0*/  STL [R1+0xa5c], RZ ;  /* 0x000a5cff01007387 */ /* 0x000fe20000100800 */
[----:B------:R-:W-:-:S03]  /*11ae0*/  LEA.HI R3, R24, 0x58, RZ, 0x1e ;  /* 0x0000005818037811 */ /* 0x000fc600078ff0ff */
[----:B------:R-:W-:Y:S01]  /*11af0*/  STL [R1+0xa40], RZ ;  /* 0x000a40ff01007387 */ /* 0x000fe20000100800 */
[----:B------:R-:W-:-:S03]  /*11b00*/  LEA.HI R4, R24, 0x50, RZ, 0x1e ;  /* 0x0000005018047811 */ /* 0x000fc600078ff0ff */
[----:B------:R-:W-:Y:S01]  /*11b10*/  STL [R1+0xa44], RZ ;  /* 0x000a44ff01007387 */ /* 0x000fe20000100800 */
[----:B------:R-:W-:-:S03]  /*11b20*/  LEA.HI R6, R24, 0x40, RZ, 0x1e ;  /* 0x0000004018067811 */ /* 0x000fc600078ff0ff */
[----:B------:R-:W-:Y:S01]  /*11b30*/  STL [R1+0xa48], RZ ;  /* 0x000a48ff01007387 */ /* 0x000fe20000100800 */
[----:B------:R-:W-:-:S03]  /*11b40*/  LEA.HI R7, R24, 0x38, RZ, 0x1e ;  /* 0x0000003818077811 */ /* 0x000fc600078ff0ff */
[----:B------:R-:W-:Y:S01]  /*11b50*/  STL [R1+0xa4c], RZ ;  /* 0x000a4cff01007387 */ /* 0x000fe20000100800 */
[----:B0-----:R-:W-:-:S03]  /*11b60*/  IMAD.IADD R18, R25, 0x1, R0 ;  /* 0x0000000119127824 */ /* 0x001fc600078e0200 */
[----:B------:R-:W0:Y:S01]  /*11b70*/  S2R R26, SR_TID.X ;  /* 0x00000000001a7919 */ /* 0x000e220000002100 */
[----:B-1----:R-:W-:-:S03]  /*11b80*/  IMAD.SHL.U32 R16, R0, 0x20, RZ ;  /* 0x0000002000107824 */ /* 0x002fc600078e00ff */
[----:B------:R-:W-:Y:S01]  /*11b90*/  STL [R1+0xa30], RZ ;  /* 0x000a30ff01007387 */ /* 0x000fe20000100800 */
[----:B------:R-:W-:Y:S01]  /*11ba0*/  LEA.HI R9, R24, 0x28, RZ, 0x1e ;  /* 0x0000002818097811 */ /* 0x000fe200078ff0ff */
[----:B------:R-:W-:Y:S02]  /*11bb0*/  IMAD.SHL.U32 R0, R3, 0x20, RZ ;  /* 0x0000002003007824 */ /* 0x000fe400078e00ff */
[----:B------:R-:W-:Y:S01]  /*11bc0*/  STL [R1+0xa34], RZ ;  /* 0x000a34ff01007387 */ /* 0x000fe20000100800 */
[----:B------:R-:W-:-:S03]  /*11bd0*/  IADD3 R17, R25, R3, RZ ;  /* 0x0000000319117210 */ /* 0x000fc60007ffe0ff */
[----:B------:R-:W-:Y:S01]  /*11be0*/  STL [R1+0xa38], RZ ;  /* 0x000a38ff01007387 */ /* 0x000fe20000100800 */
[----:B------:R-:W-:Y:S02]  /*11bf0*/  LEA.HI R10, R24, 0x20, RZ, 0x1e ;  /* 0x00000020180a7811 */ /* 0x000fe400078ff0ff */
[----:B------:R-:W-:Y:S01]  /*11c00*/  SHF.L.U32 R3, R4, 0x5, RZ ;  /* 0x0000000504037819 */ /* 0x000fe200000006ff */
[----:B------:R-:W-:Y:S01]  /*11c10*/  STL [R1+0xa3c], RZ ;  /* 0x000a3cff01007387 */ /* 0x000fe20000100800 */
[C---:B------:R-:W-:Y:S02]  /*11c20*/  LEA.HI R12, R24.reuse, 0x10, RZ, 0x1e ;  /* 0x00000010180c7811 */ /* 0x040fe400078ff0ff */
[----:B------:R-:W-:Y:S01]  /*11c30*/  IADD3 R3, R25, R6, RZ ;  /* 0x0000000619037210 */ /* 0x000fe20007ffe0ff */
[----:B------:R-:W-:Y:S01]  /*11c40*/  STL [R1+0xab0], RZ ;  /* 0x000ab0ff01007387 */ /* 0x000fe20000100800 */
[C---:B------:R-:W-:Y:S01]  /*11c50*/  LEA.HI R2, R24.reuse, R25, RZ, 0x1e ;  /* 0x0000001918027211 */ /* 0x040fe200078ff0ff */
[----:B------:R-:W-:Y:S01]  /*11c60*/  IMAD.MOV.U32 R2, RZ, RZ, c[0x0][0x1a4] ;  /* 0x00006900ff027624 */ /* 0x000fe200078e00ff */
[----:B------:R-:W-:Y:S01]  /*11c70*/  LEA.HI R13, R24, 0x8, RZ, 0x1e ;  /* 0x00000008180d7811 */ /* 0x000fe200078ff0ff */
[----:B------:R-:W-:Y:S01]  /*11c80*/  STL [R1+0xab4], RZ ;  /* 0x000ab4ff01007387 */ /* 0x000fe20000100800 */
[----:B------:R-:W-:-:S02]  /*11c90*/  SHF.L.U32 R3, R7, 0x5, RZ ;  /* 0x0000000507037819 */ /* 0x000fc400000006ff */
[----:B------:R-:W-:Y:S01]  /*11ca0*/  IADD3 R3, R25, R9, RZ ;  /* 0x0000000919037210 */ /* 0x000fe20007ffe0ff */
[----:B------:R-:W-:Y:S01]  /*11cb0*/  STL [R1+0xab8], RZ ;  /* 0x000ab8ff01007387 */ /* 0x000fe20000100800 */
[----:B------:R-:W-:-:S03]  /*11cc0*/  SHF.L.U32 R3, R10, 0x5, RZ ;  /* 0x000000050a037819 */ /* 0x000fc600000006ff */
[----:B------:R-:W-:Y:S01]  /*11cd0*/  STL [R1+0xabc], RZ ;  /* 0x000abcff01007387 */ /* 0x000fe20000100800 */
[----:B------:R-:W-:-:S03]  /*11ce0*/  IADD3 R3, R25, R12, RZ ;  /* 0x0000000c19037210 */ /* 0x000fc60007ffe0ff */
[----:B------:R-:W-:Y:S01]  /*11cf0*/  STL [R1+0xac0], RZ ;  /* 0x000ac0ff01007387 */ /* 0x000fe20000100800 */
[----:B------:R-:W-:Y:S01]  /*11d00*/  SHF.L.U32 R3, R13, 0x5, RZ ;  /* 0x000000050d037819 */ /* 0x000fe200000006ff */
[----:B------:R-:W-:Y:S02]  /*11d10*/  IMAD.SHL.U32 R3, R2, 0x2, RZ ;  /* 0x0000000202037824 */ /* 0x000fe400078e00ff */
[----:B------:R-:W-:Y:S04]  /*11d20*/  STL [R1+0xac4], RZ ;  /* 0x000ac4ff01007387 */ /* 0x000fe80000100800 */
[----:B------:R-:W-:Y:S04]  /*11d30*/  STL [R1+0xac8], RZ ;  /* 0x000ac8ff01007387 */ /* 0x000fe80000100800 */
[----:B------:R-:W-:Y:S04]  /*11d40*/  STL [R1+0xacc], RZ ;  /* 0x000accff01007387 */ /* 0x000fe80000100800 */
[----:B------:R-:W-:Y:S04]  /*11d50*/  STL [R1+0xaa0], RZ ;  /* 0x000aa0ff01007387 */ /* 0x000fe80000100800 */
[----:B------:R-:W-:Y:S04]  /*11d60*/  STL [R1+0xaa4], RZ ;  /* 0x000aa4ff01007387 */ /* 0x000fe80000100800 */
[----:B------:R-:W-:Y:S01]  /*11d70*/  STL [R1+0xaa8], RZ ;  /* 0x000aa8ff01007387 */ /* 0x000fe20000100800 */
[----:B------:R-:W-:-:S03]  /*11d80*/  LEA.HI R5, R24, 0x48, RZ, 0x1e ;  /* 0x0000004818057811 */ /* 0x000fc600078ff0ff */
[----:B------:R-:W-:Y:S01]  /*11d90*/  STL [R1+0xaac], RZ ;  /* 0x000aacff01007387 */ /* 0x000fe20000100800 */
[----:B------:R-:W-:-:S03]  /*11da0*/  LOP3.LUT R27, R29, 0x3, RZ, 0xc0, !PT ;  /* 0x000000031d1b7812 */ /* 0x000fc600078ec0ff */
[----:B------:R1:W-:Y:S01]  /*11db0*/  STL [R1+0x1c88], R3 ;  /* 0x001c880301007387 */ /* 0x0003e20000100800 */
[C---:B------:R-:W-:Y:S01]  /*11dc0*/  LEA.HI R8, R24.reuse, 0x30, RZ, 0x1e ;  /* 0x0000003018087811 */ /* 0x040fe200078ff0ff */
[----:B------:R-:W-:Y:S01]  /*11dd0*/  IMAD.IADD R16, R25, 0x1, R4 ;  /* 0x0000000119107824 */ /* 0x000fe200078e0204 */
[----:B------:R-:W-:Y:S01]  /*11de0*/  LEA.HI R11, R24, 0x18, RZ, 0x1e ;  /* 0x00000018180b7811 */ /* 0x000fe200078ff0ff */
[----:B------:R-:W-:Y:S01]  /*11df0*/  IMAD.SHL.U32 R4, R5, 0x20, RZ ;  /* 0x0000002005047824 */ /* 0x000fe200078e00ff */
[----:B-1----:R-:W1:Y:S01]  /*11e00*/  S2R R3, SR_TID.X ;  /* 0x0000000000037919 */ /* 0x002e620000002100 */
[C---:B0-----:R-:W-:Y:S01]  /*11e10*/  LOP3.LUT P5, RZ, R26.reuse, 0x7, RZ, 0xc0, !PT ;  /* 0x000000071aff7812 */ /* 0x041fe200078ac0ff */
[----:B------:R-:W-:Y:S01]  /*11e20*/  IMAD.SHL.U32 R15, R27, 0x2, RZ ;  /* 0x000000021b0f7824 */ /* 0x000fe200078e00ff */
[----:B------:R-:W-:Y:S01]  /*11e30*/  LOP3.LUT R26, R26, 0xe0, RZ, 0xc0, !PT ;  /* 0x000000e01a1a7812 */ /* 0x000fe200078ec0ff */
[----:B------:R-:W-:Y:S02]  /*11e40*/  IMAD.IADD R4, R25, 0x1, R7 ;  /* 0x0000000119047824 */ /* 0x000fe400078e0207 */
[----:B------:R-:W-:-:S02]  /*11e50*/  IMAD.SHL.U32 R4, R8, 0x20, RZ ;  /* 0x0000002008047824 */ /* 0x000fc400078e00ff */
[----:B------:R-:W-:Y:S02]  /*11e60*/  IMAD.IADD R4, R25, 0x1, R10 ;  /* 0x0000000119047824 */ /* 0x000fe400078e020a */
[----:B------:R-:W-:Y:S02]  /*11e70*/  IMAD.SHL.U32 R4, R11, 0x20, RZ ;  /* 0x000000200b047824 */ /* 0x000fe400078e00ff */
[C---:B------:R-:W-:Y:S01]  /*11e80*/  IMAD.IADD R4, R25.reuse, 0x1, R13 ;  /* 0x0000000119047824 */ /* 0x040fe200078e020d */
[----:B------:R-:W-:Y:S01]  /*11e90*/  LEA.HI R4, R26, R15, RZ, 0x1e ;  /* 0x0000000f1a047211 */ /* 0x000fe200078ff0ff */
[----:B------:R-:W-:Y:S02]  /*11ea0*/  IMAD.IADD R0, R25, 0x1, R5 ;  /* 0x0000000119007824 */ /* 0x000fe400078e0205 */
[----:B------:R-:W-:Y:S02]  /*11eb0*/  IMAD.SHL.U32 R0, R6, 0x20, RZ ;  /* 0x0000002006007824 */ /* 0x000fe400078e00ff */
[----:B------:R-:W-:-:S02]  /*11ec0*/  IMAD R4, R2, 0x3, RZ ;  /* 0x0000000302047824 */ /* 0x000fc400078e02ff */
[C---:B------:R-:W-:Y:S02]  /*11ed0*/  IMAD.SHL.U32 R5, R2.reuse, 0x4, RZ ;  /* 0x0000000402057824 */ /* 0x040fe400078e00ff */
[----:B------:R-:W-:Y:S02]  /*11ee0*/  IMAD.IADD R0, R25, 0x1, R8 ;  /* 0x0000000119007824 */ /* 0x000fe400078e0208 */
[C---:B------:R-:W-:Y:S02]  /*11ef0*/  IMAD R6, R2.reuse, 0x5, RZ ;  /* 0x0000000502067824 */ /* 0x040fe400078e02ff */
[----:B------:R-:W-:Y:S01]  /*11f00*/  IMAD.SHL.U32 R0, R9, 0x20, RZ ;  /* 0x0000002009007824 */ /* 0x000fe200078e00ff */
[C---:B------:R-:W-:Y:S01]  /*11f10*/  SHF.L.U32 R9, R2.reuse, 0x3, RZ ;  /* 0x0000000302097819 */ /* 0x040fe200000006ff */
[----:B------:R-:W-:Y:S02]  /*11f20*/  IMAD R7, R2, 0x6, RZ ;  /* 0x0000000602077824 */ /* 0x000fe400078e02ff */
[----:B------:R-:W-:-:S02]  /*11f30*/  IMAD.IADD R0, R25, 0x1, R11 ;  /* 0x0000000119007824 */ /* 0x000fc400078e020b */
[----:B------:R-:W-:Y:S01]  /*11f40*/  IMAD R8, R2, 0x7, RZ ;  /* 0x0000000702087824 */ /* 0x000fe200078e02ff */
[----:B------:R1:W-:Y:S01]  /*11f50*/  STL.64 [R1+0x1c80], R4 ;  /* 0x001c800401007387 */ /* 0x0003e20000100a00 */
[----:B------:R-:W-:Y:S02]  /*11f60*/  IMAD.SHL.U32 R0, R12, 0x20, RZ ;  /* 0x000000200c007824 */ /* 0x000fe400078e00ff */
[C---:B------:R-:W-:Y:S02]  /*11f70*/  IMAD R10, R2.reuse, 0x9, RZ ;  /* 0x00000009020a7824 */ /* 0x040fe400078e02ff */
[C---:B------:R-:W-:Y:S01]  /*11f80*/  IMAD R11, R2.reuse, 0xa, RZ ;  /* 0x0000000a020b7824 */ /* 0x040fe200078e02ff */
[----:B------:R0:W-:Y:S01]  /*11f90*/  STL [R1+0x1c8c], R6 ;  /* 0x001c8c0601007387 */ /* 0x0001e20000100800 */
[C---:B------:R-:W-:Y:S02]  /*11fa0*/  IMAD R12, R2.reuse, 0xb, RZ ;  /* 0x0000000b020c7824 */ /* 0x040fe400078e02ff */
[----:B------:R-:W-:Y:S01]  /*11fb0*/  IMAD R13, R2, 0xc, RZ ;  /* 0x0000000c020d7824 */ /* 0x000fe200078e02ff */
[----:B------:R-:W-:Y:S04]  /*11fc0*/  STL [R1+0x1c90], R7 ;  /* 0x001c900701007387 */ /* 0x000fe80000100800 */
[----:B------:R-:W-:Y:S01]  /*11fd0*/  STL.64 [R1+0x1c78], R8 ;  /* 0x001c780801007387 */ /* 0x000fe20000100a00 */
[----:B-1----:R-:W-:-:S03]  /*11fe0*/  LOP3.LUT R4, R3, 0x1c, RZ, 0xc0, !PT ;  /* 0x0000001c03047812 */ /* 0x002fc600078ec0ff */
[----:B------:R1:W-:Y:S04]  /*11ff0*/  STL.64 [R1+0x1c70], R10 ;  /* 0x001c700a01007387 */ /* 0x0003e80000100a00 */
[----:B------:R2:W-:Y:S04]  /*12000*/  STL [R1+0x1c94], R12 ;  /* 0x001c940c01007387 */ /* 0x0005e80000100800 */
[----:B------:R3:W-:Y:S04]  /*12010*/  STL [R1+0x1c98], R13 ;  /* 0x001c980d01007387 */ /* 0x0007e80000100800 */
[----:B------:R-:W4:Y:S04]  /*12020*/  LDL R3, [R1+0x73c] ;  /* 0x00073c0001037983 */ /* 0x000f280000100800 */
[----:B0-----:R-:W0:Y:S04]  /*12030*/  S2R R6, SR_CTAID.X ;  /* 0x0000000000067919 */ /* 0x001e280000002500 */
[----:B------:R-:W5:Y:S01]  /*12040*/  S2R R5, SR_TID.X ;  /* 0x0000000000057919 */ /* 0x000f620000002100 */
[----:B------:R-:W-:-:S03]  /*12050*/  LOP3.LUT R29, R29, 0xff, RZ, 0xc0, !PT ;  /* 0x000000ff1d1d7812 */ /* 0x000fc600078ec0ff */
[----:B-1----:R-:W4:Y:S04]  /*12060*/  LDL.64 R10, [R1+0x718] ;  /* 0x00071800010a7983 */ /* 0x002f280000100a00 */
[----:B------:R-:W4:Y:S01]  /*12070*/  LDL.64 R8, [R1+0x710] ;  /* 0x0007100001087983 */ /* 0x000f220000100a00 */
[----:B0-----:R-:W-:-:S05]  /*12080*/  IMAD.SHL.U32 R6, R6, 0x80, RZ ;  /* 0x0000008006067824 */ /* 0x001fca00078e00ff */
[----:B------:R-:W-:Y:S02]  /*12090*/  LEA.HI R4, R4, R6, RZ, 0x1e ;  /* 0x0000000604047211 */ /* 0x000fe400078ff0ff */
[----:B-----5:R-:W-:Y:S02]  /*120a0*/  LOP3.LUT R6, R5, 0xff, RZ, 0xc0, !PT ;  /* 0x000000ff05067812 */ /* 0x020fe400078ec0ff */
[----:B------:R-:W-:Y:S01]  /*120b0*/  IADD3 R7, R4, 0x78, RZ ;  /* 0x0000007804077810 */ /* 0x000fe20007ffe0ff */
[----:B------:R-:W5:Y:S01]  /*120c0*/  LDL R5, [R1+0x738] ;  /* 0x0007380001057983 */ /* 0x000f620000100800 */
[----:B------:R-:W-:Y:S02]  /*120d0*/  SHF.L.U32 R6, R6, 0x1, RZ ;  /* 0x0000000106067819 */ /* 0x000fe400000006ff */
[C---:B------:R-:W-:Y:S02]  /*120e0*/  IADD3 R7, R4.reuse, 0x68, RZ ;  /* 0x0000006804077810 */ /* 0x040fe40007ffe0ff */
[----:B--2---:R-:W-:-:S02]  /*120f0*/  IADD3 R12, R4, 0x70, RZ ;  /* 0x00000070040c7810 */ /* 0x004fc40007ffe0ff */
[C---:B------:R-:W-:Y:S01]  /*12100*/  LOP3.LUT R7, R6.reuse, 0x20, RZ, 0x3c, !PT ;  /* 0x0000002006077812 */ /* 0x040fe200078e3cff */
[----:B------:R-:W0:Y:S05]  /*12110*/  S2R R4, SR_TID.X ;  /* 0x0000000000047919 */ /* 0x000e2a0000002100 */
[----:B------:R-:W1:Y:S01]  /*12120*/  S2R R7, SR_TID.X ;  /* 0x0000000000077919 */ /* 0x000e620000002100 */
[----:B------:R-:W-:Y:S02]  /*12130*/  SHF.R.U32.HI R14, RZ, 0x3, R29 ;  /* 0x00000003ff0e7819 */ /* 0x000fe4000001161d */
[----:B---3--:R-:W-:Y:S02]  /*12140*/  LOP3.LUT R13, R6, 0x10, RZ, 0x3c, !PT ;  /* 0x00000010060d7812 */ /* 0x008fe400078e3cff */
[----:B------:R-:W-:-:S02]  /*12150*/  LOP3.LUT R0, R14, 0x1c, RZ, 0xc0, !PT ;  /* 0x0000001c0e007812 */ /* 0x000fc400078ec0ff */
[C---:B------:R-:W-:Y:S02]  /*12160*/  LOP3.LUT R12, R6.reuse, 0x30, RZ, 0x3c, !PT ;  /* 0x00000030060c7812 */ /* 0x040fe400078e3cff */
[C---:B------:R-:W-:Y:S02]  /*12170*/  LOP3.LUT R13, R6.reuse, 0x40, RZ, 0x3c, !PT ;  /* 0x00000040060d7812 */ /* 0x040fe400078e3cff */
[----:B------:R-:W-:Y:S02]  /*12180*/  LOP3.LUT R12, R6, 0x50, RZ, 0x3c, !PT ;  /* 0x00000050060c7812 */ /* 0x000fe400078e3cff */
[----:B0-----:R-:W-:Y:S02]  /*12190*/  LOP3.LUT R4, R4, 0x1c, RZ, 0xc0, !PT ;  /* 0x0000001c04047812 */ /* 0x001fe400078ec0ff */
[----:B------:R-:W-:-:S03]  /*121a0*/  LOP3.LUT R13, R6, 0x60, RZ, 0x3c, !PT ;  /* 0x00000060060d7812 */ /* 0x000fc600078e3cff */
[----:B------:R-:W-:Y:S01]  /*121b0*/  IMAD.SHL.U32 R4, R4, 0x8, RZ ;  /* 0x0000000804047824 */ /* 0x000fe200078e00ff */
[----:B-1----:R-:W-:Y:S02]  /*121c0*/  LOP3.LUT R7, R7, 0x1c, RZ, 0xc0, !PT ;  /* 0x0000001c07077812 */ /* 0x002fe400078ec0ff */
[----:B------:R-:W-:Y:S01]  /*121d0*/  LOP3.LUT R6, R6, 0x70, RZ, 0x3c, !PT ;  /* 0x0000007006067812 */ /* 0x000fe200078e3cff */
[----:B------:R-:W-:Y:S01]  /*121e0*/  IMAD.IADD R12, R4, 0x1, R0 ;  /* 0x00000001040c7824 */ /* 0x000fe200078e0200 */
[C---:B------:R-:W-:Y:S02]  /*121f0*/  LEA.HI R4, R7.reuse, 0x18, RZ, 0x1e ;  /* 0x0000001807047811 */ /* 0x040fe400078ff0ff */
[C---:B------:R-:W-:Y:S02]  /*12200*/  LEA.HI R6, R7.reuse, 0x10, RZ, 0x1e ;  /* 0x0000001007067811 */ /* 0x040fe400078ff0ff */
[----:B------:R-:W-:Y:S02]  /*12210*/  LEA.HI R12, R7, 0x8, RZ, 0x1e ;  /* 0x00000008070c7811 */ /* 0x000fe400078ff0ff */
[----:B------:R-:W0:Y:S01]  /*12220*/  S2R R7, SR_TID.X ;  /* 0x0000000000077919 */ /* 0x000e220000002100 */
[----:B------:R-:W-:Y:S01]  /*12230*/  IMAD.SHL.U32 R6, R6, 0x20, RZ ;  /* 0x0000002006067824 */ /* 0x000fe200078e00ff */
[----:B------:R-:W-:Y:S01]  /*12240*/  SHF.L.U32 R12, R12, 0x5, RZ ;  /* 0x000000050c0c7819 */ /* 0x000fe200000006ff */
[----:B------:R-:W-:-:S02]  /*12250*/  IMAD.SHL.U32 R4, R4, 0x20, RZ ;  /* 0x0000002004047824 */ /* 0x000fc400078e00ff */
[C---:B------:R-:W-:Y:S01]  /*12260*/  IMAD.IADD R6, R0.reuse, 0x1, R6 ;  /* 0x0000000100067824 */ /* 0x040fe200078e0206 */
[----:B------:R-:W-:-:S05]  /*12270*/  IADD3 R13, R0, R12, RZ ;  /* 0x0000000c000d7210 */ /* 0x000fca0007ffe0ff */
[----:B------:R-:W-:Y:S04]  /*12280*/  STL [R1+0xc30], R13 ;  /* 0x000c300d01007387 */ /* 0x000fe80000100800 */
[----:B------:R1:W-:Y:S01]  /*12290*/  STL [R1+0xc2c], R6 ;  /* 0x000c2c0601007387 */ /* 0x0003e20000100800 */
[----:B0-----:R-:W-:Y:S01]  /*122a0*/  LOP3.LUT R12, R7, 0x1c, RZ, 0xc0, !PT ;  /* 0x0000001c070c7812 */ /* 0x001fe200078ec0ff */
[----:B------:R-:W-:-:S03]  /*122b0*/  IMAD.IADD R7, R0, 0x1, R4 ;  /* 0x0000000100077824 */ /* 0x000fc600078e0204 */
[C---:B-1----:R-:W-:Y:S02]  /*122c0*/  LEA.HI R6, R12.reuse, 0x30, RZ, 0x1e ;  /* 0x000000300c067811 */ /* 0x042fe400078ff0ff */
[----:B------:R0:W-:Y:S01]  /*122d0*/  STL [R1+0xc28], R7 ;  /* 0x000c280701007387 */ /* 0x0001e20000100800 */
[C---:B------:R-:W-:Y:S02]  /*122e0*/  LEA.HI R13, R12.reuse, 0x20, RZ, 0x1e ;  /* 0x000000200c0d7811 */ /* 0x040fe400078ff0ff */
[----:B0-----:R-:W-:Y:S02]  /*122f0*/  LEA.HI R7, R12, 0x28, RZ, 0x1e ;  /* 0x000000280c077811 */ /* 0x001fe400078ff0ff */
[----:B------:R-:W0:Y:S04]  /*12300*/  S2R R12, SR_TID.X ;  /* 0x00000000000c7919 */ /* 0x000e280000002100 */
[----:B------:R-:W1:Y:S01]  /*12310*/  S2R R4, SR_TID.X ;  /* 0x0000000000047919 */ /* 0x000e620000002100 */
[----:B------:R-:W-:Y:S01]  /*12320*/  SHF.L.U32 R13, R13, 0x5, RZ ;  /* 0x000000050d0d7819 */ /* 0x000fe200000006ff */
[----:B------:R-:W-:-:S02]  /*12330*/  IMAD.SHL.U32 R7, R7, 0x20, RZ ;  /* 0x0000002007077824 */ /* 0x000fc400078e00ff */
[----:B------:R-:W-:Y:S01]  /*12340*/  IMAD.SHL.U32 R6, R6, 0x20, RZ ;  /* 0x0000002006067824 */ /* 0x000fe200078e00ff */
[C---:B------:R-:W-:Y:S01]  /*12350*/  IADD3 R13, R0.reuse, R13, RZ ;  /* 0x0000000d000d7210 */ /* 0x040fe20007ffe0ff */
[C---:B------:R-:W-:Y:S02]  /*12360*/  IMAD.IADD R7, R0.reuse, 0x1, R7 ;  /* 0x0000000100077824 */ /* 0x040fe400078e0207 */
[----:B------:R-:W-:Y:S01]  /*12370*/  IMAD.IADD R13, R0, 0x1, R6 ;  /* 0x00000001000d7824 */ /* 0x000fe200078e0206 */
[----:B0-----:R-:W-:-:S04]  /*12380*/  LOP3.LUT R12, R12, 0x1c, RZ, 0xc0, !PT ;  /* 0x0000001c0c0c7812 */ /* 0x001fc800078ec0ff */
[C---:B------:R-:W-:Y:S02]  /*12390*/  LEA.HI R6, R12.reuse, 0x48, RZ, 0x1e ;  /* 0x000000480c067811 */ /* 0x040fe400078ff0ff */
[C---:B------:R-:W-:Y:S02]  /*123a0*/  LEA.HI R7, R12.reuse, 0x40, RZ, 0x1e ;  /* 0x000000400c077811 */ /* 0x040fe400078ff0ff */
[----:B------:R-:W-:Y:S01]  /*123b0*/  LEA.HI R12, R12, 0x38, RZ, 0x1e ;  /* 0x000000380c0c7811 */ /* 0x000fe200078ff0ff */
[----:B------:R-:W-:Y:S02]  /*123c0*/  IMAD.SHL.U32 R6, R6, 0x20, RZ ;  /* 0x0000002006067824 */ /* 0x000fe400078e00ff */
[----:B------:R-:W-:Y:S01]  /*123d0*/  IMAD.SHL.U32 R7, R7, 0x20, RZ ;  /* 0x0000002007077824 */ /* 0x000fe200078e00ff */
[----:B------:R-:W-:Y:S02]  /*123e0*/  SHF.L.U32 R12, R12, 0x5, RZ ;  /* 0x000000050c0c7819 */ /* 0x000fe400000006ff */
[----:B-1----:R-:W-:-:S02]  /*123f0*/  LOP3.LUT R13, R4, 0x1c, RZ, 0xc0, !PT ;  /* 0x0000001c040d7812 */ /* 0x002fc400078ec0ff */
[C---:B------:R-:W-:Y:S01]  /*12400*/  IADD3 R12, R0.reuse, R12, RZ ;  /* 0x0000000c000c7210 */ /* 0x040fe20007ffe0ff */
[C---:B------:R-:W-:Y:S02]  /*12410*/  IMAD.IADD R12, R0.reuse, 0x1, R7 ;  /* 0x00000001000c7824 */ /* 0x040fe400078e0207 */
[----:B------:R-:W-:Y:S01]  /*12420*/  IMAD.IADD R7, R0, 0x1, R6 ;  /* 0x0000000100077824 */ /* 0x000fe200078e0206 */
[C---:B------:R-:W-:Y:S02]  /*12430*/  LEA.HI R6, R13.reuse, 0x60, RZ, 0x1e ;  /* 0x000000600d067811 */ /* 0x040fe400078ff0ff */
[C---:B------:R-:W-:Y:S02]  /*12440*/  LEA.HI R7, R13.reuse, 0x58, RZ, 0x1e ;  /* 0x000000580d077811 */ /* 0x040fe400078ff0ff */
[----:B------:R-:W-:Y:S01]  /*12450*/  LEA.HI R13, R13, 0x50, RZ, 0x1e ;  /* 0x000000500d0d7811 */ /* 0x000fe200078ff0ff */
[----:B------:R-:W-:Y:S01]  /*12460*/  IMAD.SHL.U32 R6, R6, 0x20, RZ ;  /* 0x0000002006067824 */ /* 0x000fe200078e00ff */
[----:B------:R-:W-:Y:S01]  /*12470*/  SHF.L.U32 R7, R7, 0x5, RZ ;  /* 0x0000000507077819 */ /* 0x000fe200000006ff */
[----:B------:R-:W0:Y:S02]  /*12480*/  S2R R12, SR_TID.X ;  /* 0x00000000000c7919 */ /* 0x000e240000002100 */
[----:B------:R-:W-:Y:S01]  /*12490*/  IMAD.SHL.U32 R13, R13, 0x20, RZ ;  /* 0x000000200d0d7824 */ /* 0x000fe200078e00ff */
[----:B------:R-:W-:-:S03]  /*124a0*/  IADD3 R7, R0, R7, RZ ;  /* 0x0000000700077210 */ /* 0x000fc60007ffe0ff */
[C---:B------:R-:W-:Y:S02]  /*124b0*/  IMAD.IADD R13, R0.reuse, 0x1, R13 ;  /* 0x00000001000d7824 */ /* 0x040fe400078e020d */
[----:B------:R-:W-:Y:S01]  /*124c0*/  IMAD.IADD R0, R0, 0x1, R6 ;  /* 0x0000000100007824 */ /* 0x000fe200078e0206 */
[----:B------:R-:W-:-:S03]  /*124d0*/  LOP3.LUT R4, R4, 0x7, RZ, 0xc0, !PT ;  /* 0x0000000704047812 */ /* 0x000fc600078ec0ff */
[----:B------:R-:W2:Y:S04]  /*124e0*/  LDL.LU R13, [R1+0x1c98] ;  /* 0x001c9800010d7983 */ /* 0x000ea80000300800 */
[----:B------:R-:W1:Y:S01]  /*124f0*/  S2R R0, SR_TID.X ;  /* 0x0000000000007919 */ /* 0x000e620000002100 */
[----:B------:R-:W-:Y:S01]  /*12500*/  SHF.L.U32 R4, R4, 0x4, RZ ;  /* 0x0000000404047819 */ /* 0x000fe200000006ff */
[----:B0-----:R-:W-:-:S05]  /*12510*/  IMAD.SHL.U32 R12, R12, 0x100, RZ ;  /* 0x000001000c0c7824 */ /* 0x001fca00078e00ff */
[----:B------:R-:W-:Y:S02]  /*12520*/  LOP3.LUT R4, R4, 0xf00, R12, 0xf8, !PT ;  /* 0x00000f0004047812 */ /* 0x000fe400078ef80c */
[----:B------:R-:W3:Y:S04]  /*12530*/  LDL.LU R12, [R1+0x1c94] ;  /* 0x001c9400010c7983 */ /* 0x000ee80000300800 */
[----:B------:R-:W2:Y:S04]  /*12540*/  LDL.LU R7, [R1+0x1c90] ;  /* 0x001c900001077983 */ /* 0x000ea80000300800 */
[----:B------:R-:W2:Y:S01]  /*12550*/  LDL.LU R6, [R1+0x1c8c] ;  /* 0x001c8c0001067983 */ /* 0x000ea20000300800 */
[----:B-1----:R-:W-:-:S02]  /*12560*/  LOP3.LUT R4, R4, 0x10, R0, 0x78, !PT ;  /* 0x0000001004047812 */ /* 0x002fc400078e7800 */
[----:B----4-:R-:W-:-:S05]  /*12570*/  LOP3.LUT R3, R3, 0x40, RZ, 0x3c, !PT ;  /* 0x0000004003037812 */ /* 0x010fca00078e3cff */
[----:B------:R0:W-:Y:S02]  /*12580*/  STL [R1+0x146c], R3 ;  /* 0x00146c0301007387 */ /* 0x0001e40000100800 */
[C---:B0-----:R-:W-:Y:S02]  /*12590*/  LOP3.LUT R3, R4.reuse, 0x20, RZ, 0x3c, !PT ;  /* 0x0000002004037812 */ /* 0x041fe400078e3cff */
[----:B------:R-:W-:-:S06]  /*125a0*/  LOP3.LUT R3, R4, 0x40, RZ, 0x3c, !PT ;  /* 0x0000004004037812 */ /* 0x000fcc00078e3cff */
[----:B------:R-:W4:Y:S01]  /*125b0*/  LDL.LU R3, [R1+0x1c88] ;  /* 0x001c880001037983 */ /* 0x000f220000300800 */
[----:B------:R-:W-:Y:S02]  /*125c0*/  LOP3.LUT R4, R4, 0x60, RZ, 0x3c, !PT ;  /* 0x0000006004047812 */ /* 0x000fe400078e3cff */
[----:B-----5:R-:W-:-:S05]  /*125d0*/  LOP3.LUT R5, R5, 0x40, RZ, 0x3c, !PT ;  /* 0x0000004005057812 */ /* 0x020fca00078e3cff */
[----:B------:R0:W-:Y:S02]  /*125e0*/  STL [R1+0x145c], R5 ;  /* 0x00145c0501007387 */ /* 0x0001e40000100800 */
[----:B0-----:R-:W-:-:S05]  /*125f0*/  IMAD.WIDE R4, R2, 0x2, R10 ;  /* 0x0000000202047825 */ /* 0x001fca00078e020a */
[----:B------:R0:W-:Y:S02]  /*12600*/  STL.64 [R1+0x1c58], R4 ;  /* 0x001c580401007387 */ /* 0x0001e40000100a00 */
[----:B0-----:R-:W-:-:S05]  /*12610*/  IMAD.WIDE R4, R2, 0x2, R8 ;  /* 0x0000000202047825 */ /* 0x001fca00078e0208 */
[----:B------:R4:W-:Y:S02]  /*12620*/  STL.64 [R1+0x1c50], R4 ;  /* 0x001c500401007387 */ /* 0x0009e40000100a00 */
[----:B----4-:R-:W-:-:S05]  /*12630*/  IMAD.WIDE R4, R3, 0x2, R10 ;  /* 0x0000000203047825 */ /* 0x010fca00078e020a */
[----:B------:R0:W-:Y:S04]  /*12640*/  STL.64 [R1+0x1c48], R4 ;  /* 0x001c480401007387 */ /* 0x0001e80000100a00 */
[----:B0-----:R-:W4:Y:S01]  /*12650*/  LDL.LU.64 R4, [R1+0x1c80] ;  /* 0x001c800001047983 */ /* 0x001f220000300a00 */
[----:B------:R-:W-:Y:S01]  /*12660*/  ISETP.NE.U32.AND P6, PT, R27, RZ, PT ;  /* 0x000000ff1b00720c */ /* 0x000fe20003fc5070 */
[C---:B------:R-:W-:Y:S02]  /*12670*/  IMAD R14, R2.reuse, 0xd, RZ ;  /* 0x0000000d020e7824 */ /* 0x040fe400078e02ff */
[C---:B------:R-:W-:Y:S02]  /*12680*/  IMAD R15, R2.reuse, 0xe, RZ ;  /* 0x0000000e020f7824 */ /* 0x040fe400078e02ff */
[----:B------:R-:W-:-:S02]  /*12690*/  IMAD R16, R2, 0xf, RZ ;  /* 0x0000000f02107824 */ /* 0x000fc400078e02ff */
[C---:B------:R-:W-:Y:S02]  /*126a0*/  IMAD.SHL.U32 R17, R2.reuse, 0x10, RZ ;  /* 0x0000001002117824 */ /* 0x040fe400078e00ff */
[C---:B------:R-:W-:Y:S02]  /*126b0*/  IMAD R18, R2.reuse, 0x11, RZ ;  /* 0x0000001102127824 */ /* 0x040fe400078e02ff */
[C---:B------:R-:W-:Y:S02]  /*126c0*/  IMAD R19, R2.reuse, 0x12, RZ ;  /* 0x0000001202137824 */ /* 0x040fe400078e02ff */
[C---:B------:R-:W-:Y:S02]  /*126d0*/  IMAD R20, R2.reuse, 0x13, RZ ;  /* 0x0000001302147824 */ /* 0x040fe400078e02ff */
[C---:B------:R-:W-:Y:S02]  /*126e0*/  IMAD R21, R2.reuse, 0x14, RZ ;  /* 0x0000001402157824 */ /* 0x040fe400078e02ff */
[----:B------:R-:W-:-:S02]  /*126f0*/  IMAD R22, R2, 0x15, RZ ;  /* 0x0000001502167824 */ /* 0x000fc400078e02ff */
[C---:B------:R-:W-:Y:S02]  /*12700*/  IMAD R23, R2.reuse, 0x16, RZ ;  /* 0x0000001602177824 */ /* 0x040fe400078e02ff */
[C---:B------:R-:W-:Y:S02]  /*12710*/  IMAD R24, R2.reuse, 0x17, RZ ;  /* 0x0000001702187824 */ /* 0x040fe400078e02ff */
[C---:B------:R-:W-:Y:S02]  /*12720*/  IMAD R25, R2.reuse, 0x18, RZ ;  /* 0x0000001802197824 */ /* 0x040fe400078e02ff */
[C---:B------:R-:W-:Y:S02]  /*12730*/  IMAD R26, R2.reuse, 0x19, RZ ;  /* 0x00000019021a7824 */ /* 0x040fe400078e02ff */
[C---:B------:R-:W-:Y:S02]  /*12740*/  IMAD R27, R2.reuse, 0x1a, RZ ;  /* 0x0000001a021b7824 */ /* 0x040fe400078e02ff */
[----:B------:R-:W-:-:S02]  /*12750*/  IMAD R28, R2, 0x1b, RZ ;  /* 0x0000001b021c7824 */ /* 0x000fc400078e02ff */
[----:B------:R-:W-:Y:S02]  /*12760*/  IMAD R29, R2, 0x1c, RZ ;  /* 0x0000001c021d7824 */ /* 0x000fe400078e02ff */
[----:B------:R-:W-:-:S05]  /*12770*/  IMAD.WIDE R2, R3, 0x2, R8 ;  /* 0x0000000203027825 */ /* 0x000fca00078e0208 */
[----:B------:R4:W-:Y:S02]  /*12780*/  STL.64 [R1+0x1c40], R2 ;  /* 0x001c400201007387 */ /* 0x0009e40000100a00 */
[----:B----4-:R-:W-:-:S05]  /*12790*/  IMAD.WIDE R2, R4, 0x2, R10 ;  /* 0x0000000204027825 */ /* 0x010fca00078e020a */
[----:B------:R0:W-:Y:S02]  /*127a0*/  STL.64 [R1+0x1c38], R2 ;  /* 0x001c380201007387 */ /* 0x0001e40000100a00 */
[----:B0-----:R-:W-:-:S05]  /*127b0*/  IMAD.WIDE R2, R4, 0x2, R8 ;  /* 0x0000000204027825 */ /* 0x001fca00078e0208 */
[----:B------:R0:W-:Y:S02]  /*127c0*/  STL.64 [R1+0x1c30], R2 ;  /* 0x001c300201007387 */ /* 0x0001e40000100a00 */
[----:B0-----:R-:W-:-:S05]  /*127d0*/  IMAD.WIDE R2, R5, 0x2, R10 ;  /* 0x0000000205027825 */ /* 0x001fca00078e020a */
[----:B------:R0:W-:Y:S02]  /*127e0*/  STL.64 [R1+0x1c28], R2 ;  /* 0x001c280201007387 */ /* 0x0001e40000100a00 */
[----:B0-----:R-:W-:Y:S02]  /*127f0*/  IMAD.WIDE R2, R5, 0x2, R8 ;  /* 0x0000000205027825 */ /* 0x001fe400078e0208 */
[----:B------:R-:W4:Y:S04]  /*12800*/  LDL.LU.64 R8, [R1+0x1c78] ;  /* 0x001c780001087983 */ /* 0x000f280000300a00 */
[----:B------:R-:W5:Y:S04]  /*12810*/  LDL.64 R4, [R1+0x710] ;  /* 0x0007100001047983 */ /* 0x000f680000100a00 */
[----:B------:R2:W-:Y:S02]  /*12820*/  STL.64 [R1+0x1c20], R2 ;  /* 0x001c200201007387 */ /* 0x0005e40000100a00 */
[----:B--2---:R-:W-:-:S05]  /*12830*/  IMAD.WIDE R2, R6, 0x2, R10 ;  /* 0x0000000206027825 */ /* 0x004fca00078e020a */
[----:B------:R5:W-:Y:S02]  /*12840*/  STL.64 [R1+0x1c18], R2 ;  /* 0x001c180201007387 */ /* 0x000be40000100a00 */
[----:B-----5:R-:W-:-:S05]  /*12850*/  IMAD.WIDE R2, R6, 0x2, R4 ;  /* 0x0000000206027825 */ /* 0x020fca00078e0204 */
[----:B------:R0:W-:Y:S02]  /*12860*/  STL.64 [R1+0x1c10], R2 ;  /* 0x001c100201007387 */ /* 0x0001e40000100a00 */
[C---:B0-----:R-:W-:Y:S02]  /*12870*/  IMAD.WIDE R2, R7.reuse, 0x2, R10 ;  /* 0x0000000207027825 */ /* 0x041fe400078e020a */
[----:B------:R-:W2:Y:S04]  /*12880*/  LDL.LU.64 R10, [R1+0x1c70] ;  /* 0x001c7000010a7983 */ /* 0x000ea80000300a00 */
[----:B------:R0:W-:Y:S02]  /*12890*/  STL.64 [R1+0x1c08], R2 ;  /* 0x001c080201007387 */ /* 0x0001e40000100a00 */
[----:B0-----:R-:W-:-:S02]  /*128a0*/  IMAD.WIDE R2, R7, 0x2, R4 ;  /* 0x0000000207027825 */ /* 0x001fc400078e0204 */
[----:B------:R-:W4:Y:S04]  /*128b0*/  LDL.64 R6, [R1+0x718] ;  /* 0x0007180001067983 */ /* 0x000f280000100a00 */
[----:B------:R4:W-:Y:S02]  /*128c0*/  STL.64 [R1+0x1c00], R2 ;  /* 0x001c000201007387 */ /* 0x0009e40000100a00 */
[----:B----4-:R-:W-:-:S05]  /*128d0*/  IMAD.WIDE R2, R8, 0x2, R6 ;  /* 0x0000000208027825 */ /* 0x010fca00078e0206 */
[----:B------:R0:W-:Y:S02]  /*128e0*/  STL.64 [R1+0x1bf8], R2 ;  /* 0x001bf80201007387 */ /* 0x0001e40000100a00 */
[----:B0-----:R-:W-:-:S05]  /*128f0*/  IMAD.WIDE R2, R8, 0x2, R4 ;  /* 0x0000000208027825 */ /* 0x001fca00078e0204 */
[----:B------:R0:W-:Y:S02]  /*12900*/  STL.64 [R1+0x1bf0], R2 ;  /* 0x001bf00201007387 */ /* 0x0001e40000100a00 */
[----:B0-----:R-:W-:-:S05]  /*12910*/  IMAD.WIDE R2, R9, 0x2, R6 ;  /* 0x0000000209027825 */ /* 0x001fca00078e0206 */
[----:B------:R0:W-:Y:S02]  /*12920*/  STL.64 [R1+0x1be8], R2 ;  /* 0x001be80201007387 */ /* 0x0001e40000100a00 */
[----:B0-----:R-:W-:-:S04]  /*12930*/  IMAD.WIDE R2, R9, 0x2, R4 ;  /* 0x0000000209027825 */ /* 0x001fc800078e0204 */
[C---:B--2---:R-:W-:Y:S01]  /*12940*/  IMAD.WIDE R8, R10.reuse, 0x2, R6 ;  /* 0x000000020a087825 */ /* 0x044fe200078e0206 */
[----:B------:R0:W-:Y:S04]  /*12950*/  STL.64 [R1+0x1be0], R2 ;  /* 0x001be00201007387 */ /* 0x0001e80000100a00 */
[----:B------:R1:W-:Y:S01]  /*12960*/  STL.64 [R1+0x1bd8], R8 ;  /* 0x001bd80801007387 */ /* 0x0003e20000100a00 */
[----:B0-----:R-:W-:-:S04]  /*12970*/  IMAD.WIDE R2, R10, 0x2, R4 ;  /* 0x000000020a027825 */ /* 0x001fc800078e0204 */
[C---:B-1----:R-:W-:Y:S01]  /*12980*/  IMAD.WIDE R8, R11.reuse, 0x2, R6 ;  /* 0x000000020b087825 */ /* 0x042fe200078e0206 */
[----:B------:R0:W-:Y:S04]  /*12990*/  STL.64 [R1+0x1bd0], R2 ;  /* 0x001bd00201007387 */ /* 0x0001e80000100a00 */
[----:B------:R1:W-:Y:S01]  /*129a0*/  STL.64 [R1+0x1bc8], R8 ;  /* 0x001bc80801007387 */ /* 0x0003e20000100a00 */
[----:B0-----:R-:W-:-:S04]  /*129b0*/  IMAD.WIDE R2, R11, 0x2, R4 ;  /* 0x000000020b027825 */ /* 0x001fc800078e0204 */
[C---:B---3--:R-:W-:Y:S01]  /*129c0*/  IMAD.WIDE R10, R12.reuse, 0x2, R6 ;  /* 0x000000020c0a7825 */ /* 0x048fe200078e0206 */
[----:B------:R0:W-:Y:S03]  /*129d0*/  STL.64 [R1+0x1bc0], R2 ;  /* 0x001bc00201007387 */ /* 0x0001e60000100a00 */
[----:B-1----:R-:W-:Y:S01]  /*129e0*/  IMAD.WIDE R8, R12, 0x2, R4 ;  /* 0x000000020c087825 */ /* 0x002fe200078e0204 */
[----:B------:R1:W-:Y:S04]  /*129f0*/  STL.64 [R1+0x1bb8], R10 ;  /* 0x001bb80a01007387 */ /* 0x0003e80000100a00 */
[----:B------:R2:W-:Y:S01]  /*12a00*/  STL.64 [R1+0x1bb0], R8 ;  /* 0x001bb00801007387 */ /* 0x0005e20000100a00 */
[----:B0-----:R-:W-:-:S04]  /*12a10*/  IMAD.WIDE R2, R13, 0x2, R6 ;  /* 0x000000020d027825 */ /* 0x001fc800078e0206 */
[----:B-1----:R-:W-:Y:S01]  /*12a20*/  IMAD.WIDE R10, R13, 0x2, R4 ;  /* 0x000000020d0a7825 */ /* 0x002fe200078e0204 */
[----:B------:R0:W-:Y:S03]  /*12a30*/  STL.64 [R1+0x1ba8], R2 ;  /* 0x001ba80201007387 */ /* 0x0001e60000100a00 */
[C---:B--2---:R-:W-:Y:S01]  /*12a40*/  IMAD.WIDE R8, R14.reuse, 0x2, R6 ;  /* 0x000000020e087825 */ /* 0x044fe200078e0206 */
[----:B------:R1:W-:Y:S04]  /*12a50*/  STL.64 [R1+0x1ba0], R10 ;  /* 0x001ba00a01007387 */ /* 0x0003e80000100a00 */
[----:B------:R2:W-:Y:S01]  /*12a60*/  STL.64 [R1+0x1b98], R8 ;  /* 0x001b980801007387 */ /* 0x0005e20000100a00 */
[----:B0-----:R-:W-:-:S04]  /*12a70*/  IMAD.WIDE R2, R14, 0x2, R4 ;  /* 0x000000020e027825 */ /* 0x001fc800078e0204 */
[C---:B-1----:R-:W-:Y:S01]  /*12a80*/  IMAD.WIDE R10, R15.reuse, 0x2, R6 ;  /* 0x000000020f0a7825 */ /* 0x042fe200078e0206 */
[----:B------:R0:W-:Y:S03]  /*12a90*/  STL.64 [R1+0x1b90], R2 ;  /* 0x001b900201007387 */ /* 0x0001e60000100a00 */
[----:B--2---:R-:W-:Y:S01]  /*12aa0*/  IMAD.WIDE R8, R15, 0x2, R4 ;  /* 0x000000020f087825 */ /* 0x004fe200078e0204 */
        /* <DEDUP_REMOVED lines=53> */
[----:B--2---:R-:W-:Y:S01]  /*12e00*/  IMAD.WIDE R8, R29, 0x2, R6 ;  /* 0x000000021d087825 */ /* 0x004fe200078e0206 */
[----:B------:R-:W-:Y:S04]  /*12e10*/  STL.64 [R1+0x1ab0], R10 ;  /* 0x001ab00a01007387 */ /* 0x000fe80000100a00 */
[----:B------:R1:W-:Y:S01]  /*12e20*/  STL.64 [R1+0x1aa8], R8 ;  /* 0x001aa80801007387 */ /* 0x0003e20000100a00 */
[----:B0-----:R-:W-:Y:S01]  /*12e30*/  IMAD.MOV.U32 R2, RZ, RZ, c[0x0][0x1a4] ;  /* 0x00006900ff027624 */ /* 0x001fe200078e00ff */
[----:B------:R-:W-:-:S03]  /*12e40*/  MOV R3, c[0x0][0x1a4] ;  /* 0x0000690000037a02 */ /* 0x000fc60000000f00 */
[----:B------:R-:W-:Y:S02]  /*12e50*/  IMAD R2, R2, 0x1d, RZ ;  /* 0x0000001d02027824 */ /* 0x000fe400078e02ff */
[----:B------:R-:W-:Y:S02]  /*12e60*/  IMAD R3, R3, 0x1e, RZ ;  /* 0x0000001e03037824 */ /* 0x000fe400078e02ff */
[----:B-1----:R-:W-:-:S04]  /*12e70*/  IMAD.WIDE R8, R29, 0x2, R4 ;  /* 0x000000021d087825 */ /* 0x002fc800078e0204 */
[C---:B------:R-:W-:Y:S01]  /*12e80*/  IMAD.WIDE R12, R2.reuse, 0x2, R6 ;  /* 0x00000002020c7825 */ /* 0x040fe200078e0206 */
[----:B------:R0:W-:Y:S03]  /*12e90*/  STL.64 [R1+0x1aa0], R8 ;  /* 0x001aa00801007387 */ /* 0x0001e60000100a00 */
[----:B------:R-:W-:Y:S01]  /*12ea0*/  IMAD.WIDE R10, R2, 0x2, R4 ;  /* 0x00000002020a7825 */ /* 0x000fe200078e0204 */
[----:B------:R-:W-:Y:S03]  /*12eb0*/  STL.64 [R1+0x1a98], R12 ;  /* 0x001a980c01007387 */ /* 0x000fe60000100a00 */
[----:B------:R-:W-:Y:S01]  /*12ec0*/  IMAD.MOV.U32 R2, RZ, RZ, c[0x0][0x1a4] ;  /* 0x00006900ff027624 */ /* 0x000fe200078e00ff */
[----:B------:R1:W-:Y:S01]  /*12ed0*/  STL.64 [R1+0x1a90], R10 ;  /* 0x001a900a01007387 */ /* 0x0003e20000100a00 */
[----:B0-----:R-:W-:-:S05]  /*12ee0*/  IMAD.WIDE R8, R3, 0x2, R6 ;  /* 0x0000000203087825 */ /* 0x001fca00078e0206 */
[----:B------:R0:W-:Y:S01]  /*12ef0*/  STL.64 [R1+0x1a88], R8 ;  /* 0x001a880801007387 */ /* 0x0001e20000100a00 */
[----:B------:R-:W-:Y:S02]  /*12f00*/  IMAD R2, R2, 0x1f, RZ ;  /* 0x0000001f02027824 */ /* 0x000fe400078e02ff */
[----:B-1----:R-:W-:-:S04]  /*12f10*/  IMAD.WIDE R10, R3, 0x2, R4 ;  /* 0x00000002030a7825 */ /* 0x002fc800078e0204 */
[----:B0-----:R-:W-:Y:S02]  /*12f20*/  IMAD.MOV.U32 R8, RZ, RZ, c[0x0][0x1a4] ;  /* 0x00006900ff087624 */ /* 0x001fe400078e00ff */
[----:B------:R-:W-:-:S03]  /*12f30*/  IMAD.WIDE R14, R2, 0x2, R6 ;  /* 0x00000002020e7825 */ /* 0x000fc600078e0206 */
[----:B------:R-:W-:Y:S01]  /*12f40*/  SHF.L.U32 R8, R8, 0x5, RZ ;  /* 0x0000000508087819 */ /* 0x000fe200000006ff */
[----:B------:R-:W-:Y:S01]  /*12f50*/  IMAD.WIDE R12, R2, 0x2, R4 ;  /* 0x00000002020c7825 */ /* 0x000fe200078e0204 */
[----:B------:R0:W-:Y:S03]  /*12f60*/  STL.64 [R1+0x1a80], R10 ;  /* 0x001a800a01007387 */ /* 0x0001e60000100a00 */
[----:B------:R-:W-:Y:S02]  /*12f70*/  IMAD.MOV.U32 R2, RZ, RZ, c[0x0][0x1a4] ;  /* 0x00006900ff027624 */ /* 0x000fe400078e00ff */
[----:B------:R-:W-:Y:S02]  /*12f80*/  IMAD.MOV.U32 R3, RZ, RZ, c[0x0][0x1a4] ;  /* 0x00006900ff037624 */ /* 0x000fe400078e00ff */
[----:B------:R-:W-:Y:S01]  /*12f90*/  IMAD R2, R2, 0x21, RZ ;  /* 0x0000002102027824 */ /* 0x000fe200078e02ff */
[----:B------:R-:W-:Y:S01]  /*12fa0*/  STL.64 [R1+0x1a78], R14 ;  /* 0x001a780e01007387 */ /* 0x000fe20000100a00 */
[----:B------:R-:W-:-:S02]  /*12fb0*/  IMAD R3, R3, 0x22, RZ ;  /* 0x0000002203037824 */ /* 0x000fc400078e02ff */
[C---:B0-----:R-:W-:Y:S01]  /*12fc0*/  IMAD.WIDE R10, R8.reuse, 0x2, R6 ;  /* 0x00000002080a7825 */ /* 0x041fe200078e0206 */
[----:B------:R0:W-:Y:S03]  /*12fd0*/  STL.64 [R1+0x1a70], R12 ;  /* 0x001a700c01007387 */ /* 0x0001e60000100a00 */
[----:B------:R-:W-:Y:S01]  /*12fe0*/  IMAD.WIDE R8, R8, 0x2, R4 ;  /* 0x0000000208087825 */ /* 0x000fe200078e0204 */
[----:B------:R1:W-:Y:S04]  /*12ff0*/  STL.64 [R1+0x1a68], R10 ;  /* 0x001a680a01007387 */ /* 0x0003e80000100a00 */
[----:B------:R2:W-:Y:S01]  /*13000*/  STL.64 [R1+0x1a60], R8 ;  /* 0x001a600801007387 */ /* 0x0005e20000100a00 */
[----:B0-----:R-:W-:-:S04]  /*13010*/  IMAD.WIDE R12, R2, 0x2, R6 ;  /* 0x00000002020c7825 */ /* 0x001fc800078e0206 */
[----:B-1----:R-:W-:Y:S01]  /*13020*/  IMAD.WIDE R10, R2, 0x2, R4 ;  /* 0x00000002020a7825 */ /* 0x002fe200078e0204 */
[----:B------:R-:W-:-:S03]  /*13030*/  MOV R2, c[0x0][0x1a4] ;  /* 0x0000690000027a02 */ /* 0x000fc60000000f00 */
[----:B--2---:R-:W-:Y:S01]  /*13040*/  IMAD.WIDE R8, R3, 0x2, R6 ;  /* 0x0000000203087825 */ /* 0x004fe200078e0206 */
[----:B------:R0:W-:Y:S04]  /*13050*/  STL.64 [R1+0x1a58], R12 ;  /* 0x001a580c01007387 */ /* 0x0001e80000100a00 */
[----:B------:R1:W-:Y:S01]  /*13060*/  STL.64 [R1+0x1a50], R10 ;  /* 0x001a500a01007387 */ /* 0x0003e20000100a00 */
[----:B------:R-:W-:-:S03]  /*13070*/  IMAD R2, R2, 0x23, RZ ;  /* 0x0000002302027824 */ /* 0x000fc600078e02ff */
[----:B------:R2:W-:Y:S01]  /*13080*/  STL.64 [R1+0x1a48], R8 ;  /* 0x001a480801007387 */ /* 0x0005e20000100a00 */
[----:B------:R-:W-:-:S04]  /*13090*/  IMAD.WIDE R14, R2, 0x2, R6 ;  /* 0x00000002020e7825 */ /* 0x000fc800078e0206 */
[----:B0-----:R-:W-:-:S04]  /*130a0*/  IMAD.WIDE R12, R2, 0x2, R4 ;  /* 0x00000002020c7825 */ /* 0x001fc800078e0204 */
[----:B-1----:R-:W-:-:S04]  /*130b0*/  IMAD.WIDE R10, R3, 0x2, R4 ;  /* 0x00000002030a7825 */ /* 0x002fc800078e0204 */
[----:B--2---:R-:W-:Y:S01]  /*130c0*/  IMAD.MOV.U32 R8, RZ, RZ, c[0x0][0x1a4] ;  /* 0x00006900ff087624 */ /* 0x004fe200078e00ff */
[----:B------:R-:W-:Y:S01]  /*130d0*/  MOV R3, c[0x0][0x1a4] ;  /* 0x0000690000037a02 */ /* 0x000fe20000000f00 */
[----:B------:R-:W-:Y:S02]  /*130e0*/  IMAD.MOV.U32 R2, RZ, RZ, c[0x0][0x1a4] ;  /* 0x00006900ff027624 */ /* 0x000fe400078e00ff */
[----:B------:R-:W-:Y:S01]  /*130f0*/  IMAD R8, R8, 0x24, RZ ;  /* 0x0000002408087824 */ /* 0x000fe200078e02ff */
[----:B------:R0:W-:Y:S01]  /*13100*/  STL.64 [R1+0x1a40], R10 ;  /* 0x001a400a01007387 */ /* 0x0001e20000100a00 */
[----:B------:R-:W-:Y:S02]  /*13110*/  IMAD R2, R2, 0x25, RZ ;  /* 0x0000002502027824 */ /* 0x000fe400078e02ff */
[----:B------:R-:W-:Y:S01]  /*13120*/  IMAD R3, R3, 0x26, RZ ;  /* 0x0000002603037824 */ /* 0x000fe200078e02ff */
[----:B------:R-:W-:Y:S04]  /*13130*/  STL.64 [R1+0x1a38], R14 ;  /* 0x001a380e01007387 */ /* 0x000fe80000100a00 */
[----:B------:R1:W-:Y:S01]  /*13140*/  STL.64 [R1+0x1a30], R12 ;  /* 0x001a300c01007387 */ /* 0x0003e20000100a00 */
[----:B0-----:R-:W-:-:S04]  /*13150*/  IMAD.WIDE R10, R8, 0x2, R6 ;  /* 0x00000002080a7825 */ /* 0x001fc800078e0206 */
[----:B------:R-:W-:Y:S01]  /*13160*/  IMAD.WIDE R8, R8, 0x2, R4 ;  /* 0x0000000208087825 */ /* 0x000fe200078e0204 */
[----:B------:R0:W-:Y:S03]  /*13170*/  STL.64 [R1+0x1a28], R10 ;  /* 0x001a280a01007387 */ /* 0x0001e60000100a00 */
[C---:B-1----:R-:W-:Y:S01]  /*13180*/  IMAD.WIDE R12, R2.reuse, 0x2, R6 ;  /* 0x00000002020c7825 */ /* 0x042fe200078e0206 */
[----:B------:R1:W-:Y:S04]  /*13190*/  STL.64 [R1+0x1a20], R8 ;  /* 0x001a200801007387 */ /* 0x0003e80000100a00 */
[----:B------:R-:W-:Y:S01]  /*131a0*/  STL.64 [R1+0x1a18], R12 ;  /* 0x001a180c01007387 */ /* 0x000fe20000100a00 */
[----:B0-----:R-:W-:-:S04]  /*131b0*/  IMAD.WIDE R10, R2, 0x2, R4 ;  /* 0x00000002020a7825 */ /* 0x001fc800078e0204 */
[----:B-1----:R-:W-:Y:S01]  /*131c0*/  IMAD.WIDE R8, R3, 0x2, R6 ;  /* 0x0000000203087825 */ /* 0x002fe200078e0206 */
[----:B------:R-:W-:Y:S03]  /*131d0*/  STL.64 [R1+0x1a10], R10 ;  /* 0x001a100a01007387 */ /* 0x000fe60000100a00 */
[----:B------:R-:W-:Y:S01]  /*131e0*/  IMAD.MOV.U32 R2, RZ, RZ, c[0x0][0x1a4] ;  /* 0x00006900ff027624 */ /* 0x000fe200078e00ff */
[----:B------:R0:W-:Y:S03]  /*131f0*/  STL.64 [R1+0x1a08], R8 ;  /* 0x001a080801007387 */ /* 0x0001e60000100a00 */
[----:B------:R-:W-:-:S04]  /*13200*/  IMAD R2, R2, 0x27, RZ ;  /* 0x0000002702027824 */ /* 0x000fc800078e02ff */
[----:B------:R-:W-:-:S04]  /*13210*/  IMAD.WIDE R14, R2, 0x2, R6 ;  /* 0x00000002020e7825 */ /* 0x000fc800078e0206 */
[----:B0-----:R-:W-:Y:S02]  /*13220*/  IMAD.MOV.U32 R8, RZ, RZ, c[0x0][0x1a4] ;  /* 0x00006900ff087624 */ /* 0x001fe400078e00ff */
[----:B------:R-:W-:-:S04]  /*13230*/  IMAD.WIDE R10, R3, 0x2, R4 ;  /* 0x00000002030a7825 */ /* 0x000fc800078e0204 */
[----:B------:R-:W-:Y:S01]  /*13240*/  IMAD.WIDE R12, R2, 0x2, R4 ;  /* 0x00000002020c7825 */ /* 0x000fe200078e0204 */
[----:B------:R-:W-:-:S03]  /*13250*/  MOV R2, c[0x0][0x1a4] ;  /* 0x0000690000027a02 */ /* 0x000fc60000000f00 */
[----:B------:R-:W-:Y:S01]  /*13260*/  IMAD R8, R8, 0x28, RZ ;  /* 0x0000002808087824 */ /* 0x000fe200078e02ff */
[----:B------:R0:W-:Y:S01]  /*13270*/  STL.64 [R1+0x1a00], R10 ;  /* 0x001a000a01007387 */ /* 0x0001e20000100a00 */
[----:B------:R-:W-:Y:S02]  /*13280*/  IMAD.MOV.U32 R3, RZ, RZ, c[0x0][0x1a4] ;  /* 0x00006900ff037624 */ /* 0x000fe400078e00ff */
[----:B------:R-:W-:Y:S01]  /*13290*/  IMAD R2, R2, 0x29, RZ ;  /* 0x0000002902027824 */ /* 0x000fe200078e02ff */
[----:B------:R-:W-:Y:S01]  /*132a0*/  STL.64 [R1+0x19f8], R14 ;  /* 0x0019f80e01007387 */ /* 0x000fe20000100a00 */
[----:B------:R-:W-:-:S03]  /*132b0*/  IMAD R3, R3, 0x2a, RZ ;  /* 0x0000002a03037824 */ /* 0x000fc600078e02ff */
        /* <DEDUP_REMOVED lines=8> */
[C---:B-1----:R-:W-:Y:S01]  /*13340*/  IMAD.WIDE R8, R3.reuse, 0x2, R6 ;  /* 0x0000000203087825 */ /* 0x042fe200078e0206 */
[----:B------:R0:W-:Y:S03]  /*13350*/  STL.64 [R1+0x19d0], R10 ;  /* 0x0019d00a01007387 */ /* 0x0001e60000100a00 */
[----:B------:R-:W-:Y:S01]  /*13360*/  IMAD.MOV.U32 R2, RZ, RZ, c[0x0][0x1a4] ;  /* 0x00006900ff027624 */ /* 0x000fe200078e00ff */
[----:B------:R1:W-:Y:S03]  /*13370*/  STL.64 [R1+0x19c8], R8 ;  /* 0x0019c80801007387 */ /* 0x0003e60000100a00 */
[----:B------:R-:W-:Y:S02]  /*13380*/  IMAD R2, R2, 0x2b, RZ ;  /* 0x0000002b02027824 */ /* 0x000fe400078e02ff */
[----:B0-----:R-:W-:Y:S01]  /*13390*/  IMAD.WIDE R10, R3, 0x2, R4 ;  /* 0x00000002030a7825 */ /* 0x001fe200078e0204 */
[----:B-1----:R-:W-:-:S03]  /*133a0*/  MOV R8, c[0x0][0x1a4] ;  /* 0x0000690000087a02 */ /* 0x002fc60000000f00 */
[----:B------:R-:W-:Y:S01]  /*133b0*/  IMAD.WIDE R14, R2, 0x2, R6 ;  /* 0x00000002020e7825 */ /* 0x000fe200078e0206 */
[----:B------:R0:W-:Y:S03]  /*133c0*/  STL.64 [R1+0x19c0], R10 ;  /* 0x0019c00a01007387 */ /* 0x0001e60000100a00 */
[----:B------:R-:W-:Y:S02]  /*133d0*/  IMAD R8, R8, 0x2c, RZ ;  /* 0x0000002c08087824 */ /* 0x000fe400078e02ff */
[----:B------:R-:W-:-:S04]  /*133e0*/  IMAD.WIDE R12, R2, 0x2, R4 ;  /* 0x00000002020c7825 */ /* 0x000fc800078e0204 */
[----:B------:R-:W-:Y:S02]  /*133f0*/  IMAD.MOV.U32 R2, RZ, RZ, c[0x0][0x1a4] ;  /* 0x00006900ff027624 */ /* 0x000fe400078e00ff */
[----:B------:R-:W-:Y:S02]  /*13400*/  IMAD.MOV.U32 R3, RZ, RZ, c[0x0][0x1a4] ;  /* 0x00006900ff037624 */ /* 0x000fe400078e00ff */
[----:B0-----:R-:W-:Y:S01]  /*13410*/  IMAD.WIDE R10, R8, 0x2, R6 ;  /* 0x00000002080a7825 */ /* 0x001fe200078e0206 */
[----:B------:R-:W-:Y:S03]  /*13420*/  STL.64 [R1+0x19b8], R14 ;  /* 0x0019b80e01007387 */ /* 0x000fe60000100a00 */
[----:B------:R-:W-:Y:S02]  /*13430*/  IMAD R2, R2, 0x2d, RZ ;  /* 0x0000002d02027824 */ /* 0x000fe400078e02ff */
[----:B------:R-:W-:Y:S01]  /*13440*/  IMAD.WIDE R8, R8, 0x2, R4 ;  /* 0x0000000208087825 */ /* 0x000fe200078e0204 */
[----:B------:R0:W-:Y:S03]  /*13450*/  STL.64 [R1+0x19b0], R12 ;  /* 0x0019b00c01007387 */ /* 0x0001e60000100a00 */
[----:B------:R-:W-:Y:S01]  /*13460*/  IMAD R3, R3, 0x2e, RZ ;  /* 0x0000002e03037824 */ /* 0x000fe200078e02ff */
        /* <DEDUP_REMOVED lines=106> */
[----:B0-----:R-:W-:-:S04]  /*13b10*/  IMAD.WIDE R10, R3, 0x2, R4 ;  /* 0x00000002030a7825 */ /* 0x001fc800078e0204 */
[----:B-1----:R-:W-:Y:S02]  /*13b20*/  IMAD.MOV.U32 R8, RZ, RZ, c[0x0][0x1a4] ;  /* 0x00006900ff087624 */ /* 0x002fe400078e00ff */
        /* <DEDUP_REMOVED lines=354> */
[----:B------:R-:W-:Y:S03]  /*15150*/  STL.64 [R1+0x14d0], R10 ;  /* 0x0014d00a01007387 */ /* 0x000fe60000100a00 */
[----:B------:R-:W-:Y:S01]  /*15160*/  IMAD.MOV.U32 R2, RZ, RZ, c[0x0][0x1a4] ;  /* 0x00006900ff027624 */ /* 0x000fe200078e00ff */
[----:B------:R0:W-:Y:S03]  /*15170*/  STL.64 [R1+0x14c8], R8 ;  /* 0x0014c80801007387 */ /* 0x0001e60000100a00 */
[----:B------:R-:W-:Y:S02]  /*15180*/  IMAD R2, R2, 0x7b, RZ ;  /* 0x0000007b02027824 */ /* 0x000fe400078e02ff */
[----:B------:R-:W-:Y:S01]  /*15190*/  IMAD.WIDE R14, R3, 0x2, R4 ;  /* 0x00000002030e7825 */ /* 0x000fe200078e0204 */
[----:B0-----:R-:W-:-:S03]  /*151a0*/  MOV R8, c[0x0][0x1a4] ;  /* 0x0000690000087a02 */ /* 0x001fc60000000f00 */
[----:B------:R-:W-:-:S04]  /*151b0*/  IMAD.WIDE R12, R2, 0x2, R6 ;  /* 0x00000002020c7825 */ /* 0x000fc800078e0206 */
[----:B------:R-:W-:Y:S02]  /*151c0*/  IMAD R8, R8, 0x7c, RZ ;  /* 0x0000007c08087824 */ /* 0x000fe400078e02ff */
[----:B------:R-:W-:Y:S01]  /*151d0*/  IMAD.WIDE R10, R2, 0x2, R4 ;  /* 0x00000002020a7825 */ /* 0x000fe200078e0204 */
[----:B------:R-:W-:Y:S03]  /*151e0*/  STL.64 [R1+0x14c0], R14 ;  /* 0x0014c00e01007387 */ /* 0x000fe60000100a00 */
[C---:B------:R-:W-:Y:S01]  /*151f0*/  IMAD.WIDE R2, R8.reuse, 0x2, R6 ;  /* 0x0000000208027825 */ /* 0x040fe200078e0206 */
[----:B------:R0:W-:Y:S04]  /*15200*/  STL.64 [R1+0x14b8], R12 ;  /* 0x0014b80c01007387 */ /* 0x0001e80000100a00 */
[----:B------:R-:W-:Y:S04]  /*15210*/  STL.64 [R1+0x14b0], R10 ;  /* 0x0014b00a01007387 */ /* 0x000fe80000100a00 */
[----:B------:R1:W-:Y:S01]  /*15220*/  STL.64 [R1+0x14a8], R2 ;  /* 0x0014a80201007387 */ /* 0x0003e20000100a00 */
[----:B0-----:R-:W-:Y:S01]  /*15230*/  IMAD.WIDE R12, R8, 0x2, R4 ;  /* 0x00000002080c7825 */ /* 0x001fe200078e0204 */
[----:B-1----:R-:W-:-:S04]  /*15240*/  LOP3.LUT R2, R0, 0x7, RZ, 0xc0, !PT ;  /* 0x0000000700027812 */ /* 0x002fc800078ec0ff */
[----:B------:R-:W-:Y:S02]  /*15250*/  SHF.L.U32 R8, R2, 0x4, RZ ;  /* 0x0000000402087819 */ /* 0x000fe400000006ff */
[----:B------:R-:W0:Y:S01]  /*15260*/  S2R R2, SR_TID.X ;  /* 0x0000000000027919 */ /* 0x000e220000002100 */
[----:B------:R-:W-:Y:S01]  /*15270*/  IMAD.MOV.U32 R9, RZ, RZ, c[0x0][0x1a4] ;  /* 0x00006900ff097624 */ /* 0x000fe200078e00ff */
[----:B------:R-:W-:-:S03]  /*15280*/  LOP3.LUT R0, R0, 0x7, RZ, 0xc0, !PT ;  /* 0x0000000700007812 */ /* 0x000fc600078ec0ff */
[----:B------:R-:W-:Y:S01]  /*15290*/  IMAD R9, R9, 0x7d, RZ ;  /* 0x0000007d09097824 */ /* 0x000fe200078e02ff */
[----:B------:R1:W-:Y:S01]  /*152a0*/  STL.64 [R1+0x14a0], R12 ;  /* 0x0014a00c01007387 */ /* 0x0003e20000100a00 */
[----:B------:R-:W-:Y:S02]  /*152b0*/  IMAD R0, R0, 0x100, R8 ;  /* 0x0000010000007824 */ /* 0x000fe400078e0208 */
[----:B------:R-:W-:-:S04]  /*152c0*/  IMAD.WIDE R10, R9, 0x2, R6 ;  /* 0x00000002090a7825 */ /* 0x000fc800078e0206 */
[----:B------:R-:W-:Y:S02]  /*152d0*/  IMAD.MOV.U32 R3, RZ, RZ, c[0x0][0x1a4] ;  /* 0x00006900ff037624 */ /* 0x000fe400078e00ff */
[----:B-1----:R-:W-:-:S04]  /*152e0*/  IMAD.WIDE R12, R9, 0x2, R4 ;  /* 0x00000002090c7825 */ /* 0x002fc800078e0204 */
[C---:B0-----:R-:W-:Y:S01]  /*152f0*/  IMAD.SHL.U32 R9, R2.reuse, 0x2, RZ ;  /* 0x0000000202097824 */ /* 0x041fe200078e00ff */
[----:B------:R-:W-:Y:S02]  /*15300*/  LOP3.LUT R8, R2, 0x10, RZ, 0xc0, !PT ;  /* 0x0000001002087812 */ /* 0x000fe400078ec0ff */
[----:B------:R-:W-:Y:S01]  /*15310*/  MOV R2, c[0x0][0x1a4] ;  /* 0x0000690000027a02 */ /* 0x000fe20000000f00 */
[----:B------:R-:W-:Y:S01]  /*15320*/  IMAD R3, R3, 0x7e, RZ ;  /* 0x0000007e03037824 */ /* 0x000fe200078e02ff */
[----:B------:R-:W-:Y:S01]  /*15330*/  LOP3.LUT R0, R0, 0x10, R9, 0x78, !PT ;  /* 0x0000001000007812 */ /* 0x000fe200078e7809 */
[----:B------:R0:W-:Y:S02]  /*15340*/  STL.64 [R1+0x1498], R10 ;  /* 0x0014980a01007387 */ /* 0x0001e40000100a00 */
[----:B------:R-:W-:Y:S02]  /*15350*/  IMAD R2, R2, 0x7f, RZ ;  /* 0x0000007f02027824 */ /* 0x000fe400078e02ff */
[----:B------:R-:W-:-:S02]  /*15360*/  IMAD R0, R8, 0x80, R0 ;  /* 0x0000008008007824 */ /* 0x000fc400078e0200 */
[C---:B------:R-:W-:Y:S01]  /*15370*/  IMAD.WIDE R8, R3.reuse, 0x2, R4 ;  /* 0x0000000203087825 */ /* 0x040fe200078e0204 */
[----:B------:R1:W-:Y:S03]  /*15380*/  STL.64 [R1+0x1490], R12 ;  /* 0x0014900c01007387 */ /* 0x0003e60000100a00 */
[----:B0-----:R-:W-:-:S04]  /*15390*/  IMAD.WIDE R10, R3, 0x2, R6 ;  /* 0x00000002030a7825 */ /* 0x001fc800078e0206 */
[C---:B------:R-:W-:Y:S01]  /*153a0*/  IMAD.WIDE R6, R2.reuse, 0x2, R6 ;  /* 0x0000000202067825 */ /* 0x040fe200078e0206 */
[----:B------:R1:W-:Y:S03]  /*153b0*/  STL.64 [R1+0x1488], R10 ;  /* 0x0014880a01007387 */ /* 0x0003e60000100a00 */
[----:B------:R-:W-:Y:S01]  /*153c0*/  IMAD.WIDE R4, R2, 0x2, R4 ;  /* 0x0000000202047825 */ /* 0x000fe200078e0204 */
[----:B------:R1:W-:Y:S04]  /*153d0*/  STL.64 [R1+0x1480], R8 ;  /* 0x0014800801007387 */ /* 0x0003e80000100a00 */
[----:B------:R1:W-:Y:S04]  /*153e0*/  STL.64 [R1+0x1478], R6 ;  /* 0x0014780601007387 */ /* 0x0003e80000100a00 */
[----:B------:R1:W-:Y:S01]  /*153f0*/  STL.64 [R1+0x1470], R4 ;  /* 0x0014700401007387 */ /* 0x0003e20000100a00 */
[----:B------:R-:W-:-:S02]  /*15400*/  LOP3.LUT R3, R0, 0x20, RZ, 0x3c, !PT ;  /* 0x0000002000037812 */ /* 0x000fc400078e3cff */
[C---:B------:R-:W-:Y:S02]  /*15410*/  LOP3.LUT R2, R0.reuse, 0x40, RZ, 0x3c, !PT ;  /* 0x0000004000027812 */ /* 0x040fe400078e3cff */
[----:B------:R-:W-:Y:S01]  /*15420*/  LOP3.LUT R0, R0, 0x60, RZ, 0x3c, !PT ;  /* 0x0000006000007812 */ /* 0x000fe200078e3cff */
[----:B------:R-:W-:Y:S02]  /*15430*/  UMOV UR4, URZ ;  /* 0x0000003f00047c82 */ /* 0x000fe40008000000 */
[----:B------:R-:W-:Y:S02]  /*15440*/  UMOV UR5, URZ ;  /* 0x0000003f00057c82 */ /* 0x000fe40008000000 */
.L_x_35:
[----:B0-----:R-:W2:Y:S04]  /*15450*/  LDL.64 R2, [R1+0x710] ;  /* 0x0007100001027983 */ /* 0x001ea80000100a00 */
[----:B------:R-:W2:Y:S04]  /*15460*/  LDL R0, [R1+0x380] ;  /* 0x0003800001007983 */ /* 0x000ea80000100800 */
[----:B-1----:R-:W3:Y:S04]  /*15470*/  LDL.64 R4, [R1+0x1c58] ;  /* 0x001c580001047983 */ /* 0x002ee80000100a00 */
[----:B------:R-:W4:Y:S04]  /*15480*/  LDL.64 R6, [R1+0x1c50] ;  /* 0x001c500001067983 */ /* 0x000f280000100a00 */
[----:B------:R-:W4:Y:S04]  /*15490*/  LDL.64 R8, [R1+0x1c48] ;  /* 0x001c480001087983 */ /* 0x000f280000100a00 */
[----:B------:R-:W4:Y:S04]  /*154a0*/  LDL.64 R10, [R1+0x1c40] ;  /* 0x001c4000010a7983 */ /* 0x000f280000100a00 */
[----:B------:R-:W4:Y:S04]  /*154b0*/  LDL.64 R12, [R1+0x1c38] ;  /* 0x001c3800010c7983 */ /* 0x000f280000100a00 */
[----:B------:R-:W4:Y:S04]  /*154c0*/  LDL.64 R20, [R1+0x1c30] ;  /* 0x001c300001147983 */ /* 0x000f280000100a00 */
[----:B------:R-:W4:Y:S04]  /*154d0*/  LDL.64 R24, [R1+0x1c20] ;  /* 0x001c200001187983 */ /* 0x000f280000100a00 */
[----:B------:R-:W4:Y:S04]  /*154e0*/  LDL.64 R14, [R1+0x1c28] ;  /* 0x001c2800010e7983 */ /* 0x000f280000100a00 */
[----:B------:R-:W4:Y:S04]  /*154f0*/  LDL.64 R18, [R1+0x1c18] ;  /* 0x001c180001127983 */ /* 0x000f280000100a00 */
[----:B------:R-:W4:Y:S01]  /*15500*/  LDL.64 R16, [R1+0x1c10] ;  /* 0x001c100001107983 */ /* 0x000f220000100a00 */
[----:B--2---:R-:W-:-:S05]  /*15510*/  IMAD.WIDE R2, R0, 0x2, R2 ;  /* 0x0000000200027825 */ /* 0x004fca00078e0202 */
[----:B------:R0:W2:Y:S01]  /*15520*/  LDG.E.U16 R23, [R2.64] ;  /* 0x0000000602177981 */ /* 0x0000a2000c1e1500 */
[----:B---3--:R-:W-:-:S05]  /*15530*/  IMAD.WIDE R4, R0, 0x2, R4 ;  /* 0x0000000200047825 */ /* 0x008fca00078e0204 */
[----:B------:R1:W3:Y:S01]  /*15540*/  LDG.E.U16 R29, [R4.64] ;  /* 0x00000006041d7981 */ /* 0x0002e2000c1e1500 */
[----:B----4-:R-:W-:-:S04]  /*15550*/  IMAD.WIDE R6, R0, 0x2, R6 ;  /* 0x0000000200067825 */ /* 0x010fc800078e0206 */
[C---:B------:R-:W-:Y:S01]  /*15560*/  IMAD.WIDE R8, R0.reuse, 0x2, R8 ;  /* 0x0000000200087825 */ /* 0x040fe200078e0208 */
[----:B------:R4:W3:Y:S03]  /*15570*/  LDG.E.U16 R28, [R6.64] ;  /* 0x00000006061c7981 */ /* 0x0008e6000c1e1500 */
[C---:B------:R-:W-:Y:S01]  /*15580*/  IMAD.WIDE R10, R0.reuse, 0x2, R10 ;  /* 0x00000002000a7825 */ /* 0x040fe200078e020a */
[----:B------:R1:W3:Y:S03]  /*15590*/  LDG.E.U16 R26, [R8.64] ;  /* 0x00000006081a7981 */ /* 0x0002e6000c1e1500 */
[C---:B0-----:R-:W-:Y:S01]  /*155a0*/  IMAD.WIDE R2, R0.reuse, 0x2, R12 ;  /* 0x0000000200027825 */ /* 0x041fe200078e020c */
[----:B------:R0:W3:Y:S03]  /*155b0*/  LDG.E.U16 R27, [R10.64] ;  /* 0x000000060a1b7981 */ /* 0x0000e6000c1e1500 */
[----:B-1----:R-:W-:-:S04]  /*155c0*/  IMAD.WIDE R4, R0, 0x2, R20 ;  /* 0x0000000200047825 */ /* 0x002fc800078e0214 */
[C---:B------:R-:W-:Y:S02]  /*155d0*/  IMAD.WIDE R8, R0.reuse, 0x2, R24 ;  /* 0x0000000200087825 */ /* 0x040fe400078e0218 */
[----:B------:R1:W3:Y:S02]  /*155e0*/  LDG.E.U16 R25, [R2.64] ;  /* 0x0000000602197981 */ /* 0x0002e4000c1e1500 */
[C---:B----4-:R-:W-:Y:S02]  /*155f0*/  IMAD.WIDE R6, R0.reuse, 0x2, R14 ;  /* 0x0000000200067825 */ /* 0x050fe400078e020e */
[----:B--2---:R2:W-:Y:S04]  /*15600*/  STL [R1+0x39c], R23 ;  /* 0x00039c1701007387 */ /* 0x0045e80000100800 */
[----:B------:R-:W4:Y:S04]  /*15610*/  LDL.64 R20, [R1+0x1bf8] ;  /* 0x001bf80001147983 */ /* 0x000f280000100a00 */
[----:B------:R-:W4:Y:S04]  /*15620*/  LDL.64 R12, [R1+0x1c00] ;  /* 0x001c0000010c7983 */ /* 0x000f280000100a00 */
[----:B--2---:R-:W2:Y:S04]  /*15630*/  LDL.64 R22, [R1+0x1c08] ;  /* 0x001c080001167983 */ /* 0x004ea80000100a00 */
[----:B------:R-:W2:Y:S04]  /*15640*/  LDL.64 R14, [R1+0x1bf0] ;  /* 0x001bf000010e7983 */ /* 0x000ea80000100a00 */
[----:B---3--:R3:W-:Y:S04]  /*15650*/  STL [R1+0x398], R29 ;  /* 0x0003981d01007387 */ /* 0x0087e80000100800 */
[----:B---3--:R2:W3:Y:S01]  /*15660*/  LDG.E.U16 R29, [R4.64] ;  /* 0x00000006041d7981 */ /* 0x0084e2000c1e1500 */
[----:B0-----:R-:W-:-:S03]  /*15670*/  IMAD.WIDE R10, R0, 0x2, R18 ;  /* 0x00000002000a7825 */ /* 0x001fc600078e0212 */
[----:B------:R0:W-:Y:S01]  /*15680*/  STL [R1+0x394], R28 ;  /* 0x0003941c01007387 */ /* 0x0001e20000100800 */
[----:B-1----:R-:W-:-:S03]  /*15690*/  IMAD.WIDE R2, R0, 0x2, R16 ;  /* 0x0000000200027825 */ /* 0x002fc600078e0210 */
[----:B------:R1:W-:Y:S04]  /*156a0*/  STL [R1+0x390], R26 ;  /* 0x0003901a01007387 */ /* 0x0003e80000100800 */
[----:B------:R-:W3:Y:S04]  /*156b0*/  LDL.64 R18, [R1+0x1be8] ;  /* 0x001be80001127983 */ /* 0x000ee80000100a00 */
[----:B0-----:R0:W3:Y:S04]  /*156c0*/  LDG.E.U16 R28, [R6.64] ;  /* 0x00000006061c7981 */ /* 0x0010e8000c1e1500 */
[----:B-1----:R4:W3:Y:S04]  /*156d0*/  LDG.E.U16 R26, [R8.64] ;  /* 0x00000006081a7981 */ /* 0x0028e8000c1e1500 */
[----:B------:R1:W-:Y:S04]  /*156e0*/  STL [R1+0x37c], R27 ;  /* 0x00037c1b01007387 */ /* 0x0003e80000100800 */
[----:B------:R0:W-:Y:S04]  /*156f0*/  STL [R1+0x378], R25 ;  /* 0x0003781901007387 */ /* 0x0001e80000100800 */
[----:B------:R-:W3:Y:S04]  /*15700*/  LDL.64 R16, [R1+0x1bd8] ;  /* 0x001bd80001107983 */ /* 0x000ee80000100a00 */
[----:B-1----:R1:W3:Y:S04]  /*15710*/  LDG.E.U16 R27, [R10.64] ;  /* 0x000000060a1b7981 */ /* 0x0022e8000c1e1500 */
[----:B0-----:R-:W3:Y:S01]  /*15720*/  LDL.64 R24, [R1+0x1be0] ;  /* 0x001be00001187983 */ /* 0x001ee20000100a00 */
[----:B----4-:R-:W-:-:S03]  /*15730*/  IMAD.WIDE R8, R0, 0x2, R20 ;  /* 0x0000000200087825 */ /* 0x010fc600078e0214 */
[----:B------:R0:W4:Y:S01]  /*15740*/  LDG.E.U16 R21, [R2.64] ;  /* 0x0000000602157981 */ /* 0x000122000c1e1500 */
[----:B------:R-:W-:-:S03]  /*15750*/  IMAD.WIDE R6, R0, 0x2, R12 ;  /* 0x0000000200067825 */ /* 0x000fc600078e020c */
[----:B------:R-:W4:Y:S01]  /*15760*/  LDL.64 R12, [R1+0x1bc8] ;  /* 0x001bc800010c7983 */ /* 0x000f220000100a00 */
[----:B--2---:R-:W-:-:S03]  /*15770*/  IMAD.WIDE R4, R0, 0x2, R22 ;  /* 0x0000000200047825 */ /* 0x004fc600078e0216 */
[----:B------:R-:W2:Y:S04]  /*15780*/  LDL.64 R22, [R1+0x1bd0] ;  /* 0x001bd00001167983 */ /* 0x000ea80000100a00 */
[----:B---3--:R3:W-:Y:S04]  /*15790*/  STL [R1+0x374], R29 ;  /* 0x0003741d01007387 */ /* 0x0087e80000100800 */
[----:B---3--:R3:W2:Y:S01]  /*157a0*/  LDG.E.U16 R29, [R4.64] ;  /* 0x00000006041d7981 */ /* 0x0086a2000c1e1500 */
[----:B-1----:R-:W-:-:S03]  /*157b0*/  IMAD.WIDE R10, R0, 0x2, R14 ;  /* 0x00000002000a7825 */ /* 0x002fc600078e020e */
[----:B------:R1:W-:Y:S04]  /*157c0*/  STL [R1+0x370], R28 ;  /* 0x0003701c01007387 */ /* 0x0003e80000100800 */
[----:B------:R0:W-:Y:S04]  /*157d0*/  STL [R1+0x36c], R26 ;  /* 0x00036c1a01007387 */ /* 0x0001e80000100800 */
[----:B------:R-:W2:Y:S04]  /*157e0*/  LDL.64 R14, [R1+0x1bc0] ;  /* 0x001bc000010e7983 */ /* 0x000ea80000100a00 */
[----:B-1----:R1:W2:Y:S04]  /*157f0*/  LDG.E.U16 R28, [R6.64] ;  /* 0x00000006061c7981 */ /* 0x0022a8000c1e1500 */
[----:B0-----:R2:W2:Y:S01]  /*15800*/  LDG.E.U16 R26, [R8.64] ;  /* 0x00000006081a7981 */ /* 0x0014a2000c1e1500 */
[----:B------:R-:W-:-:S03]  /*15810*/  IMAD.WIDE R2, R0, 0x2, R18 ;  /* 0x0000000200027825 */ /* 0x000fc600078e0212 */
[----:B------:R0:W-:Y:S01]  /*15820*/  STL [R1+0x368], R27 ;  /* 0x0003681b01007387 */ /* 0x0001e20000100800 */
[----:B---3--:R-:W-:-:S03]  /*15830*/  IMAD.WIDE R4, R0, 0x2, R24 ;  /* 0x0000000200047825 */ /* 0x008fc600078e0218 */
[----:B0-----:R0:W3:Y:S01]  /*15840*/  LDG.E.U16 R27, [R10.64] ;  /* 0x000000060a1b7981 */ /* 0x0010e2000c1e1500 */
[----:B-1----:R-:W-:-:S03]  /*15850*/  IMAD.WIDE R6, R0, 0x2, R16 ;  /* 0x0000000200067825 */ /* 0x002fc600078e0210 */
[----:B----4-:R1:W-:Y:S04]  /*15860*/  STL [R1+0x364], R21 ;  /* 0x0003641501007387 */ /* 0x0103e80000100800 */
[----:B------:R-:W4:Y:S01]  /*15870*/  LDL.64 R24, [R1+0x1ba8] ;  /* 0x001ba80001187983 */ /* 0x000f220000100a00 */
[----:B--2---:R-:W-:-:S03]  /*15880*/  IMAD.WIDE R8, R0, 0x2, R22 ;  /* 0x0000000200087825 */ /* 0x004fc600078e0216 */
[----:B------:R-:W2:Y:S04]  /*15890*/  LDL.64 R18, [R1+0x1bb0] ;  /* 0x001bb00001127983 */ /* 0x000ea80000100a00 */
[----:B-1----:R-:W2:Y:S04]  /*158a0*/  LDL.64 R20, [R1+0x1bb8] ;  /* 0x001bb80001147983 */ /* 0x002ea80000100a00 */
[----:B------:R1:W2:Y:S04]  /*158b0*/  LDG.E.U16 R23, [R2.64] ;  /* 0x0000000602177981 */ /* 0x0002a8000c1e1500 */
[----:B------:R-:W2:Y:S04]  /*158c0*/  LDL.64 R16, [R1+0x1ba0] ;  /* 0x001ba00001107983 */ /* 0x000ea80000100a00 */
[----:B------:R0:W-:Y:S04]  /*158d0*/  STL [R1+0x360], R29 ;  /* 0x0003601d01007387 */ /* 0x0001e80000100800 */
[----:B0-----:R0:W2:Y:S01]  /*158e0*/  LDG.E.U16 R29, [R4.64] ;  /* 0x00000006041d7981 */ /* 0x0010a2000c1e1500 */
[----:B------:R-:W-:-:S04]  /*158f0*/  IMAD.WIDE R10, R0, 0x2, R12 ;  /* 0x00000002000a7825 */ /* 0x000fc800078e020c */
[C---:B-1----:R-:W-:Y:S01]  /*15900*/  IMAD.WIDE R2, R0.reuse, 0x2, R14 ;  /* 0x0000000200027825 */ /* 0x042fe200078e020e */
[----:B------:R1:W-:Y:S04]  /*15910*/  STL [R1+0x35c], R28 ;  /* 0x00035c1c01007387 */ /* 0x0003e80000100800 */
[----:B------:R0:W-:Y:S04]  /*15920*/  STL [R1+0x358], R26 ;  /* 0x0003581a01007387 */ /* 0x0001e80000100800 */
[----:B------:R-:W2:Y:S04]  /*15930*/  LDL.64 R12, [R1+0x1b98] ;  /* 0x001b9800010c7983 */ /* 0x000ea80000100a00 */
[----:B-1----:R2:W2:Y:S04]  /*15940*/  LDG.E.U16 R28, [R6.64] ;  /* 0x00000006061c7981 */ /* 0x0024a8000c1e1500 */
[----:B0-----:R4:W2:Y:S04]  /*15950*/  LDG.E.U16 R26, [R8.64] ;  /* 0x00000006081a7981 */ /* 0x0018a8000c1e1500 */
[----:B---3--:R0:W-:Y:S04]  /*15960*/  STL [R1+0x354], R27 ;  /* 0x0003541b01007387 */ /* 0x0081e80000100800 */
[----:B0-----:R0:W3:Y:S01]  /*15970*/  LDG.E.U16 R27, [R10.64] ;  /* 0x000000060a1b7981 */ /* 0x0010e2000c1e1500 */
[----:B----4-:R-:W-:-:S03]  /*15980*/  IMAD.WIDE R8, R0, 0x2, R24 ;  /* 0x0000000200087825 */ /* 0x010fc600078e0218 */
[----:B------:R1:W4:Y:S01]  /*15990*/  LDG.E.U16 R25, [R2.64] ;  /* 0x0000000602197981 */ /* 0x000322000c1e1500 */
[----:B--2---:R-:W-:-:S04]  /*159a0*/  IMAD.WIDE R6, R0, 0x2, R18 ;  /* 0x0000000200067825 */ /* 0x004fc800078e0212 */
[C---:B------:R-:W-:Y:S01]  /*159b0*/  IMAD.WIDE R4, R0.reuse, 0x2, R20 ;  /* 0x0000000200047825 */ /* 0x040fe200078e0214 */
[----:B------:R2:W-:Y:S04]  /*159c0*/  STL [R1+0x350], R23 ;  /* 0x0003501701007387 */ /* 0x0005e80000100800 */
[----:B------:R-:W4:Y:S04]  /*159d0*/  LDL.64 R14, [R1+0x1b88] ;  /* 0x001b8800010e7983 */ /* 0x000f280000100a00 */
[----:B------:R-:W4:Y:S04]  /*159e0*/  LDL.64 R20, [R1+0x1b80] ;  /* 0x001b800001147983 */ /* 0x000f280000100a00 */
[----:B--2---:R-:W3:Y:S04]  /*159f0*/  LDL.64 R22, [R1+0x1b90] ;  /* 0x001b900001167983 */ /* 0x004ee80000100a00 */
[----:B------:R-:W3:Y:S04]  /*15a00*/  LDL.64 R18, [R1+0x1b78] ;  /* 0x001b780001127983 */ /* 0x000ee80000100a00 */
[----:B------:R0:W-:Y:S04]  /*15a10*/  STL [R1+0x34c], R29 ;  /* 0x00034c1d01007387 */ /* 0x0001e80000100800 */
[----:B0-----:R3:W3:Y:S01]  /*15a20*/  LDG.E.U16 R29, [R4.64] ;  /* 0x00000006041d7981 */ /* 0x0016e2000c1e1500 */
[----:B------:R-:W-:-:S03]  /*15a30*/  IMAD.WIDE R10, R0, 0x2, R16 ;  /* 0x00000002000a7825 */ /* 0x000fc600078e0210 */
[----:B------:R0:W-:Y:S04]  /*15a40*/  STL [R1+0x348], R28 ;  /* 0x0003481c01007387 */ /* 0x0001e80000100800 */
[----:B------:R1:W-:Y:S04]  /*15a50*/  STL [R1+0x344], R26 ;  /* 0x0003441a01007387 */ /* 0x0003e80000100800 */
[----:B------:R-:W3:Y:S04]  /*15a60*/  LDL.64 R16, [R1+0x1b70] ;  /* 0x001b700001107983 */ /* 0x000ee80000100a00 */
[----:B0-----:R0:W3:Y:S04]  /*15a70*/  LDG.E.U16 R28, [R6.64] ;  /* 0x00000006061c7981 */ /* 0x0010e8000c1e1500 */
[----:B-1----:R1:W3:Y:S04]  /*15a80*/  LDG.E.U16 R26, [R8.64] ;  /* 0x00000006081a7981 */ /* 0x0022e8000c1e1500 */
[----:B---3--:R3:W-:Y:S01]  /*15a90*/  STL [R1+0x340], R27 ;  /* 0x0003401b01007387 */ /* 0x0087e20000100800 */
[----:B------:R-:W-:-:S06]  /*15aa0*/  IMAD.WIDE R2, R0, 0x2, R12 ;  /* 0x0000000200027825 */ /* 0x000fcc00078e020c */
[----:B------:R-:W3:Y:S04]  /*15ab0*/  LDG.E.U16 R3, [R2.64] ;  /* 0x0000000602037981 */ /* 0x000ee8000c1e1500 */
[----:B---3--:R3:W3:Y:S04]  /*15ac0*/  LDG.E.U16 R27, [R10.64] ;  /* 0x000000060a1b7981 */ /* 0x0086e8000c1e1500 */
[----:B----4-:R4:W-:Y:S04]  /*15ad0*/  STL [R1+0x33c], R25 ;  /* 0x00033c1901007387 */ /* 0x0109e80000100800 */
[----:B------:R-:W2:Y:S04]  /*15ae0*/  LDL.64 R12, [R1+0x1b60] ;  /* 0x001b6000010c7983 */ /* 0x000ea80000100a00 */
[----:B----4-:R-:W4:Y:S01]  /*15af0*/  LDL.64 R24, [R1+0x1b68] ;  /* 0x001b680001187983 */ /* 0x010f220000100a00 */
[----:B0-----:R-:W-:-:S03]  /*15b00*/  IMAD.WIDE R6, R0, 0x2, R14 ;  /* 0x0000000200067825 */ /* 0x001fc600078e020e */
[----:B------:R-:W4:Y:S01]  /*15b10*/  LDL.64 R14, [R1+0x1b50] ;  /* 0x001b5000010e7983 */ /* 0x000f220000100a00 */
[----:B---3--:R-:W-:-:S03]  /*15b20*/  IMAD.WIDE R4, R0, 0x2, R22 ;  /* 0x0000000200047825 */ /* 0x008fc600078e0216 */
[----:B------:R-:W3:Y:S04]  /*15b30*/  LDL.64 R22, [R1+0x1b58] ;  /* 0x001b580001167983 */ /* 0x000ee80000100a00 */
[----:B------:R0:W-:Y:S04]  /*15b40*/  STL [R1+0x338], R29 ;  /* 0x0003381d01007387 */ /* 0x0001e80000100800 */
[----:B0-----:R-:W3:Y:S01]  /*15b50*/  LDG.E.U16 R29, [R4.64] ;  /* 0x00000006041d7981 */ /* 0x001ee2000c1e1500 */
[----:B-1----:R-:W-:-:S04]  /*15b60*/  IMAD.WIDE R8, R0, 0x2, R20 ;  /* 0x0000000200087825 */ /* 0x002fc800078e0214 */
[C---:B------:R-:W-:Y:S01]  /*15b70*/  IMAD.WIDE R10, R0.reuse, 0x2, R18 ;  /* 0x00000002000a7825 */ /* 0x040fe200078e0212 */
[----:B------:R0:W-:Y:S04]  /*15b80*/  STL [R1+0x334], R28 ;  /* 0x0003341c01007387 */ /* 0x0001e80000100800 */
[----:B------:R1:W-:Y:S04]  /*15b90*/  STL [R1+0x330], R26 ;  /* 0x0003301a01007387 */ /* 0x0003e80000100800 */
[----:B------:R-:W3:Y:S04]  /*15ba0*/  LDL.64 R18, [R1+0x1b48] ;  /* 0x001b480001127983 */ /* 0x000ee80000100a00 */
[----:B0-----:R0:W3:Y:S04]  /*15bb0*/  LDG.E.U16 R28, [R6.64] ;  /* 0x00000006061c7981 */ /* 0x0010e8000c1e1500 */
[----:B-1----:R4:W3:Y:S01]  /*15bc0*/  LDG.E.U16 R26, [R8.64] ;  /* 0x00000006081a7981 */ /* 0x0028e2000c1e1500 */
[----:B0-----:R-:W-:-:S03]  /*15bd0*/  IMAD.WIDE R6, R0, 0x2, R16 ;  /* 0x0000000200067825 */ /* 0x001fc600078e0210 */
[----:B------:R0:W-:Y:S04]  /*15be0*/  STL [R1+0x32c], R27 ;  /* 0x00032c1b01007387 */ /* 0x0001e80000100800 */
[----:B------:R-:W3:Y:S04]  /*15bf0*/  LDL.64 R20, [R1+0x1b40] ;  /* 0x001b400001147983 */ /* 0x000ee80000100a00 */
[----:B------:R-:W3:Y:S04]  /*15c00*/  LDG.E.U16 R7, [R6.64] ;  /* 0x0000000606077981 */ /* 0x000ee8000c1e1500 */
[----:B0-----:R2:W3:Y:S04]  /*15c10*/  LDG.E.U16 R27, [R10.64] ;  /* 0x000000060a1b7981 */ /* 0x0014e8000c1e1500 */
[----:B------:R-:W3:Y:S01]  /*15c20*/  LDL.64 R16, [R1+0x1b38] ;  /* 0x001b380001107983 */ /* 0x000ee20000100a00 */
[----:B--2---:R-:W-:-:S03]  /*15c30*/  IMAD.WIDE R10, R0, 0x2, R12 ;  /* 0x00000002000a7825 */ /* 0x004fc600078e020c */
[----:B------:R-:W2:Y:S01]  /*15c40*/  LDL.64 R12, [R1+0x1b28] ;  /* 0x001b2800010c7983 */ /* 0x000ea20000100a00 */
[----:B----4-:R-:W-:-:S03]  /*15c50*/  IMAD.WIDE R8, R0, 0x2, R24 ;  /* 0x0000000200087825 */ /* 0x010fc600078e0218 */
[----:B------:R-:W4:Y:S04]  /*15c60*/  LDL.64 R24, [R1+0x1b30] ;  /* 0x001b300001187983 */ /* 0x000f280000100a00 */
[----:B------:R-:W-:Y:S04]  /*15c70*/  STL [R1+0x328], R3 ;  /* 0x0003280301007387 */ /* 0x000fe80000100800 */
[----:B---3--:R0:W-:Y:S04]  /*15c80*/  STL [R1+0x324], R29 ;  /* 0x0003241d01007387 */ /* 0x0081e80000100800 */
[----:B0-----:R0:W3:Y:S01]  /*15c90*/  LDG.E.U16 R29, [R8.64] ;  /* 0x00000006081d7981 */ /* 0x0010e2000c1e1500 */
[----:B------:R-:W-:-:S04]  /*15ca0*/  IMAD.WIDE R4, R0, 0x2, R22 ;  /* 0x0000000200047825 */ /* 0x000fc800078e0216 */
[C---:B------:R-:W-:Y:S01]  /*15cb0*/  IMAD.WIDE R2, R0.reuse, 0x2, R14 ;  /* 0x0000000200027825 */ /* 0x040fe200078e020e */
[----:B------:R1:W-:Y:S04]  /*15cc0*/  STL [R1+0x320], R28 ;  /* 0x0003201c01007387 */ /* 0x0003e80000100800 */
[----:B------:R0:W-:Y:S04]  /*15cd0*/  STL [R1+0x31c], R26 ;  /* 0x00031c1a01007387 */ /* 0x0001e80000100800 */
[----:B------:R-:W2:Y:S04]  /*15ce0*/  LDL.64 R14, [R1+0x1b20] ;  /* 0x001b2000010e7983 */ /* 0x000ea80000100a00 */
[----:B-1----:R1:W2:Y:S04]  /*15cf0*/  LDG.E.U16 R28, [R10.64] ;  /* 0x000000060a1c7981 */ /* 0x0022a8000c1e1500 */
[----:B0-----:R4:W2:Y:S01]  /*15d00*/  LDG.E.U16 R26, [R4.64] ;  /* 0x00000006041a7981 */ /* 0x0018a2000c1e1500 */
[----:B------:R-:W-:-:S04]  /*15d10*/  IMAD.WIDE R8, R0, 0x2, R20 ;  /* 0x0000000200087825 */ /* 0x000fc800078e0214 */
[C---:B-1----:R-:W-:Y:S01]  /*15d20*/  IMAD.WIDE R10, R0.reuse, 0x2, R18 ;  /* 0x00000002000a7825 */ /* 0x042fe200078e0212 */
[----:B------:R0:W-:Y:S04]  /*15d30*/  STL [R1+0x318], R27 ;  /* 0x0003181b01007387 */ /* 0x0001e80000100800 */
[----:B------:R-:W2:Y:S04]  /*15d40*/  LDL.64 R22, [R1+0x1b18] ;  /* 0x001b180001167983 */ /* 0x000ea80000100a00 */
[----:B------:R-:W2:Y:S04]  /*15d50*/  LDL.64 R18, [R1+0x1b10] ;  /* 0x001b100001127983 */ /* 0x000ea80000100a00 */
[----:B0-----:R2:W2:Y:S04]  /*15d60*/  LDG.E.U16 R27, [R2.64] ;  /* 0x00000006021b7981 */ /* 0x0014a8000c1e1500 */
[----:B------:R0:W-:Y:S04]  /*15d70*/  STL [R1+0x314], R7 ;  /* 0x0003140701007387 */ /* 0x0001e80000100800 */
[----:B------:R-:W2:Y:S01]  /*15d80*/  LDL.64 R20, [R1+0x1b08] ;  /* 0x001b080001147983 */ /* 0x000ea20000100a00 */
[----:B0-----:R-:W-:-:S03]  /*15d90*/  IMAD.WIDE R6, R0, 0x2, R16 ;  /* 0x0000000200067825 */ /* 0x001fc600078e0210 */
[----:B------:R-:W2:Y:S01]  /*15da0*/  LDL.64 R16, [R1+0x1b00] ;  /* 0x001b000001107983 */ /* 0x000ea20000100a00 */
[----:B----4-:R-:W-:-:S03]  /*15db0*/  IMAD.WIDE R4, R0, 0x2, R24 ;  /* 0x0000000200047825 */ /* 0x010fc600078e0218 */
[----:B------:R0:W4:Y:S04]  /*15dc0*/  LDG.E.U16 R25, [R10.64] ;  /* 0x000000060a197981 */ /* 0x000128000c1e1500 */
[----:B---3--:R1:W-:Y:S04]  /*15dd0*/  STL [R1+0x310], R29 ;  /* 0x0003101d01007387 */ /* 0x0083e80000100800 */
[----:B-1----:R1:W3:Y:S01]  /*15de0*/  LDG.E.U16 R29, [R8.64] ;  /* 0x00000006081d7981 */ /* 0x0022e2000c1e1500 */
[----:B--2---:R-:W-:-:S04]  /*15df0*/  IMAD.WIDE R2, R0, 0x2, R12 ;  /* 0x0000000200027825 */ /* 0x004fc800078e020c */
[C---:B0-----:R-:W-:Y:S01]  /*15e00*/  IMAD.WIDE R10, R0.reuse, 0x2, R14 ;  /* 0x00000002000a7825 */ /* 0x041fe200078e020e */
[----:B------:R0:W-:Y:S04]  /*15e10*/  STL [R1+0x30c], R28 ;  /* 0x00030c1c01007387 */ /* 0x0001e80000100800 */
[----:B------:R2:W-:Y:S04]  /*15e20*/  STL [R1+0x308], R26 ;  /* 0x0003081a01007387 */ /* 0x0005e80000100800 */
[----:B------:R-:W3:Y:S04]  /*15e30*/  LDL.64 R12, [R1+0x1af8] ;  /* 0x001af800010c7983 */ /* 0x000ee80000100a00 */
[----:B0-----:R0:W3:Y:S04]  /*15e40*/  LDG.E.U16 R28, [R6.64] ;  /* 0x00000006061c7981 */ /* 0x0010e8000c1e1500 */
[----:B--2---:R2:W3:Y:S01]  /*15e50*/  LDG.E.U16 R26, [R4.64] ;  /* 0x00000006041a7981 */ /* 0x0044e2000c1e1500 */
[----:B-1----:R-:W-:-:S03]  /*15e60*/  IMAD.WIDE R8, R0, 0x2, R22 ;  /* 0x0000000200087825 */ /* 0x002fc600078e0216 */
[----:B------:R1:W-:Y:S01]  /*15e70*/  STL [R1+0x304], R27 ;  /* 0x0003041b01007387 */ /* 0x0003e20000100800 */
[----:B0-----:R-:W-:-:S04]  /*15e80*/  IMAD.WIDE R6, R0, 0x2, R18 ;  /* 0x0000000200067825 */ /* 0x001fc800078e0212 */
[C---:B--2---:R-:W-:Y:S01]  /*15e90*/  IMAD.WIDE R4, R0.reuse, 0x2, R20 ;  /* 0x0000000200047825 */ /* 0x044fe200078e0214 */
[----:B-1----:R0:W3:Y:S04]  /*15ea0*/  LDG.E.U16 R27, [R2.64] ;  /* 0x00000006021b7981 */ /* 0x0020e8000c1e1500 */
[----:B------:R1:W3:Y:S04]  /*15eb0*/  LDG.E.U16 R21, [R10.64] ;  /* 0x000000060a157981 */ /* 0x0002e8000c1e1500 */
[----:B----4-:R4:W-:Y:S04]  /*15ec0*/  STL [R1+0x300], R25 ;  /* 0x0003001901007387 */ /* 0x0109e80000100800 */
[----:B------:R-:W2:Y:S04]  /*15ed0*/  LDL.64 R22, [R1+0x1ae0] ;  /* 0x001ae00001167983 */ /* 0x000ea80000100a00 */
[----:B------:R-:W2:Y:S04]  /*15ee0*/  LDL.64 R14, [R1+0x1ae8] ;  /* 0x001ae800010e7983 */ /* 0x000ea80000100a00 */
[----:B----4-:R-:W4:Y:S04]  /*15ef0*/  LDL.64 R24, [R1+0x1af0] ;  /* 0x001af00001187983 */ /* 0x010f280000100a00 */
[----:B------:R-:W4:Y:S04]  /*15f00*/  LDL.64 R18, [R1+0x1ad8] ;  /* 0x001ad80001127983 */ /* 0x000f280000100a00 */
[----:B---3--:R3:W-:Y:S04]  /*15f10*/  STL [R1+0x2fc], R29 ;  /* 0x0002fc1d01007387 */ /* 0x0087e80000100800 */
[----:B---3--:R4:W3:Y:S01]  /*15f20*/  LDG.E.U16 R29, [R8.64] ;  /* 0x00000006081d7981 */ /* 0x0088e2000c1e1500 */
[----:B0-----:R-:W-:-:S04]  /*15f30*/  IMAD.WIDE R2, R0, 0x2, R16 ;  /* 0x0000000200027825 */ /* 0x001fc800078e0210 */
[C---:B-1----:R-:W-:Y:S01]  /*15f40*/  IMAD.WIDE R10, R0.reuse, 0x2, R12 ;  /* 0x00000002000a7825 */ /* 0x042fe200078e020c */
[----:B------:R0:W-:Y:S04]  /*15f50*/  STL [R1+0x2f8], R28 ;  /* 0x0002f81c01007387 */ /* 0x0001e80000100800 */
        /* <DEDUP_REMOVED lines=9> */
[----:B--2---:R-:W-:-:S03]  /*15ff0*/  IMAD.WIDE R4, R0, 0x2, R22 ;  /* 0x0000000200047825 */ /* 0x004fc600078e0216 */
[----:B------:R0:W2:Y:S01]  /*16000*/  LDG.E.U16 R23, [R10.64] ;  /* 0x000000060a177981 */ /* 0x0000a2000c1e1500 */
[----:B----4-:R-:W-:-:S03]  /*16010*/  IMAD.WIDE R8, R0, 0x2, R24 ;  /* 0x0000000200087825 */ /* 0x010fc600078e0218 */
[----:B------:R-:W4:Y:S01]  /*16020*/  LDL.64 R24, [R1+0x1ab8] ;  /* 0x001ab80001187983 */ /* 0x000f220000100a00 */
[----:B------:R-:W-:-:S03]  /*16030*/  IMAD.WIDE R6, R0, 0x2, R14 ;  /* 0x0000000200067825 */ /* 0x000fc600078e020e */
[----:B------:R-:W4:Y:S04]  /*16040*/  LDL.64 R14, [R1+0x1ab0] ;  /* 0x001ab000010e7983 */ /* 0x000f280000100a00 */
[----:B---3--:R3:W-:Y:S04]  /*16050*/  STL [R1+0x2e8], R29 ;  /* 0x0002e81d01007387 */ /* 0x0087e80000100800 */
[----:B---3--:R3:W4:Y:S01]  /*16060*/  LDG.E.U16 R29, [R8.64] ;  /* 0x00000006081d7981 */ /* 0x008722000c1e1500 */
[----:B-1----:R-:W-:-:S04]  /*16070*/  IMAD.WIDE R2, R0, 0x2, R18 ;  /* 0x0000000200027825 */ /* 0x002fc800078e0212 */
[C---:B0-----:R-:W-:Y:S01]  /*16080*/  IMAD.WIDE R10, R0.reuse, 0x2, R16 ;  /* 0x00000002000a7825 */ /* 0x041fe200078e0210 */
[----:B------:R0:W-:Y:S04]  /*16090*/  STL [R1+0x2e4], R28 ;  /* 0x0002e41c01007387 */ /* 0x0001e80000100800 */
[----:B------:R1:W-:Y:S04]  /*160a0*/  STL [R1+0x2e0], R26 ;  /* 0x0002e01a01007387 */ /* 0x0003e80000100800 */
[----:B------:R-:W4:Y:S04]  /*160b0*/  LDL.64 R18, [R1+0x1aa8] ;  /* 0x001aa80001127983 */ /* 0x000f280000100a00 */
[----:B0-----:R0:W4:Y:S04]  /*160c0*/  LDG.E.U16 R28, [R6.64] ;  /* 0x00000006061c7981 */ /* 0x001128000c1e1500 */
[----:B-1----:R4:W4:Y:S04]  /*160d0*/  LDG.E.U16 R26, [R4.64] ;  /* 0x00000006041a7981 */ /* 0x002928000c1e1500 */
[----:B------:R1:W-:Y:S01]  /*160e0*/  STL [R1+0x2dc], R27 ;  /* 0x0002dc1b01007387 */ /* 0x0003e20000100800 */
[----:B---3--:R-:W-:-:S03]  /*160f0*/  IMAD.WIDE R8, R0, 0x2, R20 ;  /* 0x0000000200087825 */ /* 0x008fc600078e0214 */
[----:B-1----:R1:W3:Y:S01]  /*16100*/  LDG.E.U16 R27, [R2.64] ;  /* 0x00000006021b7981 */ /* 0x0022e2000c1e1500 */
[----:B0-----:R-:W-:-:S03]  /*16110*/  IMAD.WIDE R6, R0, 0x2, R12 ;  /* 0x0000000200067825 */ /* 0x001fc600078e020c */
[----:B--2---:R0:W-:Y:S04]  /*16120*/  STL [R1+0x2d8], R23 ;  /* 0x0002d81701007387 */ /* 0x0041e80000100800 */
[----:B------:R-:W2:Y:S01]  /*16130*/  LDL.64 R20, [R1+0x1a90] ;  /* 0x001a900001147983 */ /* 0x000ea20000100a00 */
[----:B----4-:R-:W-:-:S03]  /*16140*/  IMAD.WIDE R4, R0, 0x2, R24 ;  /* 0x0000000200047825 */ /* 0x010fc600078e0218 */
[----:B------:R-:W4:Y:S04]  /*16150*/  LDL.64 R16, [R1+0x1a98] ;  /* 0x001a980001107983 */ /* 0x000f280000100a00 */
[----:B0-----:R-:W4:Y:S04]  /*16160*/  LDL.64 R22, [R1+0x1aa0] ;  /* 0x001aa00001167983 */ /* 0x001f280000100a00 */
[----:B------:R0:W4:Y:S04]  /*16170*/  LDG.E.U16 R25, [R10.64] ;  /* 0x000000060a197981 */ /* 0x000128000c1e1500 */
[----:B------:R-:W4:Y:S04]  /*16180*/  LDL.64 R12, [R1+0x1a88] ;  /* 0x001a8800010c7983 */ /* 0x000f280000100a00 */
[----:B------:R0:W-:Y:S04]  /*16190*/  STL [R1+0x2d4], R29 ;  /* 0x0002d41d01007387 */ /* 0x0001e80000100800 */
[----:B0-----:R4:W4:Y:S01]  /*161a0*/  LDG.E.U16 R29, [R8.64] ;  /* 0x00000006081d7981 */ /* 0x001922000c1e1500 */
[----:B-1----:R-:W-:-:S04]  /*161b0*/  IMAD.WIDE R2, R0, 0x2, R14 ;  /* 0x0000000200027825 */ /* 0x002fc800078e020e */
[C---:B------:R-:W-:Y:S01]  /*161c0*/  IMAD.WIDE R10, R0.reuse, 0x2, R18 ;  /* 0x00000002000a7825 */ /* 0x040fe200078e0212 */
[----:B------:R0:W-:Y:S04]  /*161d0*/  STL [R1+0x2d0], R28 ;  /* 0x0002d01c01007387 */ /* 0x0001e80000100800 */
[----:B------:R1:W-:Y:S04]  /*161e0*/  STL [R1+0x2cc], R26 ;  /* 0x0002cc1a01007387 */ /* 0x0003e80000100800 */
[----:B------:R-:W4:Y:S04]  /*161f0*/  LDL.64 R14, [R1+0x1a80] ;  /* 0x001a8000010e7983 */ /* 0x000f280000100a00 */
[----:B0-----:R0:W4:Y:S04]  /*16200*/  LDG.E.U16 R28, [R6.64] ;  /* 0x00000006061c7981 */ /* 0x001128000c1e1500 */
[----:B-1----:R2:W4:Y:S04]  /*16210*/  LDG.E.U16 R26, [R4.64] ;  /* 0x00000006041a7981 */ /* 0x002528000c1e1500 */
[----:B---3--:R1:W-:Y:S04]  /*16220*/  STL [R1+0x2c8], R27 ;  /* 0x0002c81b01007387 */ /* 0x0083e80000100800 */
[----:B-1----:R1:W4:Y:S01]  /*16230*/  LDG.E.U16 R27, [R2.64] ;  /* 0x00000006021b7981 */ /* 0x002322000c1e1500 */
[----:B--2---:R-:W-:-:S03]  /*16240*/  IMAD.WIDE R4, R0, 0x2, R20 ;  /* 0x0000000200047825 */ /* 0x004fc600078e0214 */
[----:B------:R2:W3:Y:S01]  /*16250*/  LDG.E.U16 R21, [R10.64] ;  /* 0x000000060a157981 */ /* 0x0004e2000c1e1500 */
[----:B----4-:R-:W-:-:S03]  /*16260*/  IMAD.WIDE R8, R0, 0x2, R22 ;  /* 0x0000000200087825 */ /* 0x010fc600078e0216 */
[----:B------:R4:W-:Y:S04]  /*16270*/  STL [R1+0x2c4], R25 ;  /* 0x0002c41901007387 */ /* 0x0009e80000100800 */
[----:B------:R-:W3:Y:S01]  /*16280*/  LDL.64 R22, [R1+0x1a68] ;  /* 0x001a680001167983 */ /* 0x000ee20000100a00 */
[----:B0-----:R-:W-:-:S03]  /*16290*/  IMAD.WIDE R6, R0, 0x2, R16 ;  /* 0x0000000200067825 */ /* 0x001fc600078e0210 */
[----:B------:R-:W3:Y:S04]  /*162a0*/  LDL.64 R18, [R1+0x1a70] ;  /* 0x001a700001127983 */ /* 0x000ee80000100a00 */
[----:B----4-:R-:W4:Y:S04]  /*162b0*/  LDL.64 R24, [R1+0x1a78] ;  /* 0x001a780001187983 */ /* 0x010f280000100a00 */
[----:B------:R-:W4:Y:S04]  /*162c0*/  LDL.64 R16, [R1+0x1a60] ;  /* 0x001a600001107983 */ /* 0x000f280000100a00 */
[----:B------:R0:W-:Y:S04]  /*162d0*/  STL [R1+0x2c0], R29 ;  /* 0x0002c01d01007387 */ /* 0x0001e80000100800 */
[----:B0-----:R4:W4:Y:S01]  /*162e0*/  LDG.E.U16 R29, [R8.64] ;  /* 0x00000006081d7981 */ /* 0x001922000c1e1500 */
[----:B-1----:R-:W-:-:S04]  /*162f0*/  IMAD.WIDE R2, R0, 0x2, R12 ;  /* 0x0000000200027825 */ /* 0x002fc800078e020c */
[C---:B--2---:R-:W-:Y:S01]  /*16300*/  IMAD.WIDE R10, R0.reuse, 0x2, R14 ;  /* 0x00000002000a7825 */ /* 0x044fe200078e020e */
[----:B------:R0:W-:Y:S04]  /*16310*/  STL [R1+0x2bc], R28 ;  /* 0x0002bc1c01007387 */ /* 0x0001e80000100800 */
[----:B------:R1:W-:Y:S04]  /*16320*/  STL [R1+0x2b8], R26 ;  /* 0x0002b81a01007387 */ /* 0x0003e80000100800 */
[----:B------:R-:W4:Y:S04]  /*16330*/  LDL.64 R12, [R1+0x1a58] ;  /* 0x001a5800010c7983 */ /* 0x000f280000100a00 */
[----:B0-----:R0:W4:Y:S04]  /*16340*/  LDG.E.U16 R28, [R6.64] ;  /* 0x00000006061c7981 */ /* 0x001128000c1e1500 */
[----:B-1----:R1:W4:Y:S04]  /*16350*/  LDG.E.U16 R26, [R4.64] ;  /* 0x00000006041a7981 */ /* 0x002328000c1e1500 */
[----:B------:R0:W-:Y:S04]  /*16360*/  STL [R1+0x2b4], R27 ;  /* 0x0002b41b01007387 */ /* 0x0001e80000100800 */
[----:B0-----:R0:W4:Y:S04]  /*16370*/  LDG.E.U16 R27, [R2.64] ;  /* 0x00000006021b7981 */ /* 0x001128000c1e1500 */
[----:B---3--:R3:W-:Y:S04]  /*16380*/  STL [R1+0x2b0], R21 ;  /* 0x0002b01501007387 */ /* 0x0087e80000100800 */
[----:B------:R-:W2:Y:S04]  /*16390*/  LDL.64 R14, [R1+0x1a48] ;  /* 0x001a4800010e7983 */ /* 0x000ea80000100a00 */
[----:B---3--:R-:W3:Y:S01]  /*163a0*/  LDL.64 R20, [R1+0x1a50] ;  /* 0x001a500001147983 */ /* 0x008ee20000100a00 */
[----:B-1----:R-:W-:-:S03]  /*163b0*/  IMAD.WIDE R4, R0, 0x2, R22 ;  /* 0x0000000200047825 */ /* 0x002fc600078e0216 */
[----:B------:R1:W2:Y:S01]  /*163c0*/  LDG.E.U16 R23, [R10.64] ;  /* 0x000000060a177981 */ /* 0x0002a2000c1e1500 */
[----:B----4-:R-:W-:-:S03]  /*163d0*/  IMAD.WIDE R8, R0, 0x2, R24 ;  /* 0x0000000200087825 */ /* 0x010fc600078e0218 */
[----:B------:R-:W4:Y:S01]  /*163e0*/  LDL.64 R24, [R1+0x1a40] ;  /* 0x001a400001187983 */ /* 0x000f220000100a00 */
[----:B------:R-:W-:-:S03]  /*163f0*/  IMAD.WIDE R6, R0, 0x2, R18 ;  /* 0x0000000200067825 */ /* 0x000fc600078e0212 */
[----:B------:R-:W4:Y:S04]  /*16400*/  LDL.64 R18, [R1+0x1a38] ;  /* 0x001a380001127983 */ /* 0x000f280000100a00 */
[----:B------:R0:W-:Y:S04]  /*16410*/  STL [R1+0x2ac], R29 ;  /* 0x0002ac1d01007387 */ /* 0x0001e80000100800 */
[----:B0-----:R3:W4:Y:S01]  /*16420*/  LDG.E.U16 R29, [R8.64] ;  /* 0x00000006081d7981 */ /* 0x001722000c1e1500 */
[----:B------:R-:W-:-:S04]  /*16430*/  IMAD.WIDE R2, R0, 0x2, R16 ;  /* 0x0000000200027825 */ /* 0x000fc800078e0210 */
[C---:B-1----:R-:W-:Y:S01]  /*16440*/  IMAD.WIDE R10, R0.reuse, 0x2, R12 ;  /* 0x00000002000a7825 */ /* 0x042fe200078e020c */
[----:B------:R0:W-:Y:S04]  /*16450*/  STL [R1+0x2a8], R28 ;  /* 0x0002a81c01007387 */ /* 0x0001e80000100800 */
[----:B------:R1:W-:Y:S04]  /*16460*/  STL [R1+0x2a4], R26 ;  /* 0x0002a41a01007387 */ /* 0x0003e80000100800 */
[----:B------:R-:W4:Y:S04]  /*16470*/  LDL.64 R16, [R1+0x1a30] ;  /* 0x001a300001107983 */ /* 0x000f280000100a00 */
[----:B0-----:R0:W4:Y:S04]  /*16480*/  LDG.E.U16 R28, [R6.64] ;  /* 0x00000006061c7981 */ /* 0x001128000c1e1500 */
[----:B-1----:R4:W4:Y:S04]  /*16490*/  LDG.E.U16 R26, [R4.64] ;  /* 0x00000006041a7981 */ /* 0x002928000c1e1500 */
[----:B------:R1:W-:Y:S04]  /*164a0*/  STL [R1+0x2a0], R27 ;  /* 0x0002a01b01007387 */ /* 0x0003e80000100800 */
[----:B-1----:R1:W4:Y:S01]  /*164b0*/  LDG.E.U16 R27, [R2.64] ;  /* 0x00000006021b7981 */ /* 0x002322000c1e1500 */
[----:B---3--:R-:W-:-:S03]  /*164c0*/  IMAD.WIDE R8, R0, 0x2, R20 ;  /* 0x0000000200087825 */ /* 0x008fc600078e0214 */
[----:B--2---:R2:W-:Y:S04]  /*164d0*/  STL [R1+0x29c], R23 ;  /* 0x00029c1701007387 */ /* 0x0045e80000100800 */
[----:B------:R-:W3:Y:S01]  /*164e0*/  LDL.64 R20, [R1+0x1a18] ;  /* 0x001a180001147983 */ /* 0x000ee20000100a00 */
[----:B----4-:R-:W-:-:S03]  /*164f0*/  IMAD.WIDE R4, R0, 0x2, R24 ;  /* 0x0000000200047825 */ /* 0x010fc600078e0218 */
[----:B------:R-:W2:Y:S04]  /*16500*/  LDL.64 R12, [R1+0x1a20] ;  /* 0x001a2000010c7983 */ /* 0x000ea80000100a00 */
[----:B--2---:R-:W2:Y:S04]  /*16510*/  LDL.64 R22, [R1+0x1a28] ;  /* 0x001a280001167983 */ /* 0x004ea80000100a00 */
[----:B------:R1:W2:Y:S01]  /*16520*/  LDG.E.U16 R25, [R10.64] ;  /* 0x000000060a197981 */ /* 0x0002a2000c1e1500 */
[----:B0-----:R-:W-:-:S03]  /*16530*/  IMAD.WIDE R6, R0, 0x2, R14 ;  /* 0x0000000200067825 */ /* 0x001fc600078e020e */
[----:B------:R-:W2:Y:S04]  /*16540*/  LDL.64 R14, [R1+0x1a10] ;  /* 0x001a1000010e7983 */ /* 0x000ea80000100a00 */
[----:B------:R0:W-:Y:S04]  /*16550*/  STL [R1+0x298], R29 ;  /* 0x0002981d01007387 */ /* 0x0001e80000100800 */
[----:B0-----:R2:W2:Y:S01]  /*16560*/  LDG.E.U16 R29, [R8.64] ;  /* 0x00000006081d7981 */ /* 0x0014a2000c1e1500 */
[----:B-1----:R-:W-:-:S04]  /*16570*/  IMAD.WIDE R2, R0, 0x2, R18 ;  /* 0x0000000200027825 */ /* 0x002fc800078e0212 */
[C---:B------:R-:W-:Y:S01]  /*16580*/  IMAD.WIDE R10, R0.reuse, 0x2, R16 ;  /* 0x00000002000a7825 */ /* 0x040fe200078e0210 */
[----:B------:R0:W-:Y:S04]  /*16590*/  STL [R1+0x294], R28 ;  /* 0x0002941c01007387 */ /* 0x0001e80000100800 */
[----:B------:R1:W-:Y:S04]  /*165a0*/  STL [R1+0x290], R26 ;  /* 0x0002901a01007387 */ /* 0x0003e80000100800 */
[----:B------:R-:W2:Y:S04]  /*165b0*/  LDL.64 R18, [R1+0x1a08] ;  /* 0x001a080001127983 */ /* 0x000ea80000100a00 */
[----:B0-----:R0:W2:Y:S04]  /*165c0*/  LDG.E.U16 R28, [R6.64] ;  /* 0x00000006061c7981 */ /* 0x0010a8000c1e1500 */
[----:B-1----:R3:W2:Y:S04]  /*165d0*/  LDG.E.U16 R26, [R4.64] ;  /* 0x00000006041a7981 */ /* 0x0026a8000c1e1500 */
[----:B------:R1:W-:Y:S04]  /*165e0*/  STL [R1+0x28c], R27 ;  /* 0x00028c1b01007387 */ /* 0x0003e80000100800 */
[----:B-1----:R1:W2:Y:S01]  /*165f0*/  LDG.E.U16 R27, [R2.64] ;  /* 0x00000006021b7981 */ /* 0x0022a2000c1e1500 */
[----:B---3--:R-:W-:-:S03]  /*16600*/  IMAD.WIDE R4, R0, 0x2, R20 ;  /* 0x0000000200047825 */ /* 0x008fc600078e0214 */
[----:B------:R3:W4:Y:S01]  /*16610*/  LDG.E.U16 R21, [R10.64] ;  /* 0x000000060a157981 */ /* 0x000722000c1e1500 */
[----:B--2---:R-:W-:-:S03]  /*16620*/  IMAD.WIDE R8, R0, 0x2, R22 ;  /* 0x0000000200087825 */ /* 0x004fc600078e0216 */
[----:B------:R2:W-:Y:S04]  /*16630*/  STL [R1+0x288], R25 ;  /* 0x0002881901007387 */ /* 0x0005e80000100800 */
[----:B------:R-:W4:Y:S01]  /*16640*/  LDL.64 R22, [R1+0x19f0] ;  /* 0x0019f00001167983 */ /* 0x000f220000100a00 */
[----:B0-----:R-:W-:-:S03]  /*16650*/  IMAD.WIDE R6, R0, 0x2, R12 ;  /* 0x0000000200067825 */ /* 0x001fc600078e020c */
[----:B------:R-:W4:Y:S04]  /*16660*/  LDL.64 R16, [R1+0x19f8] ;  /* 0x0019f80001107983 */ /* 0x000f280000100a00 */
[----:B--2---:R-:W2:Y:S04]  /*16670*/  LDL.64 R24, [R1+0x1a00] ;  /* 0x001a000001187983 */ /* 0x004ea80000100a00 */
[----:B------:R-:W2:Y:S04]  /*16680*/  LDL.64 R12, [R1+0x19e8] ;  /* 0x0019e800010c7983 */ /* 0x000ea80000100a00 */
[----:B------:R0:W-:Y:S04]  /*16690*/  STL [R1+0x284], R29 ;  /* 0x0002841d01007387 */ /* 0x0001e80000100800 */
[----:B0-----:R2:W2:Y:S01]  /*166a0*/  LDG.E.U16 R29, [R8.64] ;  /* 0x00000006081d7981 */ /* 0x0014a2000c1e1500 */
[----:B-1----:R-:W-:-:S04]  /*166b0*/  IMAD.WIDE R2, R0, 0x2, R14 ;  /* 0x0000000200027825 */ /* 0x002fc800078e020e */
[C---:B---3--:R-:W-:Y:S01]  /*166c0*/  IMAD.WIDE R10, R0.reuse, 0x2, R18 ;  /* 0x00000002000a7825 */ /* 0x048fe200078e0212 */
[----:B------:R0:W-:Y:S04]  /*166d0*/  STL [R1+0x280], R28 ;  /* 0x0002801c01007387 */ /* 0x0001e80000100800 */
[----:B------:R1:W-:Y:S04]  /*166e0*/  STL [R1+0x27c], R26 ;  /* 0x00027c1a01007387 */ /* 0x0003e80000100800 */
[----:B------:R-:W2:Y:S04]  /*166f0*/  LDL.64 R14, [R1+0x19e0] ;  /* 0x0019e000010e7983 */ /* 0x000ea80000100a00 */
[----:B0-----:R0:W2:Y:S04]  /*16700*/  LDG.E.U16 R28, [R6.64] ;  /* 0x00000006061c7981 */ /* 0x0010a8000c1e1500 */
[----:B-1----:R1:W2:Y:S04]  /*16710*/  LDG.E.U16 R26, [R4.64] ;  /* 0x00000006041a7981 */ /* 0x0022a8000c1e1500 */
[----:B------:R0:W-:Y:S04]  /*16720*/  STL [R1+0x278], R27 ;  /* 0x0002781b01007387 */ /* 0x0001e80000100800 */
[----:B0-----:R0:W2:Y:S04]  /*16730*/  LDG.E.U16 R27, [R2.64] ;  /* 0x00000006021b7981 */ /* 0x0010a8000c1e1500 */
[----:B----4-:R4:W-:Y:S04]  /*16740*/  STL [R1+0x274], R21 ;  /* 0x0002741501007387 */ /* 0x0109e80000100800 */
[----:B------:R-:W3:Y:S04]  /*16750*/  LDL.64 R18, [R1+0x19d0] ;  /* 0x0019d00001127983 */ /* 0x000ee80000100a00 */
[----:B----4-:R-:W4:Y:S01]  /*16760*/  LDL.64 R20, [R1+0x19d8] ;  /* 0x0019d80001147983 */ /* 0x010f220000100a00 */
[----:B-1----:R-:W-:-:S03]  /*16770*/  IMAD.WIDE R4, R0, 0x2, R22 ;  /* 0x0000000200047825 */ /* 0x002fc600078e0216 */
[----:B------:R1:W4:Y:S01]  /*16780*/  LDG.E.U16 R23, [R10.64] ;  /* 0x000000060a177981 */ /* 0x000322000c1e1500 */
[----:B--2---:R-:W-:-:S03]  /*16790*/  IMAD.WIDE R8, R0, 0x2, R24 ;  /* 0x0000000200087825 */ /* 0x004fc600078e0218 */
[----:B------:R-:W2:Y:S01]  /*167a0*/  LDL.64 R24, [R1+0x19c8] ;  /* 0x0019c80001187983 */ /* 0x000ea20000100a00 */
[----:B------:R-:W-:-:S03]  /*167b0*/  IMAD.WIDE R6, R0, 0x2, R16 ;  /* 0x0000000200067825 */ /* 0x000fc600078e0210 */
        /* <DEDUP_REMOVED lines=8> */
[----:B0-----:R3:W2:Y:S04]  /*16840*/  LDG.E.U16 R28, [R6.64] ;  /* 0x00000006061c7981 */ /* 0x0016a8000c1e1500 */
[----:B-1----:R2:W2:Y:S04]  /*16850*/  LDG.E.U16 R26, [R4.64] ;  /* 0x00000006041a7981 */ /* 0x0024a8000c1e1500 */
[----:B------:R0:W-:Y:S04]  /*16860*/  STL [R1+0x264], R27 ;  /* 0x0002641b01007387 */ /* 0x0001e80000100800 */
[----:B0-----:R0:W2:Y:S01]  /*16870*/  LDG.E.U16 R27, [R2.64] ;  /* 0x00000006021b7981 */ /* 0x0010a2000c1e1500 */
[----:B---3--:R-:W-:-:S04]  /*16880*/  IMAD.WIDE R6, R0, 0x2, R18 ;  /* 0x0000000200067825 */ /* 0x008fc800078e0212 */
[C---:B----4-:R-:W-:Y:S01]  /*16890*/  IMAD.WIDE R8, R0.reuse, 0x2, R20 ;  /* 0x0000000200087825 */ /* 0x050fe200078e0214 */
[----:B------:R1:W-:Y:S04]  /*168a0*/  STL [R1+0x260], R23 ;  /* 0x0002601701007387 */ /* 0x0003e80000100800 */
[----:B------:R-:W3:Y:S01]  /*168b0*/  LDL.64 R18, [R1+0x1998] ;  /* 0x0019980001127983 */ /* 0x000ee20000100a00 */
[----:B--2---:R-:W-:-:S03]  /*168c0*/  IMAD.WIDE R4, R0, 0x2, R24 ;  /* 0x0000000200047825 */ /* 0x004fc600078e0218 */
[----:B------:R-:W2:Y:S04]  /*168d0*/  LDL.64 R14, [R1+0x19a8] ;  /* 0x0019a800010e7983 */ /* 0x000ea80000100a00 */
[----:B-1----:R-:W4:Y:S04]  /*168e0*/  LDL.64 R22, [R1+0x19b0] ;  /* 0x0019b00001167983 */ /* 0x002f280000100a00 */
        /* <DEDUP_REMOVED lines=12> */
[----:B0-----:R3:W2:Y:S02]  /*169b0*/  LDG.E.U16 R27, [R2.64] ;  /* 0x00000006021b7981 */ /* 0x0016a4000c1e1500 */
[----:B---3--:R-:W-:-:S02]  /*169c0*/  IMAD.WIDE R2, R0, 0x2, R18 ;  /* 0x0000000200027825 */ /* 0x008fc400078e0212 */
[----:B------:R0:W3:Y:S02]  /*169d0*/  LDG.E.U16 R19, [R10.64] ;  /* 0x000000060a137981 */ /* 0x0000e4000c1e1500 */
[C---:B----4-:R-:W-:Y:S02]  /*169e0*/  IMAD.WIDE R8, R0.reuse, 0x2, R22 ;  /* 0x0000000200087825 */ /* 0x050fe400078e0216 */
[----:B--2---:R2:W-:Y:S04]  /*169f0*/  STL [R1+0x24c], R25 ;  /* 0x00024c1901007387 */ /* 0x0045e80000100800 */
[----:B------:R-:W4:Y:S01]  /*16a00*/  LDL.64 R22, [R1+0x1978] ;  /* 0x0019780001167983 */ /* 0x000f220000100a00 */
[----:B------:R-:W-:-:S03]  /*16a10*/  IMAD.WIDE R6, R0, 0x2, R14 ;  /* 0x0000000200067825 */ /* 0x000fc600078e020e */
[----:B------:R-:W4:Y:S04]  /*16a20*/  LDL.64 R12, [R1+0x1980] ;  /* 0x00198000010c7983 */ /* 0x000f280000100a00 */
[----:B--2---:R-:W2:Y:S04]  /*16a30*/  LDL.64 R24, [R1+0x1988] ;  /* 0x0019880001187983 */ /* 0x004ea80000100a00 */
        /* <DEDUP_REMOVED lines=11> */
[----:B-1----:R1:W2:Y:S04]  /*16af0*/  LDG.E.U16 R27, [R2.64] ;  /* 0x00000006021b7981 */ /* 0x0022a8000c1e1500 */
[----:B---3--:R3:W-:Y:S04]  /*16b00*/  STL [R1+0x238], R19 ;  /* 0x0002381301007387 */ /* 0x0087e80000100800 */
[----:B------:R-:W2:Y:S04]  /*16b10*/  LDL.64 R16, [R1+0x1958] ;  /* 0x0019580001107983 */ /* 0x000ea80000100a00 */
[----:B---3--:R-:W3:Y:S01]  /*16b20*/  LDL.64 R18, [R1+0x1960] ;  /* 0x0019600001127983 */ /* 0x008ee20000100a00 */
[----:B----4-:R-:W-:-:S03]  /*16b30*/  IMAD.WIDE R4, R0, 0x2, R22 ;  /* 0x0000000200047825 */ /* 0x010fc600078e0216 */
[----:B------:R4:W3:Y:S01]  /*16b40*/  LDG.E.U16 R23, [R10.64] ;  /* 0x000000060a177981 */ /* 0x0008e2000c1e1500 */
[----:B--2---:R-:W-:-:S03]  /*16b50*/  IMAD.WIDE R8, R0, 0x2, R24 ;  /* 0x0000000200087825 */ /* 0x004fc600078e0218 */
[----:B------:R-:W2:Y:S01]  /*16b60*/  LDL.64 R24, [R1+0x1950] ;  /* 0x0019500001187983 */ /* 0x000ea20000100a00 */
[----:B0-----:R-:W-:-:S03]  /*16b70*/  IMAD.WIDE R6, R0, 0x2, R12 ;  /* 0x0000000200067825 */ /* 0x001fc600078e020c */
[----:B------:R-:W2:Y:S04]  /*16b80*/  LDL.64 R12, [R1+0x1948] ;  /* 0x00194800010c7983 */ /* 0x000ea80000100a00 */
[----:B------:R0:W-:Y:S04]  /*16b90*/  STL [R1+0x234], R29 ;  /* 0x0002341d01007387 */ /* 0x0001e80000100800 */
[----:B0-----:R3:W2:Y:S01]  /*16ba0*/  LDG.E.U16 R29, [R8.64] ;  /* 0x00000006081d7981 */ /* 0x0016a2000c1e1500 */
[----:B-1----:R-:W-:-:S04]  /*16bb0*/  IMAD.WIDE R2, R0, 0x2, R14 ;  /* 0x0000000200027825 */ /* 0x002fc800078e020e */
[C---:B----4-:R-:W-:Y:S01]  /*16bc0*/  IMAD.WIDE R10, R0.reuse, 0x2, R20 ;  /* 0x00000002000a7825 */ /* 0x050fe200078e0214 */
[----:B------:R0:W-:Y:S04]  /*16bd0*/  STL [R1+0x230], R28 ;  /* 0x0002301c01007387 */ /* 0x0001e80000100800 */
[----:B------:R1:W-:Y:S04]  /*16be0*/  STL [R1+0x22c], R26 ;  /* 0x00022c1a01007387 */ /* 0x0003e80000100800 */
[----:B------:R-:W4:Y:S04]  /*16bf0*/  LDL.64 R14, [R1+0x1940] ;  /* 0x00194000010e7983 */ /* 0x000f280000100a00 */
[----:B0-----:R0:W4:Y:S04]  /*16c00*/  LDG.E.U16 R28, [R6.64] ;  /* 0x00000006061c7981 */ /* 0x001128000c1e1500 */
[----:B-1----:R2:W4:Y:S04]  /*16c10*/  LDG.E.U16 R26, [R4.64] ;  /* 0x00000006041a7981 */ /* 0x002528000c1e1500 */
[----:B------:R1:W-:Y:S04]  /*16c20*/  STL [R1+0x228], R27 ;  /* 0x0002281b01007387 */ /* 0x0003e80000100800 */
[----:B-1----:R1:W4:Y:S01]  /*16c30*/  LDG.E.U16 R27, [R2.64] ;  /* 0x00000006021b7981 */ /* 0x002322000c1e1500 */
[----:B0-----:R-:W-:-:S04]  /*16c40*/  IMAD.WIDE R6, R0, 0x2, R16 ;  /* 0x0000000200067825 */ /* 0x001fc800078e0210 */
[C---:B---3--:R-:W-:Y:S01]  /*16c50*/  IMAD.WIDE R8, R0.reuse, 0x2, R18 ;  /* 0x0000000200087825 */ /* 0x048fe200078e0212 */
[----:B------:R0:W-:Y:S04]  /*16c60*/  STL [R1+0x224], R23 ;  /* 0x0002241701007387 */ /* 0x0001e80000100800 */
[----:B------:R-:W3:Y:S01]  /*16c70*/  LDL.64 R20, [R1+0x1930] ;  /* 0x0019300001147983 */ /* 0x000ee20000100a00 */
[----:B--2---:R-:W-:-:S03]  /*16c80*/  IMAD.WIDE R4, R0, 0x2, R24 ;  /* 0x0000000200047825 */ /* 0x004fc600078e0218 */
[----:B------:R-:W2:Y:S04]  /*16c90*/  LDL.64 R16, [R1+0x1920] ;  /* 0x0019200001107983 */ /* 0x000ea80000100a00 */
[----:B------:R4:W2:Y:S04]  /*16ca0*/  LDG.E.U16 R25, [R10.64] ;  /* 0x000000060a197981 */ /* 0x0008a8000c1e1500 */
[----:B0-----:R-:W2:Y:S04]  /*16cb0*/  LDL.64 R22, [R1+0x1938] ;  /* 0x0019380001167983 */ /* 0x001ea80000100a00 */
[----:B------:R-:W2:Y:S04]  /*16cc0*/  LDL.64 R18, [R1+0x1928] ;  /* 0x0019280001127983 */ /* 0x000ea80000100a00 */
[----:B------:R0:W-:Y:S04]  /*16cd0*/  STL [R1+0x220], R29 ;  /* 0x0002201d01007387 */ /* 0x0001e80000100800 */
[----:B0-----:R0:W2:Y:S01]  /*16ce0*/  LDG.E.U16 R29, [R8.64] ;  /* 0x00000006081d7981 */ /* 0x0010a2000c1e1500 */
[----:B-1----:R-:W-:-:S04]  /*16cf0*/  IMAD.WIDE R2, R0, 0x2, R12 ;  /* 0x0000000200027825 */ /* 0x002fc800078e020c */
[C---:B----4-:R-:W-:Y:S01]  /*16d00*/  IMAD.WIDE R10, R0.reuse, 0x2, R14 ;  /* 0x00000002000a7825 */ /* 0x050fe200078e020e */
[----:B------:R1:W-:Y:S04]  /*16d10*/  STL [R1+0x21c], R28 ;  /* 0x00021c1c01007387 */ /* 0x0003e80000100800 */
[----:B------:R4:W-:Y:S04]  /*16d20*/  STL [R1+0x218], R26 ;  /* 0x0002181a01007387 */ /* 0x0009e80000100800 */
[----:B------:R-:W2:Y:S04]  /*16d30*/  LDL.64 R12, [R1+0x1918] ;  /* 0x00191800010c7983 */ /* 0x000ea80000100a00 */
[----:B-1----:R3:W2:Y:S04]  /*16d40*/  LDG.E.U16 R28, [R6.64] ;  /* 0x00000006061c7981 */ /* 0x0026a8000c1e1500 */
[----:B----4-:R1:W4:Y:S04]  /*16d50*/  LDG.E.U16 R26, [R4.64] ;  /* 0x00000006041a7981 */ /* 0x010328000c1e1500 */
[----:B------:R0:W-:Y:S04]  /*16d60*/  STL [R1+0x214], R27 ;  /* 0x0002141b01007387 */ /* 0x0001e80000100800 */
[----:B0-----:R2:W4:Y:S01]  /*16d70*/  LDG.E.U16 R27, [R2.64] ;  /* 0x00000006021b7981 */ /* 0x001522000c1e1500 */
[----:B---3--:R-:W-:-:S04]  /*16d80*/  IMAD.WIDE R6, R0, 0x2, R20 ;  /* 0x0000000200067825 */ /* 0x008fc800078e0214 */
[C---:B--2---:R-:W-:Y:S02]  /*16d90*/  IMAD.WIDE R2, R0.reuse, 0x2, R16 ;  /* 0x0000000200027825 */ /* 0x044fe400078e0210 */
[----:B------:R0:W2:Y:S04]  /*16da0*/  LDG.E.U16 R17, [R10.64] ;  /* 0x000000060a117981 */ /* 0x0000a8000c1e1500 */
[----:B------:R3:W-:Y:S04]  /*16db0*/  STL [R1+0x210], R25 ;  /* 0x0002101901007387 */ /* 0x0007e80000100800 */
[----:B------:R-:W2:Y:S01]  /*16dc0*/  LDL.64 R20, [R1+0x18f8] ;  /* 0x0018f80001147983 */ /* 0x000ea20000100a00 */
[----:B------:R-:W-:-:S03]  /*16dd0*/  IMAD.WIDE R8, R0, 0x2, R22 ;  /* 0x0000000200087825 */ /* 0x000fc600078e0216 */
[----:B------:R-:W2:Y:S04]  /*16de0*/  LDL.64 R14, [R1+0x1908] ;  /* 0x00190800010e7983 */ /* 0x000ea80000100a00 */
[----:B---3--:R-:W3:Y:S04]  /*16df0*/  LDL.64 R24, [R1+0x1910] ;  /* 0x0019100001187983 */ /* 0x008ee80000100a00 */
[----:B------:R-:W3:Y:S04]  /*16e00*/  LDL.64 R22, [R1+0x1900] ;  /* 0x0019000001167983 */ /* 0x000ee80000100a00 */
[----:B------:R0:W-:Y:S04]  /*16e10*/  STL [R1+0x20c], R29 ;  /* 0x00020c1d01007387 */ /* 0x0001e80000100800 */
[----:B0-----:R3:W3:Y:S01]  /*16e20*/  LDG.E.U16 R29, [R8.64] ;  /* 0x00000006081d7981 */ /* 0x0016e2000c1e1500 */
[----:B-1----:R-:W-:-:S04]  /*16e30*/  IMAD.WIDE R4, R0, 0x2, R18 ;  /* 0x0000000200047825 */ /* 0x002fc800078e0212 */
[C---:B------:R-:W-:Y:S01]  /*16e40*/  IMAD.WIDE R10, R0.reuse, 0x2, R12 ;  /* 0x00000002000a7825 */ /* 0x040fe200078e020c */
[----:B------:R0:W-:Y:S04]  /*16e50*/  STL [R1+0x208], R28 ;  /* 0x0002081c01007387 */ /* 0x0001e80000100800 */
[----:B----4-:R1:W-:Y:S04]  /*16e60*/  STL [R1+0x204], R26 ;  /* 0x0002041a01007387 */ /* 0x0103e80000100800 */
[----:B------:R-:W3:Y:S04]  /*16e70*/  LDL.64 R18, [R1+0x18f0] ;  /* 0x0018f00001127983 */ /* 0x000ee80000100a00 */
[----:B0-----:R0:W3:Y:S04]  /*16e80*/  LDG.E.U16 R28, [R6.64] ;  /* 0x00000006061c7981 */ /* 0x0010e8000c1e1500 */
[----:B-1----:R1:W3:Y:S04]  /*16e90*/  LDG.E.U16 R26, [R4.64] ;  /* 0x00000006041a7981 */ /* 0x0022e8000c1e1500 */
[----:B------:R0:W-:Y:S04]  /*16ea0*/  STL [R1+0x200], R27 ;  /* 0x0002001b01007387 */ /* 0x0001e80000100800 */
[----:B0-----:R0:W3:Y:S04]  /*16eb0*/  LDG.E.U16 R27, [R2.64] ;  /* 0x00000006021b7981 */ /* 0x0010e8000c1e1500 */
[----:B--2---:R2:W-:Y:S04]  /*16ec0*/  STL [R1+0x1fc], R17 ;  /* 0x0001fc1101007387 */ /* 0x0045e80000100800 */
[----:B------:R-:W4:Y:S01]  /*16ed0*/  LDL.64 R12, [R1+0x18e0] ;  /* 0x0018e000010c7983 */ /* 0x000f220000100a00 */
[----:B0-----:R-:W-:-:S03]  /*16ee0*/  IMAD.WIDE R2, R0, 0x2, R20 ;  /* 0x0000000200027825 */ /* 0x001fc600078e0214 */
[----:B------:R0:W4:Y:S04]  /*16ef0*/  LDG.E.U16 R21, [R10.64] ;  /* 0x000000060a157981 */ /* 0x000128000c1e1500 */
[----:B--2---:R-:W2:Y:S01]  /*16f00*/  LDL.64 R16, [R1+0x18e8] ;  /* 0x0018e80001107983 */ /* 0x004ea20000100a00 */
[----:B---3--:R-:W-:-:S03]  /*16f10*/  IMAD.WIDE R8, R0, 0x2, R24 ;  /* 0x0000000200087825 */ /* 0x008fc600078e0218 */
[----:B------:R-:W3:Y:S01]  /*16f20*/  LDL.64 R24, [R1+0x18d8] ;  /* 0x0018d80001187983 */ /* 0x000ee20000100a00 */
[----:B------:R-:W-:-:S03]  /*16f30*/  IMAD.WIDE R6, R0, 0x2, R14 ;  /* 0x0000000200067825 */ /* 0x000fc600078e020e */
[----:B------:R-:W3:Y:S04]  /*16f40*/  LDL.64 R14, [R1+0x18d0] ;  /* 0x0018d000010e7983 */ /* 0x000ee80000100a00 */
[----:B------:R0:W-:Y:S04]  /*16f50*/  STL [R1+0x1f8], R29 ;  /* 0x0001f81d01007387 */ /* 0x0001e80000100800 */
[----:B0-----:R2:W3:Y:S01]  /*16f60*/  LDG.E.U16 R29, [R8.64] ;  /* 0x00000006081d7981 */ /* 0x0014e2000c1e1500 */
[----:B-1----:R-:W-:-:S04]  /*16f70*/  IMAD.WIDE R4, R0, 0x2, R22 ;  /* 0x0000000200047825 */ /* 0x002fc800078e0216 */
[C---:B------:R-:W-:Y:S01]  /*16f80*/  IMAD.WIDE R10, R0.reuse, 0x2, R18 ;  /* 0x00000002000a7825 */ /* 0x040fe200078e0212 */
[----:B------:R0:W-:Y:S04]  /*16f90*/  STL [R1+0x1f4], R28 ;  /* 0x0001f41c01007387 */ /* 0x0001e80000100800 */
[----:B------:R1:W-:Y:S04]  /*16fa0*/  STL [R1+0x1f0], R26 ;  /* 0x0001f01a01007387 */ /* 0x0003e80000100800 */
[----:B------:R-:W3:Y:S04]  /*16fb0*/  LDL.64 R22, [R1+0x18c8] ;  /* 0x0018c80001167983 */ /* 0x000ee80000100a00 */
[----:B0-----:R0:W3:Y:S04]  /*16fc0*/  LDG.E.U16 R28, [R6.64] ;  /* 0x00000006061c7981 */ /* 0x0010e8000c1e1500 */
[----:B-1----:R3:W3:Y:S04]  /*16fd0*/  LDG.E.U16 R26, [R4.64] ;  /* 0x00000006041a7981 */ /* 0x0026e8000c1e1500 */
[----:B------:R1:W-:Y:S04]  /*16fe0*/  STL [R1+0x1ec], R27 ;  /* 0x0001ec1b01007387 */ /* 0x0003e80000100800 */
[----:B-1----:R1:W3:Y:S04]  /*16ff0*/  LDG.E.U16 R27, [R2.64] ;  /* 0x00000006021b7981 */ /* 0x0022e8000c1e1500 */
[----:B----4-:R4:W-:Y:S04]  /*17000*/  STL [R1+0x1e8], R21 ;  /* 0x0001e81501007387 */ /* 0x0109e80000100800 */
[----:B------:R-:W3:Y:S01]  /*17010*/  LDL.64 R18, [R1+0x18b8] ;  /* 0x0018b80001127983 */ /* 0x000ee20000100a00 */
[----:B--2---:R-:W-:-:S03]  /*17020*/  IMAD.WIDE R8, R0, 0x2, R16 ;  /* 0x0000000200087825 */ /* 0x004fc600078e0210 */
[----:B------:R-:W2:Y:S01]  /*17030*/  LDL.64 R16, [R1+0x18b0] ;  /* 0x0018b00001107983 */ /* 0x000ea20000100a00 */
[----:B---3--:R-:W-:-:S03]  /*17040*/  IMAD.WIDE R4, R0, 0x2, R24 ;  /* 0x0000000200047825 */ /* 0x008fc600078e0218 */
[----:B------:R3:W2:Y:S01]  /*17050*/  LDG.E.U16 R25, [R10.64] ;  /* 0x000000060a197981 */ /* 0x0006a2000c1e1500 */
[----:B0-----:R-:W-:-:S03]  /*17060*/  IMAD.WIDE R6, R0, 0x2, R12 ;  /* 0x0000000200067825 */ /* 0x001fc600078e020c */
[----:B----4-:R-:W4:Y:S04]  /*17070*/  LDL.64 R20, [R1+0x18c0] ;  /* 0x0018c00001147983 */ /* 0x010f280000100a00 */
[----:B------:R-:W4:Y:S04]  /*17080*/  LDL.64 R12, [R1+0x18a8] ;  /* 0x0018a800010c7983 */ /* 0x000f280000100a00 */
[----:B------:R0:W-:Y:S04]  /*17090*/  STL [R1+0x1e4], R29 ;  /* 0x0001e41d01007387 */ /* 0x0001e80000100800 */
[----:B0-----:R4:W4:Y:S01]  /*170a0*/  LDG.E.U16 R29, [R8.64] ;  /* 0x00000006081d7981 */ /* 0x001922000c1e1500 */
[----:B-1----:R-:W-:-:S04]  /*170b0*/  IMAD.WIDE R2, R0, 0x2, R14 ;  /* 0x0000000200027825 */ /* 0x002fc800078e020e */
[C---:B---3--:R-:W-:Y:S01]  /*170c0*/  IMAD.WIDE R10, R0.reuse, 0x2, R22 ;  /* 0x00000002000a7825 */ /* 0x048fe200078e0216 */
[----:B------:R0:W-:Y:S04]  /*170d0*/  STL [R1+0x1e0], R28 ;  /* 0x0001e01c01007387 */ /* 0x0001e80000100800 */
[----:B------:R1:W-:Y:S04]  /*170e0*/  STL [R1+0x1dc], R26 ;  /* 0x0001dc1a01007387 */ /* 0x0003e80000100800 */
[----:B------:R-:W3:Y:S04]  /*170f0*/  LDL.64 R14, [R1+0x18a0] ;  /* 0x0018a000010e7983 */ /* 0x000ee80000100a00 */
[----:B0-----:R0:W3:Y:S04]  /*17100*/  LDG.E.U16 R28, [R6.64] ;  /* 0x00000006061c7981 */ /* 0x0010e8000c1e1500 */
[----:B-1----:R2:W3:Y:S04]  /*17110*/  LDG.E.U16 R26, [R4.64] ;  /* 0x00000006041a7981 */ /* 0x0024e8000c1e1500 */
[----:B------:R1:W-:Y:S04]  /*17120*/  STL [R1+0x1d8], R27 ;  /* 0x0001d81b01007387 */ /* 0x0003e80000100800 */
[----:B-1----:R1:W3:Y:S01]  /*17130*/  LDG.E.U16 R27, [R2.64] ;  /* 0x00000006021b7981 */ /* 0x0022e2000c1e1500 */
[----:B0-----:R-:W-:-:S04]  /*17140*/  IMAD.WIDE R6, R0, 0x2, R18 ;  /* 0x0000000200067825 */ /* 0x001fc800078e0212 */
[C---:B--2---:R-:W-:Y:S02]  /*17150*/  IMAD.WIDE R4, R0.reuse, 0x2, R16 ;  /* 0x0000000200047825 */ /* 0x044fe400078e0210 */
[----:B------:R3:W2:Y:S04]  /*17160*/  LDG.E.U16 R17, [R10.64] ;  /* 0x000000060a117981 */ /* 0x0006a8000c1e1500 */
[----:B------:R0:W-:Y:S04]  /*17170*/  STL [R1+0x1d4], R25 ;  /* 0x0001d41901007387 */ /* 0x0001e80000100800 */
[----:B------:R-:W2:Y:S01]  /*17180*/  LDL.64 R18, [R1+0x1880] ;  /* 0x0018800001127983 */ /* 0x000ea20000100a00 */
[----:B----4-:R-:W-:-:S03]  /*17190*/  IMAD.WIDE R8, R0, 0x2, R20 ;  /* 0x0000000200087825 */ /* 0x010fc600078e0214 */
[----:B------:R-:W4:Y:S04]  /*171a0*/  LDL.64 R22, [R1+0x1890] ;  /* 0x0018900001167983 */ /* 0x000f280000100a00 */
[----:B0-----:R-:W4:Y:S04]  /*171b0*/  LDL.64 R24, [R1+0x1898] ;  /* 0x0018980001187983 */ /* 0x001f280000100a00 */
[----:B------:R-:W4:Y:S04]  /*171c0*/  LDL.64 R20, [R1+0x1888] ;  /* 0x0018880001147983 */ /* 0x000f280000100a00 */
[----:B------:R0:W-:Y:S04]  /*171d0*/  STL [R1+0x1d0], R29 ;  /* 0x0001d01d01007387 */ /* 0x0001e80000100800 */
[----:B0-----:R0:W4:Y:S01]  /*171e0*/  LDG.E.U16 R29, [R8.64] ;  /* 0x00000006081d7981 */ /* 0x001122000c1e1500 */
[----:B-1----:R-:W-:-:S04]  /*171f0*/  IMAD.WIDE R2, R0, 0x2, R12 ;  /* 0x0000000200027825 */ /* 0x002fc800078e020c */
[C---:B---3--:R-:W-:Y:S01]  /*17200*/  IMAD.WIDE R10, R0.reuse, 0x2, R14 ;  /* 0x00000002000a7825 */ /* 0x048fe200078e020e */
[----:B------:R1:W-:Y:S04]  /*17210*/  STL [R1+0x1cc], R28 ;  /* 0x0001cc1c01007387 */ /* 0x0003e80000100800 */
[----:B------:R3:W-:Y:S04]  /*17220*/  STL [R1+0x1c8], R26 ;  /* 0x0001c81a01007387 */ /* 0x0007e80000100800 */
[----:B------:R-:W4:Y:S04]  /*17230*/  LDL.64 R12, [R1+0x1878] ;  /* 0x00187800010c7983 */ /* 0x000f280000100a00 */
[----:B-1----:R4:W4:Y:S04]  /*17240*/  LDG.E.U16 R28, [R6.64] ;  /* 0x00000006061c7981 */ /* 0x002928000c1e1500 */
[----:B---3--:R1:W4:Y:S04]  /*17250*/  LDG.E.U16 R26, [R4.64] ;  /* 0x00000006041a7981 */ /* 0x008328000c1e1500 */
[----:B------:R0:W-:Y:S04]  /*17260*/  STL [R1+0x1c4], R27 ;  /* 0x0001c41b01007387 */ /* 0x0001e80000100800 */
[----:B0-----:R0:W4:Y:S04]  /*17270*/  LDG.E.U16 R27, [R2.64] ;  /* 0x00000006021b7981 */ /* 0x001128000c1e1500 */
[----:B--2---:R2:W-:Y:S04]  /*17280*/  STL [R1+0x1c0], R17 ;  /* 0x0001c01101007387 */ /* 0x0045e80000100800 */
[----:B------:R-:W3:Y:S01]  /*17290*/  LDL.64 R14, [R1+0x1868] ;  /* 0x00186800010e7983 */ /* 0x000ee20000100a00 */
[----:B0-----:R-:W-:-:S03]  /*172a0*/  IMAD.WIDE R2, R0, 0x2, R18 ;  /* 0x0000000200027825 */ /* 0x001fc600078e0212 */
[----:B------:R0:W3:Y:S01]  /*172b0*/  LDG.E.U16 R19, [R10.64] ;  /* 0x000000060a137981 */ /* 0x0000e2000c1e1500 */
[----:B----4-:R-:W-:-:S03]  /*172c0*/  IMAD.WIDE R6, R0, 0x2, R22 ;  /* 0x0000000200067825 */ /* 0x010fc600078e0216 */
[----:B--2---:R-:W2:Y:S01]  /*172d0*/  LDL.64 R16, [R1+0x1870] ;  /* 0x0018700001107983 */ /* 0x004ea20000100a00 */
[----:B------:R-:W-:-:S03]  /*172e0*/  IMAD.WIDE R8, R0, 0x2, R24 ;  /* 0x0000000200087825 */ /* 0x000fc600078e0218 */
[----:B------:R-:W2:Y:S04]  /*172f0*/  LDL.64 R22, [R1+0x1858] ;  /* 0x0018580001167983 */ /* 0x000ea80000100a00 */
[----:B------:R-:W2:Y:S04]  /*17300*/  LDL.64 R24, [R1+0x1860] ;  /* 0x0018600001187983 */ /* 0x000ea80000100a00 */
[----:B------:R0:W-:Y:S04]  /*17310*/  STL [R1+0x1bc], R29 ;  /* 0x0001bc1d01007387 */ /* 0x0001e80000100800 */
[----:B0-----:R2:W4:Y:S01]  /*17320*/  LDG.E.U16 R29, [R8.64] ;  /* 0x00000006081d7981 */ /* 0x001522000c1e1500 */
[----:B-1----:R-:W-:-:S04]  /*17330*/  IMAD.WIDE R4, R0, 0x2, R20 ;  /* 0x0000000200047825 */ /* 0x002fc800078e0214 */
[C---:B------:R-:W-:Y:S01]  /*17340*/  IMAD.WIDE R10, R0.reuse, 0x2, R12 ;  /* 0x00000002000a7825 */ /* 0x040fe200078e020c */
[----:B------:R0:W-:Y:S04]  /*17350*/  STL [R1+0x1b8], R28 ;  /* 0x0001b81c01007387 */ /* 0x0001e80000100800 */
[----:B------:R-:W4:Y:S04]  /*17360*/  LDL.64 R20, [R1+0x1850] ;  /* 0x0018500001147983 */ /* 0x000f280000100a00 */
[----:B------:R1:W-:Y:S04]  /*17370*/  STL [R1+0x1b4], R26 ;  /* 0x0001b41a01007387 */ /* 0x0003e80000100800 */
[----:B0-----:R3:W4:Y:S04]  /*17380*/  LDG.E.U16 R28, [R6.64] ;  /* 0x00000006061c7981 */ /* 0x001728000c1e1500 */
[----:B------:R0:W-:Y:S04]  /*17390*/  STL [R1+0x1b0], R27 ;  /* 0x0001b01b01007387 */ /* 0x0001e80000100800 */
[----:B-1----:R1:W4:Y:S04]  /*173a0*/  LDG.E.U16 R26, [R4.64] ;  /* 0x00000006041a7981 */ /* 0x002328000c1e1500 */
[----:B0-----:R0:W4:Y:S01]  /*173b0*/  LDG.E.U16 R27, [R2.64] ;  /* 0x00000006021b7981 */ /* 0x001122000c1e1500 */
[----:B---3--:R-:W-:-:S03]  /*173c0*/  IMAD.WIDE R6, R0, 0x2, R14 ;  /* 0x0000000200067825 */ /* 0x008fc600078e020e */
[----:B------:R3:W-:Y:S04]  /*173d0*/  STL [R1+0x1ac], R19 ;  /* 0x0001ac1301007387 */ /* 0x0007e80000100800 */
[----:B------:R-:W4:Y:S01]  /*173e0*/  LDL.64 R12, [R1+0x1840] ;  /* 0x00184000010c7983 */ /* 0x000f220000100a00 */
[----:B--2---:R-:W-:-:S03]  /*173f0*/  IMAD.WIDE R8, R0, 0x2, R16 ;  /* 0x0000000200087825 */ /* 0x004fc600078e0210 */
[----:B------:R-:W2:Y:S01]  /*17400*/  LDL.64 R16, [R1+0x1838] ;  /* 0x0018380001107983 */ /* 0x000ea20000100a00 */
[----:B0-----:R-:W-:-:S03]  /*17410*/  IMAD.WIDE R2, R0, 0x2, R22 ;  /* 0x0000000200027825 */ /* 0x001fc600078e0216 */
[----:B---3--:R-:W3:Y:S01]  /*17420*/  LDL.64 R18, [R1+0x1848] ;  /* 0x0018480001127983 */ /* 0x008ee20000100a00 */
[----:B-1----:R-:W-:-:S03]  /*17430*/  IMAD.WIDE R4, R0, 0x2, R24 ;  /* 0x0000000200047825 */ /* 0x002fc600078e0218 */
[----:B------:R0:W2:Y:S04]  /*17440*/  LDG.E.U16 R23, [R10.64] ;  /* 0x000000060a177981 */ /* 0x0000a8000c1e1500 */
[----:B------:R1:W2:Y:S04]  /*17450*/  LDG.E.U16 R25, [R6.64] ;  /* 0x0000000606197981 */ /* 0x0002a8000c1e1500 */
[----:B------:R-:W2:Y:S04]  /*17460*/  LDL.64 R14, [R1+0x1830] ;  /* 0x00183000010e7983 */ /* 0x000ea80000100a00 */
[----:B------:R3:W2:Y:S04]  /*17470*/  LDG.E.U16 R24, [R8.64] ;  /* 0x0000000608187981 */ /* 0x0006a8000c1e1500 */
[----:B----4-:R4:W-:Y:S04]  /*17480*/  STL [R1+0x1a8], R29 ;  /* 0x0001a81d01007387 */ /* 0x0109e80000100800 */
[----:B----4-:R2:W4:Y:S01]  /*17490*/  LDG.E.U16 R29, [R4.64] ;  /* 0x00000006041d7981 */ /* 0x010522000c1e1500 */
[----:B0-----:R-:W-:-:S06]  /*174a0*/  IMAD.WIDE R10, R0, 0x2, R20 ;  /* 0x00000002000a7825 */ /* 0x001fcc00078e0214 */
[----:B------:R-:W4:Y:S04]  /*174b0*/  LDG.E.U16 R11, [R10.64] ;  /* 0x000000060a0b7981 */ /* 0x000f28000c1e1500 */
[----:B------:R0:W-:Y:S04]  /*174c0*/  STL [R1+0x1a4], R28 ;  /* 0x0001a41c01007387 */ /* 0x0001e80000100800 */
[----:B0-----:R0:W4:Y:S04]  /*174d0*/  LDG.E.U16 R28, [R2.64] ;  /* 0x00000006021c7981 */ /* 0x001128000c1e1500 */
[----:B------:R-:W-:Y:S04]  /*174e0*/  STL [R1+0x19c], R27 ;  /* 0x00019c1b01007387 */ /* 0x000fe80000100800 */
[----:B------:R0:W-:Y:S04]  /*174f0*/  STL [R1+0x1a0], R26 ;  /* 0x0001a01a01007387 */ /* 0x0001e80000100800 */
[----:B0-----:R-:W4:Y:S01]  /*17500*/  LDL.64 R26, [R1+0x1828] ;  /* 0x00182800011a7983 */ /* 0x001f220000100a00 */
[----:B-1----:R-:W-:-:S04]  /*17510*/  IMAD.WIDE R6, R0, 0x2, R12 ;  /* 0x0000000200067825 */ /* 0x002fc800078e020c */
[C---:B---3--:R-:W-:Y:S02]  /*17520*/  IMAD.WIDE R8, R0.reuse, 0x2, R18 ;  /* 0x0000000200087825 */ /* 0x048fe400078e0212 */
[----:B------:R-:W3:Y:S02]  /*17530*/  LDG.E.U16 R7, [R6.64] ;  /* 0x0000000606077981 */ /* 0x000ee4000c1e1500 */
[C---:B--2---:R-:W-:Y:S02]  /*17540*/  IMAD.WIDE R4, R0.reuse, 0x2, R16 ;  /* 0x0000000200047825 */ /* 0x044fe400078e0210 */
[----:B------:R0:W-:Y:S04]  /*17550*/  STL [R1+0x198], R23 ;  /* 0x0001981701007387 */ /* 0x0001e80000100800 */
[----:B------:R-:W2:Y:S04]  /*17560*/  LDL.64 R20, [R1+0x1818] ;  /* 0x0018180001147983 */ /* 0x000ea80000100a00 */
[----:B------:R-:W2:Y:S04]  /*17570*/  LDG.E.U16 R9, [R8.64] ;  /* 0x0000000608097981 */ /* 0x000ea8000c1e1500 */
[----:B0-----:R-:W3:Y:S04]  /*17580*/  LDL.64 R22, [R1+0x1820] ;  /* 0x0018200001167983 */ /* 0x001ee80000100a00 */
[----:B------:R-:W-:Y:S04]  /*17590*/  STL [R1+0x190], R25 ;  /* 0x0001901901007387 */ /* 0x000fe80000100800 */
[----:B------:R0:W-:Y:S04]  /*175a0*/  STL [R1+0x194], R24 ;  /* 0x0001941801007387 */ /* 0x0001e80000100800 */
[----:B------:R-:W3:Y:S04]  /*175b0*/  LDL.64 R12, [R1+0x1808] ;  /* 0x00180800010c7983 */ /* 0x000ee80000100a00 */
[----:B0-----:R-:W3:Y:S04]  /*175c0*/  LDL.64 R24, [R1+0x1810] ;  /* 0x0018100001187983 */ /* 0x001ee80000100a00 */
[----:B----4-:R0:W-:Y:S01]  /*175d0*/  STL [R1+0x18c], R29 ;  /* 0x00018c1d01007387 */ /* 0x0101e20000100800 */
[----:B------:R-:W-:-:S03]  /*175e0*/  IMAD.WIDE R2, R0, 0x2, R14 ;  /* 0x0000000200027825 */ /* 0x000fc600078e020e */
[----:B------:R-:W4:Y:S04]  /*175f0*/  LDL.64 R18, [R1+0x1800] ;  /* 0x0018000001127983 */ /* 0x000f280000100a00 */
[----:B------:R-:W4:Y:S04]  /*17600*/  LDL.64 R16, [R1+0x17f8] ;  /* 0x0017f80001107983 */ /* 0x000f280000100a00 */
[----:B0-----:R0:W4:Y:S04]  /*17610*/  LDG.E.U16 R29, [R4.64] ;  /* 0x00000006041d7981 */ /* 0x001128000c1e1500 */
[----:B------:R-:W4:Y:S04]  /*17620*/  LDL.64 R14, [R1+0x17f0] ;  /* 0x0017f000010e7983 */ /* 0x000f280000100a00 */
[----:B------:R1:W-:Y:S04]  /*17630*/  STL [R1+0x188], R28 ;  /* 0x0001881c01007387 */ /* 0x0003e80000100800 */
[----:B------:R0:W-:Y:S04]  /*17640*/  STL [R1+0x184], R11 ;  /* 0x0001840b01007387 */ /* 0x0001e80000100800 */
[----:B-1----:R1:W4:Y:S01]  /*17650*/  LDG.E.U16 R28, [R2.64] ;  /* 0x00000006021c7981 */ /* 0x002322000c1e1500 */
[----:B0-----:R-:W-:-:S03]  /*17660*/  IMAD.WIDE R10, R0, 0x2, R26 ;  /* 0x00000002000a7825 */ /* 0x001fc600078e021a */
[----:B--2---:R0:W-:Y:S04]  /*17670*/  STL [R1+0x180], R9 ;  /* 0x0001800901007387 */ /* 0x0041e80000100800 */
[----:B---3--:R2:W-:Y:S01]  /*17680*/  STL [R1+0x17c], R7 ;  /* 0x00017c0701007387 */ /* 0x0085e20000100800 */
[----:B0-----:R-:W-:-:S03]  /*17690*/  IMAD.WIDE R8, R0, 0x2, R22 ;  /* 0x0000000200087825 */ /* 0x001fc600078e0216 */
[----:B------:R-:W3:Y:S01]  /*176a0*/  LDL.64 R22, [R1+0x17e8] ;  /* 0x0017e80001167983 */ /* 0x000ee20000100a00 */
[----:B--2---:R-:W-:-:S03]  /*176b0*/  IMAD.WIDE R6, R0, 0x2, R20 ;  /* 0x0000000200067825 */ /* 0x004fc600078e0214 */
[----:B------:R-:W2:Y:S01]  /*176c0*/  LDL.64 R20, [R1+0x17e0] ;  /* 0x0017e00001147983 */ /* 0x000ea20000100a00 */
[----:B-1----:R-:W-:-:S03]  /*176d0*/  IMAD.WIDE R2, R0, 0x2, R12 ;  /* 0x0000000200027825 */ /* 0x002fc600078e020c */
[----:B------:R0:W2:Y:S01]  /*176e0*/  LDG.E.U16 R27, [R6.64] ;  /* 0x00000006061b7981 */ /* 0x0000a2000c1e1500 */
[----:B------:R-:W-:-:S03]  /*176f0*/  IMAD.WIDE R4, R0, 0x2, R24 ;  /* 0x0000000200047825 */ /* 0x000fc600078e0218 */
[----:B------:R1:W2:Y:S04]  /*17700*/  LDG.E.U16 R26, [R8.64] ;  /* 0x00000006081a7981 */ /* 0x0002a8000c1e1500 */
[----:B------:R2:W2:Y:S04]  /*17710*/  LDG.E.U16 R25, [R2.64] ;  /* 0x0000000602197981 */ /* 0x0004a8000c1e1500 */
[----:B------:R3:W2:Y:S04]  /*17720*/  LDG.E.U16 R24, [R4.64] ;  /* 0x0000000604187981 */ /* 0x0006a8000c1e1500 */
[----:B----4-:R4:W-:Y:S01]  /*17730*/  STL [R1+0x178], R29 ;  /* 0x0001781d01007387 */ /* 0x0109e20000100800 */
[----:B-1----:R-:W-:-:S03]  /*17740*/  IMAD.WIDE R8, R0, 0x2, R16 ;  /* 0x0000000200087825 */ /* 0x002fc600078e0210 */
[----:B------:R-:W2:Y:S01]  /*17750*/  LDL.64 R12, [R1+0x17d8] ;  /* 0x0017d800010c7983 */ /* 0x000ea20000100a00 */
[----:B0-----:R-:W-:-:S03]  /*17760*/  IMAD.WIDE R6, R0, 0x2, R14 ;  /* 0x0000000200067825 */ /* 0x001fc600078e020e */
[----:B------:R-:W2:Y:S04]  /*17770*/  LDG.E.U16 R9, [R8.64] ;  /* 0x0000000608097981 */ /* 0x000ea8000c1e1500 */
[----:B----4-:R0:W4:Y:S04]  /*17780*/  LDG.E.U16 R29, [R10.64] ;  /* 0x000000060a1d7981 */ /* 0x010128000c1e1500 */
[----:B------:R-:W4:Y:S01]  /*17790*/  LDG.E.U16 R7, [R6.64] ;  /* 0x0000000606077981 */ /* 0x000f22000c1e1500 */
[----:B0-----:R-:W-:-:S04]  /*177a0*/  IMAD.WIDE R10, R0, 0x2, R18 ;  /* 0x00000002000a7825 */ /* 0x001fc800078e0212 */
[----:B---3--:R-:W-:-:S04]  /*177b0*/  IMAD.WIDE R4, R0, 0x2, R22 ;  /* 0x0000000200047825 */ /* 0x008fc800078e0216 */
[C---:B--2---:R-:W-:Y:S02]  /*177c0*/  IMAD.WIDE R2, R0.reuse, 0x2, R20 ;  /* 0x0000000200027825 */ /* 0x044fe400078e0214 */
[----:B------:R0:W2:Y:S04]  /*177d0*/  LDG.E.U16 R21, [R10.64] ;  /* 0x000000060a157981 */ /* 0x0000a8000c1e1500 */
[----:B------:R-:W3:Y:S04]  /*177e0*/  LDG.E.U16 R5, [R4.64] ;  /* 0x0000000604057981 */ /* 0x000ee8000c1e1500 */
[----:B------:R-:W3:Y:S04]  /*177f0*/  LDG.E.U16 R3, [R2.64] ;  /* 0x0000000602037981 */ /* 0x000ee8000c1e1500 */
[----:B----4-:R-:W-:Y:S04]  /*17800*/  STL [R1+0x170], R29 ;  /* 0x0001701d01007387 */ /* 0x010fe80000100800 */
[----:B------:R1:W-:Y:S04]  /*17810*/  STL [R1+0x174], R28 ;  /* 0x0001741c01007387 */ /* 0x0003e80000100800 */
[----:B------:R-:W4:Y:S04]  /*17820*/  LDL.64 R18, [R1+0x17c8] ;  /* 0x0017c80001127983 */ /* 0x000f280000100a00 */
[----:B------:R-:W4:Y:S04]  /*17830*/  LDL.64 R16, [R1+0x17c0] ;  /* 0x0017c00001107983 */ /* 0x000f280000100a00 */
[----:B-1----:R-:W4:Y:S04]  /*17840*/  LDL.64 R28, [R1+0x17d0] ;  /* 0x0017d000011c7983 */ /* 0x002f280000100a00 */
[----:B------:R-:W4:Y:S04]  /*17850*/  LDL.64 R14, [R1+0x17b8] ;  /* 0x0017b800010e7983 */ /* 0x000f280000100a00 */
[----:B------:R-:W-:Y:S04]  /*17860*/  STL [R1+0x168], R27 ;  /* 0x0001681b01007387 */ /* 0x000fe80000100800 */
[----:B------:R1:W-:Y:S01]  /*17870*/  STL [R1+0x16c], R26 ;  /* 0x00016c1a01007387 */ /* 0x0003e20000100800 */
[----:B0-----:R-:W-:-:S06]  /*17880*/  IMAD.WIDE R10, R0, 0x2, R12 ;  /* 0x00000002000a7825 */ /* 0x001fcc00078e020c */
[----:B------:R-:W4:Y:S04]  /*17890*/  LDG.E.U16 R11, [R10.64] ;  /* 0x000000060a0b7981 */ /* 0x000f28000c1e1500 */
[----:B-1----:R-:W4:Y:S04]  /*178a0*/  LDL.64 R26, [R1+0x17b0] ;  /* 0x0017b000011a7983 */ /* 0x002f280000100a00 */
[----:B------:R-:W-:Y:S04]  /*178b0*/  STL [R1+0x160], R25 ;  /* 0x0001601901007387 */ /* 0x000fe80000100800 */
[----:B------:R0:W-:Y:S04]  /*178c0*/  STL [R1+0x164], R24 ;  /* 0x0001641801007387 */ /* 0x0001e80000100800 */
[----:B------:R-:W4:Y:S04]  /*178d0*/  LDL.64 R22, [R1+0x17a0] ;  /* 0x0017a00001167983 */ /* 0x000f280000100a00 */
[----:B0-----:R-:W4:Y:S04]  /*178e0*/  LDL.64 R24, [R1+0x17a8] ;  /* 0x0017a80001187983 */ /* 0x001f280000100a00 */
[----:B--2---:R0:W-:Y:S04]  /*178f0*/  STL [R1+0x15c], R21 ;  /* 0x00015c1501007387 */ /* 0x0041e80000100800 */
[----:B------:R-:W2:Y:S04]  /*17900*/  LDL.64 R12, [R1+0x1790] ;  /* 0x00179000010c7983 */ /* 0x000ea80000100a00 */
[----:B0-----:R-:W2:Y:S04]  /*17910*/  LDL.64 R20, [R1+0x1798] ;  /* 0x0017980001147983 */ /* 0x001ea80000100a00 */
[----:B------:R-:W-:Y:S04]  /*17920*/  STL [R1+0x158], R9 ;  /* 0x0001580901007387 */ /* 0x000fe80000100800 */
[----:B------:R4:W-:Y:S04]  /*17930*/  STL [R1+0x154], R7 ;  /* 0x0001540701007387 */ /* 0x0009e80000100800 */
[----:B---3--:R0:W-:Y:S04]  /*17940*/  STL [R1+0x150], R5 ;  /* 0x0001500501007387 */ /* 0x0081e80000100800 */
[----:B------:R1:W-:Y:S01]  /*17950*/  STL [R1+0x14c], R3 ;  /* 0x00014c0301007387 */ /* 0x0003e20000100800 */
[----:B----4-:R-:W-:-:S03]  /*17960*/  IMAD.WIDE R6, R0, 0x2, R18 ;  /* 0x0000000200067825 */ /* 0x010fc600078e0212 */
[----:B------:R-:W3:Y:S01]  /*17970*/  LDL.64 R18, [R1+0x1788] ;  /* 0x0017880001127983 */ /* 0x000ee20000100a00 */
[----:B0-----:R-:W-:-:S03]  /*17980*/  IMAD.WIDE R4, R0, 0x2, R16 ;  /* 0x0000000200047825 */ /* 0x001fc600078e0210 */
[----:B------:R-:W4:Y:S01]  /*17990*/  LDG.E.U16 R7, [R6.64] ;  /* 0x0000000606077981 */ /* 0x000f22000c1e1500 */
[----:B------:R-:W-:-:S03]  /*179a0*/  IMAD.WIDE R8, R0, 0x2, R28 ;  /* 0x0000000200087825 */ /* 0x000fc600078e021c */
[----:B------:R0:W3:Y:S01]  /*179b0*/  LDG.E.U16 R29, [R4.64] ;  /* 0x00000006041d7981 */ /* 0x0000e2000c1e1500 */
[----:B-1----:R-:W-:-:S03]  /*179c0*/  IMAD.WIDE R2, R0, 0x2, R14 ;  /* 0x0000000200027825 */ /* 0x002fc600078e020e */
[----:B------:R-:W3:Y:S04]  /*179d0*/  LDG.E.U16 R9, [R8.64] ;  /* 0x0000000608097981 */ /* 0x000ee8000c1e1500 */
[----:B------:R2:W4:Y:S04]  /*179e0*/  LDG.E.U16 R28, [R2.64] ;  /* 0x00000006021c7981 */ /* 0x000528000c1e1500 */
[----:B------:R-:W4:Y:S04]  /*179f0*/  LDL.64 R14, [R1+0x1778] ;  /* 0x00177800010e7983 */ /* 0x000f280000100a00 */
[----:B------:R-:W4:Y:S04]  /*17a00*/  LDL.64 R16, [R1+0x1780] ;  /* 0x0017800001107983 */ /* 0x000f280000100a00 */
[----:B------:R1:W-:Y:S02]  /*17a10*/  STL [R1+0x148], R11 ;  /* 0x0001480b01007387 */ /* 0x0003e40000100800 */
[----:B-1----:R-:W-:-:S04]  /*17a20*/  IMAD.WIDE R10, R0, 0x2, R26 ;  /* 0x00000002000a7825 */ /* 0x002fc800078e021a */
[----:B--2---:R-:W-:-:S04]  /*17a30*/  IMAD.WIDE R2, R0, 0x2, R12 ;  /* 0x0000000200027825 */ /* 0x004fc800078e020c */
[----:B0-----:R-:W-:-:S05]  /*17a40*/  IMAD.WIDE R4, R0, 0x2, R20 ;  /* 0x0000000200047825 */ /* 0x001fca00078e0214 */
[----:B------:R0:W2:Y:S04]  /*17a50*/  LDG.E.U16 R26, [R4.64] ;  /* 0x00000006041a7981 */ /* 0x0000a8000c1e1500 */
[----:B---3--:R1:W-:Y:S04]  /*17a60*/  STL [R1+0x144], R9 ;  /* 0x0001440901007387 */ /* 0x0083e80000100800 */
[----:B----4-:R3:W-:Y:S04]  /*17a70*/  STL [R1+0x140], R7 ;  /* 0x0001400701007387 */ /* 0x0107e80000100800 */
[----:B------:R-:W4:Y:S01]  /*17a80*/  LDL.64 R20, [R1+0x1770] ;  /* 0x0017700001147983 */ /* 0x000f220000100a00 */
[----:B-1----:R-:W-:-:S03]  /*17a90*/  IMAD.WIDE R8, R0, 0x2, R24 ;  /* 0x0000000200087825 */ /* 0x002fc600078e0218 */
[----:B------:R1:W-:Y:S04]  /*17aa0*/  STL [R1+0x13c], R29 ;  /* 0x00013c1d01007387 */ /* 0x0003e80000100800 */
[----:B------:R-:W2:Y:S01]  /*17ab0*/  LDL.64 R12, [R1+0x1768] ;  /* 0x00176800010c7983 */ /* 0x000ea20000100a00 */
[----:B---3--:R-:W-:-:S03]  /*17ac0*/  IMAD.WIDE R6, R0, 0x2, R22 ;  /* 0x0000000200067825 */ /* 0x008fc600078e0216 */
[----:B------:R3:W4:Y:S04]  /*17ad0*/  LDG.E.U16 R25, [R2.64] ;  /* 0x0000000602197981 */ /* 0x000728000c1e1500 */
[----:B-1----:R1:W4:Y:S04]  /*17ae0*/  LDG.E.U16 R29, [R10.64] ;  /* 0x000000060a1d7981 */ /* 0x002328000c1e1500 */
[----:B------:R0:W-:Y:S04]  /*17af0*/  STL [R1+0x138], R28 ;  /* 0x0001381c01007387 */ /* 0x0001e80000100800 */
[----:B------:R3:W4:Y:S04]  /*17b00*/  LDG.E.U16 R27, [R6.64] ;  /* 0x00000006061b7981 */ /* 0x000728000c1e1500 */
[----:B-1----:R-:W4:Y:S04]  /*17b10*/  LDL.64 R10, [R1+0x1760] ;  /* 0x00176000010a7983 */ /* 0x002f280000100a00 */
[----:B0-----:R0:W4:Y:S01]  /*17b20*/  LDG.E.U16 R28, [R8.64] ;  /* 0x00000006081c7981 */ /* 0x001122000c1e1500 */
[----:B---3--:R-:W-:-:S03]  /*17b30*/  IMAD.WIDE R6, R0, 0x2, R18 ;  /* 0x0000000200067825 */ /* 0x008fc600078e0212 */
[----:B------:R-:W3:Y:S01]  /*17b40*/  LDL.64 R18, [R1+0x1758] ;  /* 0x0017580001127983 */ /* 0x000ee20000100a00 */
[----:B------:R-:W-:-:S03]  /*17b50*/  IMAD.WIDE R2, R0, 0x2, R14 ;  /* 0x0000000200027825 */ /* 0x000fc600078e020e */
[----:B------:R-:W3:Y:S01]  /*17b60*/  LDL.64 R14, [R1+0x1750] ;  /* 0x00175000010e7983 */ /* 0x000ee20000100a00 */
[----:B------:R-:W-:-:S03]  /*17b70*/  IMAD.WIDE R4, R0, 0x2, R16 ;  /* 0x0000000200047825 */ /* 0x000fc600078e0210 */
[----:B------:R-:W3:Y:S04]  /*17b80*/  LDL.64 R16, [R1+0x1748] ;  /* 0x0017480001107983 */ /* 0x000ee80000100a00 */
[----:B0-----:R-:W3:Y:S04]  /*17b90*/  LDL.64 R8, [R1+0x1740] ;  /* 0x0017400001087983 */ /* 0x001ee80000100a00 */
[----:B------:R0:W3:Y:S04]  /*17ba0*/  LDG.E.U16 R24, [R6.64] ;  /* 0x0000000606187981 */ /* 0x0000e8000c1e1500 */
[----:B------:R2:W3:Y:S04]  /*17bb0*/  LDG.E.U16 R22, [R2.64] ;  /* 0x0000000602167981 */ /* 0x0004e8000c1e1500 */
[----:B------:R1:W3:Y:S01]  /*17bc0*/  LDG.E.U16 R23, [R4.64] ;  /* 0x0000000604177981 */ /* 0x0002e2000c1e1500 */
[----:B--2---:R-:W-:-:S03]  /*17bd0*/  IMAD.WIDE R2, R0, 0x2, R12 ;  /* 0x0000000200027825 */ /* 0x004fc600078e020c */
[----:B----4-:R-:W-:Y:S04]  /*17be0*/  STL [R1+0x134], R29 ;  /* 0x0001341d01007387 */ /* 0x010fe80000100800 */
[----:B------:R-:W2:Y:S04]  /*17bf0*/  LDL.64 R12, [R1+0x1738] ;  /* 0x00173800010c7983 */ /* 0x000ea80000100a00 */
[----:B------:R4:W-:Y:S04]  /*17c00*/  STL [R1+0x130], R28 ;  /* 0x0001301c01007387 */ /* 0x0009e80000100800 */
[----:B----4-:R4:W2:Y:S02]  /*17c10*/  LDG.E.U16 R28, [R2.64] ;  /* 0x00000006021c7981 */ /* 0x0108a4000c1e1500 */
[----:B----4-:R-:W-:-:S02]  /*17c20*/  IMAD.WIDE R2, R0, 0x2, R10 ;  /* 0x0000000200027825 */ /* 0x010fc400078e020a */
[----:B------:R-:W4:Y:S04]  /*17c30*/  LDL.64 R10, [R1+0x1730] ;  /* 0x00173000010a7983 */ /* 0x000f280000100a00 */
[----:B------:R3:W-:Y:S04]  /*17c40*/  STL [R1+0x12c], R27 ;  /* 0x00012c1b01007387 */ /* 0x0007e80000100800 */
[----:B0-----:R-:W4:Y:S01]  /*17c50*/  LDL.64 R6, [R1+0x1728] ;  /* 0x0017280001067983 */ /* 0x001f220000100a00 */
[----:B-1----:R-:W-:-:S03]  /*17c60*/  IMAD.WIDE R4, R0, 0x2, R20 ;  /* 0x0000000200047825 */ /* 0x002fc600078e0214 */
[----:B---3--:R0:W3:Y:S04]  /*17c70*/  LDG.E.U16 R27, [R2.64] ;  /* 0x00000006021b7981 */ /* 0x0080e8000c1e1500 */
[----:B------:R1:W3:Y:S01]  /*17c80*/  LDG.E.U16 R29, [R4.64] ;  /* 0x00000006041d7981 */ /* 0x0002e2000c1e1500 */
[----:B0-----:R-:W-:-:S05]  /*17c90*/  IMAD.WIDE R2, R0, 0x2, R18 ;  /* 0x0000000200027825 */ /* 0x001fca00078e0212 */
[----:B------:R0:W3:Y:S02]  /*17ca0*/  LDG.E.U16 R20, [R2.64] ;  /* 0x0000000602147981 */ /* 0x0000e4000c1e1500 */
[C---:B0-----:R-:W-:Y:S02]  /*17cb0*/  IMAD.WIDE R2, R0.reuse, 0x2, R14 ;  /* 0x0000000200027825 */ /* 0x041fe400078e020e */
[----:B------:R-:W3:Y:S04]  /*17cc0*/  LDL.64 R14, [R1+0x1720] ;  /* 0x00172000010e7983 */ /* 0x000ee80000100a00 */
[----:B------:R0:W-:Y:S04]  /*17cd0*/  STL [R1+0x128], R26 ;  /* 0x0001281a01007387 */ /* 0x0001e80000100800 */
[----:B-1----:R-:W3:Y:S04]  /*17ce0*/  LDL.64 R4, [R1+0x1718] ;  /* 0x0017180001047983 */ /* 0x002ee80000100a00 */
[----:B0-----:R0:W3:Y:S04]  /*17cf0*/  LDG.E.U16 R26, [R2.64] ;  /* 0x00000006021a7981 */ /* 0x0010e8000c1e1500 */
[----:B------:R1:W-:Y:S01]  /*17d00*/  STL [R1+0x124], R25 ;  /* 0x0001241901007387 */ /* 0x0003e20000100800 */
[----:B0-----:R-:W-:-:S05]  /*17d10*/  IMAD.WIDE R2, R0, 0x2, R16 ;  /* 0x0000000200027825 */ /* 0x001fca00078e0210 */
[----:B-1----:R0:W3:Y:S02]  /*17d20*/  LDG.E.U16 R25, [R2.64] ;  /* 0x0000000602197981 */ /* 0x0020e4000c1e1500 */
[C---:B0-----:R-:W-:Y:S02]  /*17d30*/  IMAD.WIDE R2, R0.reuse, 0x2, R8 ;  /* 0x0000000200027825 */ /* 0x041fe400078e0208 */
[----:B------:R-:W3:Y:S04]  /*17d40*/  LDL.64 R8, [R1+0x1710] ;  /* 0x0017100001087983 */ /* 0x000ee80000100a00 */
[----:B------:R0:W-:Y:S04]  /*17d50*/  STL [R1+0x120], R24 ;  /* 0x0001201801007387 */ /* 0x0001e80000100800 */
[----:B0-----:R2:W3:Y:S02]  /*17d60*/  LDG.E.U16 R24, [R2.64] ;  /* 0x0000000602187981 */ /* 0x0014e4000c1e1500 */
[----:B--2---:R-:W-:-:S02]  /*17d70*/  IMAD.WIDE R2, R0, 0x2, R12 ;  /* 0x0000000200027825 */ /* 0x004fc400078e020c */
[----:B------:R-:W2:Y:S04]  /*17d80*/  LDL.64 R12, [R1+0x1708] ;  /* 0x00170800010c7983 */ /* 0x000ea80000100a00 */
[----:B------:R0:W-:Y:S04]  /*17d90*/  STL [R1+0x11c], R23 ;  /* 0x00011c1701007387 */ /* 0x0001e80000100800 */
[----:B0-----:R4:W2:Y:S02]  /*17da0*/  LDG.E.U16 R23, [R2.64] ;  /* 0x0000000602177981 */ /* 0x0018a4000c1e1500 */
[----:B----4-:R-:W-:-:S02]  /*17db0*/  IMAD.WIDE R2, R0, 0x2, R10 ;  /* 0x0000000200027825 */ /* 0x010fc400078e020a */
[----:B------:R-:W4:Y:S04]  /*17dc0*/  LDL.64 R10, [R1+0x1700] ;  /* 0x00170000010a7983 */ /* 0x000f280000100a00 */
[----:B------:R0:W4:Y:S02]  /*17dd0*/  LDG.E.U16 R21, [R2.64] ;  /* 0x0000000602157981 */ /* 0x000124000c1e1500 */
[C---:B0-----:R-:W-:Y:S02]  /*17de0*/  IMAD.WIDE R2, R0.reuse, 0x2, R6 ;  /* 0x0000000200027825 */ /* 0x041fe400078e0206 */
[----:B------:R-:W4:Y:S04]  /*17df0*/  LDL.64 R6, [R1+0x16f8] ;  /* 0x0016f80001067983 */ /* 0x000f280000100a00 */
[----:B------:R0:W-:Y:S04]  /*17e00*/  STL [R1+0x118], R22 ;  /* 0x0001181601007387 */ /* 0x0001e80000100800 */
[----:B0-----:R3:W4:Y:S02]  /*17e10*/  LDG.E.U16 R22, [R2.64] ;  /* 0x0000000602167981 */ /* 0x001724000c1e1500 */
[----:B---3--:R-:W-:-:S02]  /*17e20*/  IMAD.WIDE R2, R0, 0x2, R14 ;  /* 0x0000000200027825 */ /* 0x008fc400078e020e */
[----:B------:R-:W3:Y:S04]  /*17e30*/  LDL.64 R14, [R1+0x16f0] ;  /* 0x0016f000010e7983 */ /* 0x000ee80000100a00 */
[----:B------:R0:W3:Y:S04]  /*17e40*/  LDG.E.U16 R19, [R2.64] ;  /* 0x0000000602137981 */ /* 0x0000e8000c1e1500 */
[----:B------:R-:W-:Y:S01]  /*17e50*/  STL [R1+0x114], R29 ;  /* 0x0001141d01007387 */ /* 0x000fe20000100800 */
[----:B0-----:R-:W-:-:S03]  /*17e60*/  IMAD.WIDE R2, R0, 0x2, R4 ;  /* 0x0000000200027825 */ /* 0x001fc600078e0204 */
[----:B------:R-:W3:Y:S04]  /*17e70*/  LDL.64 R4, [R1+0x16e8] ;  /* 0x0016e80001047983 */ /* 0x000ee80000100a00 */
[----:B------:R0:W3:Y:S04]  /*17e80*/  LDG.E.U16 R18, [R2.64] ;  /* 0x0000000602127981 */ /* 0x0000e8000c1e1500 */
[----:B------:R-:W-:Y:S01]  /*17e90*/  STL [R1+0x110], R28 ;  /* 0x0001101c01007387 */ /* 0x000fe20000100800 */
[----:B0-----:R-:W-:-:S03]  /*17ea0*/  IMAD.WIDE R2, R0, 0x2, R8 ;  /* 0x0000000200027825 */ /* 0x001fc600078e0208 */
[----:B------:R-:W3:Y:S04]  /*17eb0*/  LDL.64 R8, [R1+0x16e0] ;  /* 0x0016e00001087983 */ /* 0x000ee80000100a00 */
[----:B------:R2:W3:Y:S04]  /*17ec0*/  LDG.E.U16 R17, [R2.64] ;  /* 0x0000000602117981 */ /* 0x0004e8000c1e1500 */
[----:B------:R-:W-:Y:S01]  /*17ed0*/  STL [R1+0x10c], R27 ;  /* 0x00010c1b01007387 */ /* 0x000fe20000100800 */
[----:B--2---:R-:W-:-:S03]  /*17ee0*/  IMAD.WIDE R2, R0, 0x2, R12 ;  /* 0x0000000200027825 */ /* 0x004fc600078e020c */
[----:B------:R-:W2:Y:S04]  /*17ef0*/  LDL.64 R12, [R1+0x16d8] ;  /* 0x0016d800010c7983 */ /* 0x000ea80000100a00 */
[----:B------:R4:W2:Y:S04]  /*17f00*/  LDG.E.U16 R16, [R2.64] ;  /* 0x0000000602107981 */ /* 0x0008a8000c1e1500 */
[----:B------:R0:W-:Y:S01]  /*17f10*/  STL [R1+0x108], R20 ;  /* 0x0001081401007387 */ /* 0x0001e20000100800 */
[----:B----4-:R-:W-:-:S03]  /*17f20*/  IMAD.WIDE R2, R0, 0x2, R10 ;  /* 0x0000000200027825 */ /* 0x010fc600078e020a */
[----:B------:R-:W4:Y:S04]  /*17f30*/  LDL.64 R10, [R1+0x16d0] ;  /* 0x0016d000010a7983 */ /* 0x000f280000100a00 */
[----:B0-----:R0:W4:Y:S04]  /*17f40*/  LDG.E.U16 R20, [R2.64] ;  /* 0x0000000602147981 */ /* 0x001128000c1e1500 */
[----:B------:R1:W-:Y:S01]  /*17f50*/  STL [R1+0x104], R26 ;  /* 0x0001041a01007387 */ /* 0x0003e20000100800 */
[----:B0-----:R-:W-:-:S03]  /*17f60*/  IMAD.WIDE R2, R0, 0x2, R6 ;  /* 0x0000000200027825 */ /* 0x001fc600078e0206 */
[----:B------:R-:W4:Y:S04]  /*17f70*/  LDL.64 R6, [R1+0x16c8] ;  /* 0x0016c80001067983 */ /* 0x000f280000100a00 */
[----:B-1----:R3:W4:Y:S04]  /*17f80*/  LDG.E.U16 R26, [R2.64] ;  /* 0x00000006021a7981 */ /* 0x002728000c1e1500 */
[----:B------:R0:W-:Y:S01]  /*17f90*/  STL [R1+0x100], R25 ;  /* 0x0001001901007387 */ /* 0x0001e20000100800 */
[----:B---3--:R-:W-:-:S03]  /*17fa0*/  IMAD.WIDE R2, R0, 0x2, R14 ;  /* 0x0000000200027825 */ /* 0x008fc600078e020e */
[----:B------:R-:W3:Y:S04]  /*17fb0*/  LDL.64 R14, [R1+0x16c0] ;  /* 0x0016c000010e7983 */ /* 0x000ee80000100a00 */
[----:B0-----:R0:W3:Y:S04]  /*17fc0*/  LDG.E.U16 R25, [R2.64] ;  /* 0x0000000602197981 */ /* 0x0010e8000c1e1500 */
[----:B------:R1:W-:Y:S01]  /*17fd0*/  STL [R1+0xfc], R24 ;  /* 0x0000fc1801007387 */ /* 0x0003e20000100800 */
[----:B0-----:R-:W-:-:S03]  /*17fe0*/  IMAD.WIDE R2, R0, 0x2, R4 ;  /* 0x0000000200027825 */ /* 0x001fc600078e0204 */
[----:B------:R-:W3:Y:S04]  /*17ff0*/  LDL.64 R4, [R1+0x16b8] ;  /* 0x0016b80001047983 */ /* 0x000ee80000100a00 */
[----:B-1----:R0:W3:Y:S04]  /*18000*/  LDG.E.U16 R24, [R2.64] ;  /* 0x0000000602187981 */ /* 0x0020e8000c1e1500 */
[----:B------:R1:W-:Y:S01]  /*18010*/  STL [R1+0xf8], R23 ;  /* 0x0000f81701007387 */ /* 0x0003e20000100800 */
[----:B0-----:R-:W-:-:S03]  /*18020*/  IMAD.WIDE R2, R0, 0x2, R8 ;  /* 0x0000000200027825 */ /* 0x001fc600078e0208 */
[----:B------:R-:W3:Y:S04]  /*18030*/  LDL.64 R8, [R1+0x16b0] ;  /* 0x0016b00001087983 */ /* 0x000ee80000100a00 */
[----:B-1----:R2:W3:Y:S04]  /*18040*/  LDG.E.U16 R23, [R2.64] ;  /* 0x0000000602177981 */ /* 0x0024e8000c1e1500 */
[----:B------:R0:W-:Y:S01]  /*18050*/  STL [R1+0xf4], R21 ;  /* 0x0000f41501007387 */ /* 0x0001e20000100800 */
[----:B--2---:R-:W-:-:S03]  /*18060*/  IMAD.WIDE R2, R0, 0x2, R12 ;  /* 0x0000000200027825 */ /* 0x004fc600078e020c */
[----:B------:R-:W2:Y:S04]  /*18070*/  LDL.64 R12, [R1+0x16a8] ;  /* 0x0016a800010c7983 */ /* 0x000ea80000100a00 */
[----:B0-----:R4:W2:Y:S04]  /*18080*/  LDG.E.U16 R21, [R2.64] ;  /* 0x0000000602157981 */ /* 0x0018a8000c1e1500 */
        /* <DEDUP_REMOVED lines=71> */
[----:B------:R4:W2:Y:S04]  /*18500*/  LDG.E.U16 R28, [R2.64] ;  /* 0x00000006021c7981 */ /* 0x0008a8000c1e1500 */
[----:B------:R1:W-:Y:S01]  /*18510*/  STL [R1+0xa8], R25 ;  /* 0x0000a81901007387 */ /* 0x0003e20000100800 */
[----:B----4-:R-:W-:-:S03]  /*18520*/  IMAD.WIDE R2, R0, 0x2, R10 ;  /* 0x0000000200027825 */ /* 0x010fc600078e020a */
[----:B------:R-:W4:Y:S04]  /*18530*/  LDL.64 R10, [R1+0x1610] ;  /* 0x00161000010a7983 */ /* 0x000f280000100a00 */
[----:B------:R0:W4:Y:S04]  /*18540*/  LDG.E.U16 R27, [R2.64] ;  /* 0x00000006021b7981 */ /* 0x000128000c1e1500 */
[----:B------:R-:W-:Y:S01]  /*18550*/  STL [R1+0xa4], R24 ;  /* 0x0000a41801007387 */ /* 0x000fe20000100800 */
[----:B0-----:R-:W-:-:S03]  /*18560*/  IMAD.WIDE R2, R0, 0x2, R6 ;  /* 0x0000000200027825 */ /* 0x001fc600078e0206 */
[----:B------:R-:W4:Y:S04]  /*18570*/  LDL.64 R6, [R1+0x1608] ;  /* 0x0016080001067983 */ /* 0x000f280000100a00 */
[----:B------:R3:W4:Y:S04]  /*18580*/  LDG.E.U16 R26, [R2.64] ;  /* 0x00000006021a7981 */ /* 0x000728000c1e1500 */
[----:B------:R-:W-:Y:S01]  /*18590*/  STL [R1+0xa0], R23 ;  /* 0x0000a01701007387 */ /* 0x000fe20000100800 */
[----:B---3--:R-:W-:-:S03]  /*185a0*/  IMAD.WIDE R2, R0, 0x2, R14 ;  /* 0x0000000200027825 */ /* 0x008fc600078e020e */
[----:B------:R-:W3:Y:S04]  /*185b0*/  LDL.64 R14, [R1+0x1600] ;  /* 0x00160000010e7983 */ /* 0x000ee80000100a00 */
[----:B-1----:R0:W3:Y:S04]  /*185c0*/  LDG.E.U16 R25, [R2.64] ;  /* 0x0000000602197981 */ /* 0x0020e8000c1e1500 */
[----:B------:R1:W-:Y:S01]  /*185d0*/  STL [R1+0x9c], R21 ;  /* 0x00009c1501007387 */ /* 0x0003e20000100800 */
[----:B0-----:R-:W-:-:S03]  /*185e0*/  IMAD.WIDE R2, R0, 0x2, R4 ;  /* 0x0000000200027825 */ /* 0x001fc600078e0204 */
[----:B------:R-:W3:Y:S04]  /*185f0*/  LDL.64 R4, [R1+0x15f8] ;  /* 0x0015f80001047983 */ /* 0x000ee80000100a00 */
[----:B-1----:R0:W3:Y:S04]  /*18600*/  LDG.E.U16 R21, [R2.64] ;  /* 0x0000000602157981 */ /* 0x0020e8000c1e1500 */
[----:B------:R1:W-:Y:S01]  /*18610*/  STL [R1+0x98], R22 ;  /* 0x0000981601007387 */ /* 0x0003e20000100800 */
[----:B0-----:R-:W-:-:S03]  /*18620*/  IMAD.WIDE R2, R0, 0x2, R8 ;  /* 0x0000000200027825 */ /* 0x001fc600078e0208 */
[----:B------:R-:W3:Y:S04]  /*18630*/  LDL.64 R8, [R1+0x15f0] ;  /* 0x0015f00001087983 */ /* 0x000ee80000100a00 */
[----:B------:R2:W3:Y:S04]  /*18640*/  LDG.E.U16 R23, [R2.64] ;  /* 0x0000000602177981 */ /* 0x0004e8000c1e1500 */
[----:B------:R0:W-:Y:S01]  /*18650*/  STL [R1+0x94], R19 ;  /* 0x0000941301007387 */ /* 0x0001e20000100800 */
[----:B--2---:R-:W-:-:S03]  /*18660*/  IMAD.WIDE R2, R0, 0x2, R12 ;  /* 0x0000000200027825 */ /* 0x004fc600078e020c */
[----:B------:R-:W2:Y:S04]  /*18670*/  LDL.64 R12, [R1+0x15e8] ;  /* 0x0015e800010c7983 */ /* 0x000ea80000100a00 */
[----:B-1----:R4:W2:Y:S04]  /*18680*/  LDG.E.U16 R22, [R2.64] ;  /* 0x0000000602167981 */ /* 0x0028a8000c1e1500 */
[----:B------:R-:W-:Y:S01]  /*18690*/  STL [R1+0x90], R18 ;  /* 0x0000901201007387 */ /* 0x000fe20000100800 */
[----:B----4-:R-:W-:-:S03]  /*186a0*/  IMAD.WIDE R2, R0, 0x2, R10 ;  /* 0x0000000200027825 */ /* 0x010fc600078e020a */
[----:B------:R-:W4:Y:S04]  /*186b0*/  LDL.64 R10, [R1+0x15e0] ;  /* 0x0015e000010a7983 */ /* 0x000f280000100a00 */
[----:B------:R1:W4:Y:S04]  /*186c0*/  LDG.E.U16 R24, [R2.64] ;  /* 0x0000000602187981 */ /* 0x000328000c1e1500 */
[----:B------:R-:W-:Y:S01]  /*186d0*/  STL [R1+0x8c], R17 ;  /* 0x00008c1101007387 */ /* 0x000fe20000100800 */
[----:B-1----:R-:W-:-:S03]  /*186e0*/  IMAD.WIDE R2, R0, 0x2, R6 ;  /* 0x0000000200027825 */ /* 0x002fc600078e0206 */
[----:B------:R-:W4:Y:S04]  /*186f0*/  LDL.64 R6, [R1+0x15d8] ;  /* 0x0015d80001067983 */ /* 0x000f280000100a00 */
[----:B0-----:R3:W4:Y:S04]  /*18700*/  LDG.E.U16 R19, [R2.64] ;  /* 0x0000000602137981 */ /* 0x001728000c1e1500 */
[----:B------:R0:W-:Y:S04]  /*18710*/  STL [R1+0x88], R16 ;  /* 0x0000881001007387 */ /* 0x0001e80000100800 */
[----:B0-----:R-:W4:Y:S01]  /*18720*/  LDL.64 R16, [R1+0x15d0] ;  /* 0x0015d00001107983 */ /* 0x001f220000100a00 */
[----:B---3--:R-:W-:-:S03]  /*18730*/  IMAD.WIDE R2, R0, 0x2, R14 ;  /* 0x0000000200027825 */ /* 0x008fc600078e020e */
[----:B------:R0:W-:Y:S04]  /*18740*/  STL [R1+0x84], R20 ;  /* 0x0000841401007387 */ /* 0x0001e80000100800 */
[----:B------:R1:W3:Y:S02]  /*18750*/  LDG.E.U16 R18, [R2.64] ;  /* 0x0000000602127981 */ /* 0x0002e4000c1e1500 */
[C---:B-1----:R-:W-:Y:S02]  /*18760*/  IMAD.WIDE R2, R0.reuse, 0x2, R4 ;  /* 0x0000000200027825 */ /* 0x042fe400078e0204 */
[----:B------:R-:W3:Y:S04]  /*18770*/  LDL.64 R4, [R1+0x15c8] ;  /* 0x0015c80001047983 */ /* 0x000ee80000100a00 */
[----:B------:R1:W-:Y:S04]  /*18780*/  STL [R1+0x80], R28 ;  /* 0x0000801c01007387 */ /* 0x0003e80000100800 */
[----:B------:R-:W3:Y:S04]  /*18790*/  LDL.64 R14, [R1+0x718] ;  /* 0x00071800010e7983 */ /* 0x000ee80000100a00 */
[----:B0-----:R0:W3:Y:S04]  /*187a0*/  LDG.E.U16 R20, [R2.64] ;  /* 0x0000000602147981 */ /* 0x0010e8000c1e1500 */
        /* <DEDUP_REMOVED lines=15> */
[----:B-1----:R0:W4:Y:S02]  /*188a0*/  LDG.E.U16 R25, [R2.64] ;  /* 0x0000000602197981 */ /* 0x002124000c1e1500 */
[----:B0-----:R-:W-:-:S05]  /*188b0*/  IMAD.WIDE R2, R0, 0x2, R16 ;  /* 0x0000000200027825 */ /* 0x001fca00078e0210 */
[----:B------:R3:W4:Y:S04]  /*188c0*/  LDG.E.U16 R21, [R2.64] ;  /* 0x0000000602157981 */ /* 0x000728000c1e1500 */
[----:B------:R0:W-:Y:S01]  /*188d0*/  STL [R1+0x6c], R23 ;  /* 0x00006c1701007387 */ /* 0x0001e20000100800 */
[----:B---3--:R-:W-:-:S03]  /*188e0*/  IMAD.WIDE R2, R0, 0x2, R4 ;  /* 0x0000000200027825 */ /* 0x008fc600078e0204 */
[----:B------:R-:W3:Y:S04]  /*188f0*/  LDL.64 R4, [R1+0x14e0] ;  /* 0x0014e00001047983 */ /* 0x000ee80000100a00 */
[----:B0-----:R0:W3:Y:S04]  /*18900*/  LDG.E.U16 R23, [R2.64] ;  /* 0x0000000602177981 */ /* 0x0010e8000c1e1500 */
[----:B------:R1:W-:Y:S01]  /*18910*/  STL [R1+0x68], R22 ;  /* 0x0000681601007387 */ /* 0x0003e20000100800 */
[----:B0-----:R-:W-:-:S05]  /*18920*/  IMAD.WIDE R2, R0, 0x2, R14 ;  /* 0x0000000200027825 */ /* 0x001fca00078e020e */
[----:B-1----:R0:W3:Y:S04]  /*18930*/  LDG.E.U16 R22, [R2.64] ;  /* 0x0000000602167981 */ /* 0x0020e8000c1e1500 */
[----:B------:R1:W-:Y:S04]  /*18940*/  STL [R1+0x64], R24 ;  /* 0x0000641801007387 */ /* 0x0003e80000100800 */
[----:B------:R-:W3:Y:S01]  /*18950*/  LDL.64 R16, [R1+0x15b8] ;  /* 0x0015b80001107983 */ /* 0x000ee20000100a00 */
[----:B0-----:R-:W-:-:S03]  /*18960*/  IMAD.WIDE R2, R0, 0x2, R8 ;  /* 0x0000000200027825 */ /* 0x001fc600078e0208 */
[----:B------:R-:W3:Y:S04]  /*18970*/  LDL.64 R14, [R1+0x15b0] ;  /* 0x0015b000010e7983 */ /* 0x000ee80000100a00 */
[----:B-1----:R2:W3:Y:S04]  /*18980*/  LDG.E.U16 R24, [R2.64] ;  /* 0x0000000602187981 */ /* 0x0024e8000c1e1500 */
[----:B------:R0:W-:Y:S04]  /*18990*/  STL [R1+0x5c], R19 ;  /* 0x00005c1301007387 */ /* 0x0001e80000100800 */
[----:B------:R-:W3:Y:S04]  /*189a0*/  LDL.64 R8, [R1+0x1558] ;  /* 0x0015580001087983 */ /* 0x000ee80000100a00 */
[----:B------:R1:W-:Y:S04]  /*189b0*/  STL [R1+0x58], R18 ;  /* 0x0000581201007387 */ /* 0x0003e80000100800 */
[----:B------:R0:W-:Y:S01]  /*189c0*/  STL [R1+0x54], R20 ;  /* 0x0000541401007387 */ /* 0x0001e20000100800 */
[----:B--2---:R-:W-:-:S03]  /*189d0*/  IMAD.WIDE R2, R0, 0x2, R12 ;  /* 0x0000000200027825 */ /* 0x004fc600078e020c */
[----:B------:R-:W2:Y:S04]  /*189e0*/  LDL.64 R12, [R1+0x1550] ;  /* 0x00155000010c7983 */ /* 0x000ea80000100a00 */
[----:B0-----:R4:W2:Y:S02]  /*189f0*/  LDG.E.U16 R19, [R2.64] ;  /* 0x0000000602137981 */ /* 0x0018a4000c1e1500 */
[----:B----4-:R-:W-:-:S05]  /*18a00*/  IMAD.WIDE R2, R0, 0x2, R10 ;  /* 0x0000000200027825 */ /* 0x010fca00078e020a */
[----:B-1----:R0:W4:Y:S02]  /*18a10*/  LDG.E.U16 R18, [R2.64] ;  /* 0x0000000602127981 */ /* 0x002124000c1e1500 */
[----:B0-----:R-:W-:Y:S02]  /*18a20*/  IMAD.WIDE R2, R0, 0x2, R6 ;  /* 0x0000000200027825 */ /* 0x001fe400078e0206 */
[----:B------:R-:W2:Y:S04]  /*18a30*/  LDL.64 R6, [R1+0x14d8] ;  /* 0x0014d80001067983 */ /* 0x000ea80000100a00 */
[----:B------:R-:W2:Y:S04]  /*18a40*/  LDG.E.U16 R20, [R2.64] ;  /* 0x0000000602147981 */ /* 0x000ea8000c1e1500 */
[----:B------:R-:W-:Y:S04]  /*18a50*/  STL [R1+0x50], R28 ;  /* 0x0000501c01007387 */ /* 0x000fe80000100800 */
[----:B--2---:R0:W-:Y:S04]  /*18a60*/  STL [R1+0x42b8], R20 ;  /* 0x0042b81401007387 */ /* 0x0041e80000100800 */
[----:B0-----:R-:W3:Y:S04]  /*18a70*/  LDL R20, [R1+0x380] ;  /* 0x0003800001147983 */ /* 0x001ee80000100800 */
[----:B------:R0:W-:Y:S04]  /*18a80*/  STL [R1+0x4c], R27 ;  /* 0x00004c1b01007387 */ /* 0x0001e80000100800 */
[----:B------:R-:W2:Y:S01]  /*18a90*/  LDL.64 R10, [R1+0x15a8] ;  /* 0x0015a800010a7983 */ /* 0x000ea20000100a00 */
[----:B---3--:R-:W-:-:S03]  /*18aa0*/  IMAD.WIDE R2, R20, 0x2, R4 ;  /* 0x0000000214027825 */ /* 0x008fc600078e0204 */
[----:B------:R-:W3:Y:S04]  /*18ab0*/  LDL.64 R4, [R1+0x14d0] ;  /* 0x0014d00001047983 */ /* 0x000ee80000100a00 */
[----:B------:R1:W2:Y:S02]  /*18ac0*/  LDG.E.U16 R0, [R2.64] ;  /* 0x0000000602007981 */ /* 0x0002a4000c1e1500 */
[----:B-1----:R-:W-:-:S05]  /*18ad0*/  IMAD.WIDE R2, R20, 0x2, R16 ;  /* 0x0000000214027825 */ /* 0x002fca00078e0210 */
[----:B0-----:R0:W3:Y:S04]  /*18ae0*/  LDG.E.U16 R27, [R2.64] ;  /* 0x00000006021b7981 */ /* 0x0010e8000c1e1500 */
[----:B------:R1:W-:Y:S01]  /*18af0*/  STL [R1+0x48], R26 ;  /* 0x0000481a01007387 */ /* 0x0003e20000100800 */
[----:B0-----:R-:W-:-:S05]  /*18b00*/  IMAD.WIDE R2, R20, 0x2, R14 ;  /* 0x0000000214027825 */ /* 0x001fca00078e020e */
[----:B-1----:R0:W4:Y:S02]  /*18b10*/  LDG.E.U16 R26, [R2.64] ;  /* 0x00000006021a7981 */ /* 0x002124000c1e1500 */
[C---:B0-----:R-:W-:Y:S02]  /*18b20*/  IMAD.WIDE R2, R20.reuse, 0x2, R8 ;  /* 0x0000000214027825 */ /* 0x041fe400078e0208 */
[----:B--2---:R-:W-:Y:S04]  /*18b30*/  STL [R1+0x42bc], R0 ;  /* 0x0042bc0001007387 */ /* 0x004fe80000100800 */
[----:B------:R-:W-:Y:S04]  /*18b40*/  STL [R1+0x44], R25 ;  /* 0x0000441901007387 */ /* 0x000fe80000100800 */
[----:B------:R0:W-:Y:S04]  /*18b50*/  STL [R1+0x40], R21 ;  /* 0x0000401501007387 */ /* 0x0001e80000100800 */
[----:B------:R-:W2:Y:S04]  /*18b60*/  LDL.64 R8, [R1+0x1548] ;  /* 0x0015480001087983 */ /* 0x000ea80000100a00 */
[----:B------:R-:W-:Y:S04]  /*18b70*/  STL [R1+0x3c], R23 ;  /* 0x00003c1701007387 */ /* 0x000fe80000100800 */
[----:B0-----:R0:W4:Y:S04]  /*18b80*/  LDG.E.U16 R21, [R2.64] ;  /* 0x0000000602157981 */ /* 0x001128000c1e1500 */
[----:B------:R1:W-:Y:S01]  /*18b90*/  STL [R1+0x60], R22 ;  /* 0x0000601601007387 */ /* 0x0003e20000100800 */
[----:B---3--:R-:W-:-:S03]  /*18ba0*/  IMAD.WIDE R4, R20, 0x2, R4 ;  /* 0x0000000214047825 */ /* 0x008fc600078e0204 */
[----:B------:R-:W3:Y:S01]  /*18bb0*/  LDL.64 R16, [R1+0x14c8] ;  /* 0x0014c80001107983 */ /* 0x000ee20000100a00 */
[----:B0-----:R-:W-:-:S03]  /*18bc0*/  IMAD.WIDE R2, R20, 0x2, R12 ;  /* 0x0000000214027825 */ /* 0x001fc600078e020c */
[----:B-1----:R-:W3:Y:S04]  /*18bd0*/  LDL.64 R22, [R1+0x1540] ;  /* 0x0015400001167983 */ /* 0x002ee80000100a00 */
[----:B------:R0:W4:Y:S02]  /*18be0*/  LDG.E.U16 R25, [R2.64] ;  /* 0x0000000602197981 */ /* 0x000124000c1e1500 */
[C---:B0-----:R-:W-:Y:S02]  /*18bf0*/  IMAD.WIDE R2, R20.reuse, 0x2, R6 ;  /* 0x0000000214027825 */ /* 0x041fe400078e0206 */
[----:B------:R-:W4:Y:S04]  /*18c00*/  LDL.64 R6, [R1+0x14c0] ;  /* 0x0014c00001067983 */ /* 0x000f280000100a00 */
[----:B------:R0:W4:Y:S04]  /*18c10*/  LDG.E.U16 R2, [R2.64] ;  /* 0x0000000602027981 */ /* 0x000128000c1e1500 */
[----:B0-----:R0:W4:Y:S04]  /*18c20*/  LDG.E.U16 R3, [R4.64] ;  /* 0x0000000604037981 */ /* 0x001128000c1e1500 */
[----:B------:R1:W-:Y:S01]  /*18c30*/  STL [R1+0x38], R24 ;  /* 0x0000381801007387 */ /* 0x0003e20000100800 */
[----:B0-----:R-:W-:-:S05]  /*18c40*/  IMAD.WIDE R4, R20, 0x2, R10 ;  /* 0x0000000214047825 */ /* 0x001fca00078e020a */
[----:B-1----:R2:W4:Y:S02]  /*18c50*/  LDG.E.U16 R24, [R4.64] ;  /* 0x0000000604187981 */ /* 0x002524000c1e1500 */
[----:B--2---:R-:W-:-:S05]  /*18c60*/  IMAD.WIDE R4, R20, 0x2, R8 ;  /* 0x0000000214047825 */ /* 0x004fca00078e0208 */
[----:B------:R3:W2:Y:S02]  /*18c70*/  LDG.E.U16 R0, [R4.64] ;  /* 0x0000000604007981 */ /* 0x0006a4000c1e1500 */
[----:B---3--:R-:W-:-:S05]  /*18c80*/  IMAD.WIDE R4, R20, 0x2, R22 ;  /* 0x0000000214047825 */ /* 0x008fca00078e0216 */
[----:B------:R0:W3:Y:S02]  /*18c90*/  LDG.E.U16 R22, [R4.64] ;  /* 0x0000000604167981 */ /* 0x0000e4000c1e1500 */
[C---:B0-----:R-:W-:Y:S02]  /*18ca0*/  IMAD.WIDE R4, R20.reuse, 0x2, R16 ;  /* 0x0000000214047825 */ /* 0x041fe400078e0210 */
[----:B----4-:R-:W-:Y:S02]  /*18cb0*/  STL [R1+0x42ac], R2 ;  /* 0x0042ac0201007387 */ /* 0x010fe40000100800 */
[C---:B------:R-:W-:Y:S02]  /*18cc0*/  IMAD.WIDE R6, R20.reuse, 0x2, R6 ;  /* 0x0000000214067825 */ /* 0x040fe400078e0206 */
[----:B------:R-:W-:Y:S04]  /*18cd0*/  STL [R1+0x28], R19 ;  /* 0x0000281301007387 */ /* 0x000fe80000100800 */
[----:B------:R0:W4:Y:S04]  /*18ce0*/  LDG.E.U16 R4, [R4.64] ;  /* 0x0000000604047981 */ /* 0x000128000c1e1500 */
[----:B------:R-:W-:Y:S04]  /*18cf0*/  STL [R1+0x42b0], R3 ;  /* 0x0042b00301007387 */ /* 0x000fe80000100800 */
[----:B------:R1:W-:Y:S04]  /*18d00*/  STL [R1+0x24], R18 ;  /* 0x0000241201007387 */ /* 0x0003e80000100800 */
[----:B0-----:R0:W2:Y:S04]  /*18d10*/  LDG.E.U16 R5, [R6.64] ;  /* 0x0000000606057981 */ /* 0x0010a8000c1e1500 */
[----:B------:R-:W2:Y:S04]  /*18d20*/  LDL.64 R14, [R1+0x1538] ;  /* 0x00153800010e7983 */ /* 0x000ea80000100a00 */
[----:B-1----:R-:W0:Y:S04]  /*18d30*/  LDL.64 R18, [R1+0x15a0] ;  /* 0x0015a00001127983 */ /* 0x002e280000100a00 */
[----:B------:R-:W3:Y:S04]  /*18d40*/  LDL.64 R12, [R1+0x1530] ;  /* 0x00153000010c7983 */ /* 0x000ee80000100a00 */
[----:B------:R-:W3:Y:S04]  /*18d50*/  LDL.64 R10, [R1+0x14b8] ;  /* 0x0014b800010a7983 */ /* 0x000ee80000100a00 */
[----:B------:R-:W3:Y:S04]  /*18d60*/  LDL.64 R8, [R1+0x14b0] ;  /* 0x0014b00001087983 */ /* 0x000ee80000100a00 */
[----:B----4-:R-:W-:Y:S04]  /*18d70*/  STL [R1+0x4294], R4 ;  /* 0x0042940401007387 */ /* 0x010fe80000100800 */
[----:B------:R-:W-:Y:S04]  /*18d80*/  STL [R1+0x34], R27 ;  /* 0x0000341b01007387 */ /* 0x000fe80000100800 */
[----:B------:R-:W4:Y:S04]  /*18d90*/  LDL.64 R16, [R1+0x1598] ;  /* 0x0015980001107983 */ /* 0x000f280000100a00 */
[----:B------:R-:W-:Y:S04]  /*18da0*/  STL [R1+0x30], R26 ;  /* 0x0000301a01007387 */ /* 0x000fe80000100800 */
[----:B------:R-:W4:Y:S01]  /*18db0*/  LDL.64 R2, [R1+0x1590] ;  /* 0x0015900001027983 */ /* 0x000f220000100a00 */
[----:B0-----:R-:W-:-:S03]  /*18dc0*/  IMAD.WIDE R6, R20, 0x2, R18 ;  /* 0x0000000214067825 */ /* 0x001fc600078e0212 */
[----:B--2---:R-:W-:Y:S04]  /*18dd0*/  STL [R1+0x4298], R5 ;  /* 0x0042980501007387 */ /* 0x004fe80000100800 */
[----:B------:R0:W-:Y:S04]  /*18de0*/  STL [R1+0x1c], R21 ;  /* 0x00001c1501007387 */ /* 0x0001e80000100800 */
[----:B0-----:R0:W2:Y:S02]  /*18df0*/  LDG.E.U16 R21, [R6.64] ;  /* 0x0000000606157981 */ /* 0x0010a4000c1e1500 */
[----:B0-----:R-:W-:-:S05]  /*18e00*/  IMAD.WIDE R6, R20, 0x2, R14 ;  /* 0x0000000214067825 */ /* 0x001fca00078e020e */
[----:B------:R3:W2:Y:S02]  /*18e10*/  LDG.E.U16 R19, [R6.64] ;  /* 0x0000000606137981 */ /* 0x0006a4000c1e1500 */
[----:B---3--:R-:W-:-:S05]  /*18e20*/  IMAD.WIDE R6, R20, 0x2, R12 ;  /* 0x0000000214067825 */ /* 0x008fca00078e020c */
[----:B------:R0:W3:Y:S02]  /*18e30*/  LDG.E.U16 R18, [R6.64] ;  /* 0x0000000606127981 */ /* 0x0000e4000c1e1500 */
[----:B0-----:R-:W-:-:S06]  /*18e40*/  IMAD.WIDE R6, R20, 0x2, R10 ;  /* 0x0000000214067825 */ /* 0x001fcc00078e020a */
[----:B------:R0:W2:Y:S01]  /*18e50*/  LDG.E.U16 R6, [R6.64] ;  /* 0x0000000606067981 */ /* 0x0000a2000c1e1500 */
[----:B------:R-:W-:-:S05]  /*18e60*/  IMAD.WIDE R8, R20, 0x2, R8 ;  /* 0x0000000214087825 */ /* 0x000fca00078e0208 */
[----:B0-----:R4:W3:Y:S04]  /*18e70*/  LDG.E.U16 R7, [R8.64] ;  /* 0x0000000608077981 */ /* 0x0018e8000c1e1500 */
[----:B------:R-:W-:Y:S04]  /*18e80*/  STL [R1+0x18], R25 ;  /* 0x0000181901007387 */ /* 0x000fe80000100800 */
[----:B------:R-:W3:Y:S04]  /*18e90*/  LDL.64 R4, [R1+0x1528] ;  /* 0x0015280001047983 */ /* 0x000ee80000100a00 */
[----:B------:R-:W3:Y:S01]  /*18ea0*/  LDL.64 R14, [R1+0x1520] ;  /* 0x00152000010e7983 */ /* 0x000ee20000100a00 */
[----:B----4-:R-:W-:-:S05]  /*18eb0*/  IMAD.WIDE R8, R20, 0x2, R16 ;  /* 0x0000000214087825 */ /* 0x010fca00078e0210 */
[----:B------:R0:W4:Y:S02]  /*18ec0*/  LDG.E.U16 R16, [R8.64] ;  /* 0x0000000608107981 */ /* 0x000124000c1e1500 */
[C---:B0-----:R-:W-:Y:S02]  /*18ed0*/  IMAD.WIDE R8, R20.reuse, 0x2, R2 ;  /* 0x0000000214087825 */ /* 0x041fe400078e0202 */
[----:B--2---:R-:W-:Y:S04]  /*18ee0*/  STL [R1+0x4284], R6 ;  /* 0x0042840601007387 */ /* 0x004fe80000100800 */
[----:B------:R-:W2:Y:S04]  /*18ef0*/  LDL.64 R12, [R1+0x14a8] ;  /* 0x0014a800010c7983 */ /* 0x000ea80000100a00 */
[----:B------:R-:W4:Y:S04]  /*18f00*/  LDL.64 R10, [R1+0x14a0] ;  /* 0x0014a000010a7983 */ /* 0x000f280000100a00 */
[----:B------:R-:W-:Y:S04]  /*18f10*/  STL [R1+0x2c], R24 ;  /* 0x00002c1801007387 */ /* 0x000fe80000100800 */
[----:B---3--:R-:W-:Y:S04]  /*18f20*/  STL [R1+0x4288], R7 ;  /* 0x0042880701007387 */ /* 0x008fe80000100800 */
[----:B------:R0:W-:Y:S04]  /*18f30*/  STL [R1+0x14], R0 ;  /* 0x0000140001007387 */ /* 0x0001e80000100800 */
[----:B------:R-:W3:Y:S04]  /*18f40*/  LDL.64 R2, [R1+0x1588] ;  /* 0x0015880001027983 */ /* 0x000ee80000100a00 */
[----:B0-----:R0:W3:Y:S02]  /*18f50*/  LDG.E.U16 R0, [R8.64] ;  /* 0x0000000608007981 */ /* 0x0010e4000c1e1500 */
[----:B0-----:R-:W-:-:S05]  /*18f60*/  IMAD.WIDE R8, R20, 0x2, R4 ;  /* 0x0000000214087825 */ /* 0x001fca00078e0204 */
[----:B------:R0:W3:Y:S02]  /*18f70*/  LDG.E.U16 R29, [R8.64] ;  /* 0x00000006081d7981 */ /* 0x0000e4000c1e1500 */
[----:B0-----:R-:W-:-:S05]  /*18f80*/  IMAD.WIDE R8, R20, 0x2, R14 ;  /* 0x0000000214087825 */ /* 0x001fca00078e020e */
[----:B------:R2:W3:Y:S04]  /*18f90*/  LDG.E.U16 R26, [R8.64] ;  /* 0x00000006081a7981 */ /* 0x0004e8000c1e1500 */
[----:B------:R-:W-:Y:S04]  /*18fa0*/  STL [R1+0x8], R22 ;  /* 0x0000081601007387 */ /* 0x000fe80000100800 */
[----:B------:R-:W3:Y:S01]  /*18fb0*/  LDL.64 R4, [R1+0x1518] ;  /* 0x0015180001047983 */ /* 0x000ee20000100a00 */
[----:B--2---:R-:W-:-:S06]  /*18fc0*/  IMAD.WIDE R8, R20, 0x2, R12 ;  /* 0x0000000214087825 */ /* 0x004fcc00078e020c */
[----:B------:R0:W2:Y:S01]  /*18fd0*/  LDG.E.U16 R8, [R8.64] ;  /* 0x0000000608087981 */ /* 0x0000a2000c1e1500 */
[----:B----4-:R-:W-:-:S05]  /*18fe0*/  IMAD.WIDE R10, R20, 0x2, R10 ;  /* 0x00000002140a7825 */ /* 0x010fca00078e020a */
[----:B0-----:R3:W4:Y:S02]  /*18ff0*/  LDG.E.U16 R9, [R10.64] ;  /* 0x000000060a097981 */ /* 0x001724000c1e1500 */
[----:B---3--:R-:W-:-:S05]  /*19000*/  IMAD.WIDE R10, R20, 0x2, R2 ;  /* 0x00000002140a7825 */ /* 0x008fca00078e0202 */
[----:B------:R0:W3:Y:S04]  /*19010*/  LDG.E.U16 R28, [R10.64] ;  /* 0x000000060a1c7981 */ /* 0x0000e8000c1e1500 */
[----:B------:R-:W-:Y:S04]  /*19020*/  STL [R1+0x426c], R29 ;  /* 0x00426c1d01007387 */ /* 0x000fe80000100800 */
[----:B------:R-:W3:Y:S04]  /*19030*/  LDL.64 R14, [R1+0x1510] ;  /* 0x00151000010e7983 */ /* 0x000ee80000100a00 */
[----:B------:R-:W-:Y:S04]  /*19040*/  STL [R1+0x4270], R26 ;  /* 0x0042701a01007387 */ /* 0x000fe80000100800 */
[----:B------:R-:W3:Y:S04]  /*19050*/  LDL.64 R6, [R1+0x1498] ;  /* 0x0014980001067983 */ /* 0x000ee80000100a00 */
[----:B------:R-:W-:Y:S01]  /*19060*/  STL [R1+0x20], R21 ;  /* 0x0000201501007387 */ /* 0x000fe20000100800 */
[----:B0-----:R-:W-:-:S05]  /*19070*/  IMAD.WIDE R10, R20, 0x2, R4 ;  /* 0x00000002140a7825 */ /* 0x001fca00078e0204 */
[----:B------:R0:W3:Y:S04]  /*19080*/  LDG.E.U16 R24, [R10.64] ;  /* 0x000000060a187981 */ /* 0x0000e8000c1e1500 */
[----:B--2---:R-:W-:Y:S04]  /*19090*/  STL [R1+0x4274], R8 ;  /* 0x0042740801007387 */ /* 0x004fe80000100800 */
[----:B------:R-:W2:Y:S04]  /*190a0*/  LDL.64 R12, [R1+0x1490] ;  /* 0x00149000010c7983 */ /* 0x000ea80000100a00 */
[----:B------:R-:W-:Y:S04]  /*190b0*/  STL [R1+0x4], R19 ;  /* 0x0000041301007387 */ /* 0x000fe80000100800 */
[----:B----4-:R1:W-:Y:S04]  /*190c0*/  STL [R1+0x4278], R9 ;  /* 0x0042780901007387 */ /* 0x0103e80000100800 */
[----:B------:R4:W-:Y:S04]  /*190d0*/  STL [R1], R18 ;  /* 0x0000001201007387 */ /* 0x0009e80000100800 */
[----:B------:R-:W4:Y:S04]  /*190e0*/  LDL.64 R2, [R1+0x1580] ;  /* 0x0015800001027983 */ /* 0x000f280000100a00 */
[----:B---3--:R-:W-:Y:S04]  /*190f0*/  STL [R1+0x423c], R28 ;  /* 0x00423c1c01007387 */ /* 0x008fe80000100800 */
[----:B-1----:R-:W3:Y:S04]  /*19100*/  LDL.64 R8, [R1+0x1508] ;  /* 0x0015080001087983 */ /* 0x002ee80000100a00 */
[----:B------:R-:W3:Y:S01]  /*19110*/  LDL.64 R4, [R1+0x1500] ;  /* 0x0015000001047983 */ /* 0x000ee20000100a00 */
[----:B0-----:R-:W-:-:S05]  /*19120*/  IMAD.WIDE R10, R20, 0x2, R14 ;  /* 0x00000002140a7825 */ /* 0x001fca00078e020e */
[----:B------:R0:W3:Y:S02]  /*19130*/  LDG.E.U16 R22, [R10.64] ;  /* 0x000000060a167981 */ /* 0x0000e4000c1e1500 */
[----:B0-----:R-:W-:-:S06]  /*19140*/  IMAD.WIDE R10, R20, 0x2, R6 ;  /* 0x00000002140a7825 */ /* 0x001fcc00078e0206 */
[----:B------:R0:W3:Y:S04]  /*19150*/  LDG.E.U16 R10, [R10.64] ;  /* 0x000000060a0a7981 */ /* 0x0000e8000c1e1500 */
[----:B------:R-:W-:Y:S04]  /*19160*/  STL [R1+0x4258], R24 ;  /* 0x0042581801007387 */ /* 0x000fe80000100800 */
[----:B------:R-:W-:Y:S01]  /*19170*/  STL [R1+0x10], R16 ;  /* 0x0000101001007387 */ /* 0x000fe20000100800 */
[----:B--2---:R-:W-:-:S05]  /*19180*/  IMAD.WIDE R12, R20, 0x2, R12 ;  /* 0x00000002140c7825 */ /* 0x004fca00078e020c */
[----:B0-----:R4:W2:Y:S02]  /*19190*/  LDG.E.U16 R11, [R12.64] ;  /* 0x000000060c0b7981 */ /* 0x0018a4000c1e1500 */
[----:B----4-:R-:W-:-:S05]  /*191a0*/  IMAD.WIDE R12, R20, 0x2, R2 ;  /* 0x00000002140c7825 */ /* 0x010fca00078e0202 */
[----:B------:R3:W4:Y:S02]  /*191b0*/  LDG.E.U16 R18, [R12.64] ;  /* 0x000000060c127981 */ /* 0x000724000c1e1500 */
[----:B---3--:R-:W-:-:S04]  /*191c0*/  IMAD.WIDE R12, R20, 0x2, R8 ;  /* 0x00000002140c7825 */ /* 0x008fc800078e0208 */
[C---:B------:R-:W-:Y:S02]  /*191d0*/  IMAD.WIDE R14, R20.reuse, 0x2, R4 ;  /* 0x00000002140e7825 */ /* 0x040fe400078e0204 */
[----:B------:R0:W2:Y:S04]  /*191e0*/  LDG.E.U16 R12, [R12.64] ;  /* 0x000000060c0c7981 */ /* 0x0000a8000c1e1500 */
[----:B------:R1:W-:Y:S04]  /*191f0*/  STL [R1+0x425c], R22 ;  /* 0x00425c1601007387 */ /* 0x0003e80000100800 */
[----:B------:R-:W2:Y:S04]  /*19200*/  LDL.64 R6, [R1+0x1488] ;  /* 0x0014880001067983 */ /* 0x000ea80000100a00 */
[----:B0-----:R0:W2:Y:S04]  /*19210*/  LDG.E.U16 R13, [R14.64] ;  /* 0x000000060e0d7981 */ /* 0x0010a8000c1e1500 */
[----:B------:R-:W-:Y:S04]  /*19220*/  STL [R1+0xc], R0 ;  /* 0x00000c0001007387 */ /* 0x000fe80000100800 */
[----:B------:R-:W-:Y:S04]  /*19230*/  STL [R1+0x4260], R10 ;  /* 0x0042600a01007387 */ /* 0x000fe80000100800 */
[----:B--2---:R2:W-:Y:S04]  /*19240*/  STL [R1+0x4264], R11 ;  /* 0x0042640b01007387 */ /* 0x0045e80000100800 */
[----:B------:R-:W3:Y:S04]  /*19250*/  LDL.64 R2, [R1+0x1480] ;  /* 0x0014800001027983 */ /* 0x000ee80000100a00 */
[----:B-1----:R-:W3:Y:S04]  /*19260*/  LDL.64 R22, [R1+0x1578] ;  /* 0x0015780001167983 */ /* 0x002ee80000100a00 */
[----:B----4-:R-:W-:Y:S04]  /*19270*/  STL [R1+0x4240], R18 ;  /* 0x0042401201007387 */ /* 0x010fe80000100800 */
[----:B--2---:R-:W2:Y:S04]  /*19280*/  LDL.64 R10, [R1+0x1570] ;  /* 0x00157000010a7983 */ /* 0x004ea80000100a00 */
[----:B------:R-:W4:Y:S04]  /*19290*/  LDL.64 R8, [R1+0x14f8] ;  /* 0x0014f80001087983 */ /* 0x000f280000100a00 */
[----:B------:R-:W-:Y:S04]  /*192a0*/  STL [R1+0x4244], R12 ;  /* 0x0042440c01007387 */ /* 0x000fe80000100800 */
[----:B------:R-:W4:Y:S01]  /*192b0*/  LDL.64 R4, [R1+0x14f0] ;  /* 0x0014f00001047983 */ /* 0x000f220000100a00 */
[----:B0-----:R-:W-:-:S03]  /*192c0*/  IMAD.WIDE R14, R20, 0x2, R6 ;  /* 0x00000002140e7825 */ /* 0x001fc600078e0206 */
[----:B------:R-:W-:Y:S04]  /*192d0*/  STL [R1+0x4248], R13 ;  /* 0x0042480d01007387 */ /* 0x000fe80000100800 */
[----:B------:R-:W4:Y:S04]  /*192e0*/  LDL.64 R6, [R1+0x1478] ;  /* 0x0014780001067983 */ /* 0x000f280000100a00 */
[----:B------:R3:W4:Y:S02]  /*192f0*/  LDG.E.U16 R16, [R14.64] ;  /* 0x000000060e107981 */ /* 0x000724000c1e1500 */
[----:B---3--:R-:W-:-:S05]  /*19300*/  IMAD.WIDE R14, R20, 0x2, R2 ;  /* 0x00000002140e7825 */ /* 0x008fca00078e0202 */
[----:B------:R0:W3:Y:S02]  /*19310*/  LDG.E.U16 R17, [R14.64] ;  /* 0x000000060e117981 */ /* 0x0000e4000c1e1500 */
[----:B0-----:R-:W-:-:S05]  /*19320*/  IMAD.WIDE R14, R20, 0x2, R22 ;  /* 0x00000002140e7825 */ /* 0x001fca00078e0216 */
[----:B------:R2:W3:Y:S02]  /*19330*/  LDG.E.U16 R19, [R14.64] ;  /* 0x000000060e137981 */ /* 0x0004e4000c1e1500 */
[----:B--2---:R-:W-:-:S05]  /*19340*/  IMAD.WIDE R14, R20, 0x2, R10 ;  /* 0x00000002140e7825 */ /* 0x004fca00078e020a */
[----:B------:R4:W2:Y:S02]  /*19350*/  LDG.E.U16 R21, [R14.64] ;  /* 0x000000060e157981 */ /* 0x0008a4000c1e1500 */
[----:B----4-:R-:W-:-:S05]  /*19360*/  IMAD.WIDE R14, R20, 0x2, R8 ;  /* 0x00000002140e7825 */ /* 0x010fca00078e0208 */
[----:B------:R0:W4:Y:S02]  /*19370*/  LDG.E.U16 R23, [R14.64] ;  /* 0x000000060e177981 */ /* 0x000124000c1e1500 */
[----:B0-----:R-:W-:-:S05]  /*19380*/  IMAD.WIDE R14, R20, 0x2, R4 ;  /* 0x00000002140e7825 */ /* 0x001fca00078e0204 */
[----:B------:R0:W4:Y:S04]  /*19390*/  LDG.E.U16 R25, [R14.64] ;  /* 0x000000060e197981 */ /* 0x000128000c1e1500 */
[----:B------:R-:W-:Y:S04]  /*193a0*/  STL [R1+0x424c], R16 ;  /* 0x00424c1001007387 */ /* 0x000fe80000100800 */
[----:B------:R-:W4:Y:S01]  /*193b0*/  LDL.64 R2, [R1+0x1470] ;  /* 0x0014700001027983 */ /* 0x000f220000100a00 */
[----:B0-----:R-:W-:-:S05]  /*193c0*/  IMAD.WIDE R14, R20, 0x2, R6 ;  /* 0x00000002140e7825 */ /* 0x001fca00078e0206 */
[----:B------:R0:W4:Y:S04]  /*193d0*/  LDG.E.U16 R27, [R14.64] ;  /* 0x000000060e1b7981 */ /* 0x000128000c1e1500 */
[----:B------:R-:W1:Y:S04]  /*193e0*/  S2R R5, SR_TID.X ;  /* 0x0000000000057919 */ /* 0x000e680000002100 */
[----:B---3--:R-:W-:Y:S04]  /*193f0*/  STL [R1+0x4250], R17 ;  /* 0x0042501101007387 */ /* 0x008fe80000100800 */
[----:B------:R-:W-:Y:S04]  /*19400*/  STL [R1+0x4228], R19 ;  /* 0x0042281301007387 */ /* 0x000fe80000100800 */
[----:B--2---:R-:W-:Y:S04]  /*19410*/  STL [R1+0x422c], R21 ;  /* 0x00422c1501007387 */ /* 0x004fe80000100800 */
[----:B----4-:R-:W-:Y:S04]  /*19420*/  STL [R1+0x4230], R23 ;  /* 0x0042301701007387 */ /* 0x010fe80000100800 */
[----:B------:R-:W-:Y:S04]  /*19430*/  STL [R1+0x4234], R25 ;  /* 0x0042341901007387 */ /* 0x000fe80000100800 */
[----:B-1----:R-:W-:Y:S01]  /*19440*/  STL [R1+0x42b4], R5 ;  /* 0x0042b40501007387 */ /* 0x002fe20000100800 */
[----:B0-----:R-:W-:-:S06]  /*19450*/  IMAD.WIDE R14, R20, 0x2, R2 ;  /* 0x00000002140e7825 */ /* 0x001fcc00078e0202 */
[----:B------:R0:W2:Y:S04]  /*19460*/  LDG.E.U16 R14, [R14.64] ;  /* 0x000000060e0e7981 */ /* 0x0000a8000c1e1500 */
[----:B------:R-:W-:Y:S04]  /*19470*/  STL [R1+0x4238], R27 ;  /* 0x0042381b01007387 */ /* 0x000fe80000100800 */
[----:B------:R-:W3:Y:S04]  /*19480*/  LDL.LU R3, [R1+0x60] ;  /* 0x0000600001037983 */ /* 0x000ee80000300800 */
[----:B------:R-:W4:Y:S01]  /*19490*/  LDL.LU R0, [R1+0x350] ;  /* 0x0003500001007983 */ /* 0x000f220000300800 */
[----:B------:R-:W-:-:S03]  /*194a0*/  LOP3.LUT R26, R5, 0xff, RZ, 0xc0, !PT ;  /* 0x000000ff051a7812 */ /* 0x000fc600078ec0ff */
[----:B------:R-:W-:Y:S06]  /*194b0*/  BAR.SYNC.DEFER_BLOCKING 0x0 ;  /* 0x0000000000007b1d */ /* 0x000fec0000010000 */
[----:B----4-:R1:W-:Y:S04]  /*194c0*/  STL [R1+0x42c0], R0 ;  /* 0x0042c00001007387 */ /* 0x0103e80000100800 */
[----:B-1----:R-:W4:Y:S04]  /*194d0*/  LDL.LU R0, [R1+0x39c] ;  /* 0x00039c0001007983 */ /* 0x002f280000300800 */
        /* <DEDUP_REMOVED lines=18> */
[----:B------:R-:W4:Y:S01]  /*19600*/  LDL.LU R8, [R1+0x90] ;  /* 0x0000900001087983 */ /* 0x000f220000300800 */
[----:B------:R-:W-:-:S03]  /*19610*/  IMAD.SHL.U32 R13, R26, 0x2, RZ ;  /* 0x000000021a0d7824 */ /* 0x000fc600078e00ff */
[----:B------:R-:W4:Y:S04]  /*19620*/  LDL.LU R29, [R1+0x8c] ;  /* 0x00008c00011d7983 */ /* 0x000f280000300800 */
[----:B------:R-:W4:Y:S04]  /*19630*/  LDL.LU R7, [R1+0x4c] ;  /* 0x00004c0001077983 */ /* 0x000f280000300800 */
[----:B------:R-:W4:Y:S04]  /*19640*/  LDL.LU R6, [R1+0x48] ;  /* 0x0000480001067983 */ /* 0x000f280000300800 */
[----:B------:R-:W4:Y:S04]  /*19650*/  LDL.LU R4, [R1+0x28] ;  /* 0x0000280001047983 */ /* 0x000f280000300800 */
[----:B------:R1:W-:Y:S04]  /*19660*/  STL [R1+0x428c], R26 ;  /* 0x00428c1a01007387 */ /* 0x0003e80000100800 */
[----:B---3--:R-:W-:Y:S04]  /*19670*/  STS.U16 [R13+0x20000], R3 ;  /* 0x020000030d007388 */ /* 0x008fe80000000400 */
[----:B-1----:R-:W3:Y:S04]  /*19680*/  LDL.LU R26, [R1+0x2d0] ;  /* 0x0002d000011a7983 */ /* 0x002ee80000300800 */
[----:B0-----:R-:W3:Y:S04]  /*19690*/  LDL.LU R15, [R1+0x30c] ;  /* 0x00030c00010f7983 */ /* 0x001ee80000300800 */
[----:B--2---:R0:W-:Y:S04]  /*196a0*/  STL [R1+0x4254], R14 ;  /* 0x0042540e01007387 */ /* 0x0041e80000100800 */
[----:B0-----:R-:W2:Y:S04]  /*196b0*/  LDL.LU R14, [R1+0x310] ;  /* 0x00031000010e7983 */ /* 0x001ea80000300800 */
[----:B------:R-:W2:Y:S04]  /*196c0*/  LDL.LU R3, [R1+0x24] ;  /* 0x0000240001037983 */ /* 0x000ea80000300800 */
[----:B----4-:R0:W-:Y:S04]  /*196d0*/  STS.U16 [R13+0x20200], R0 ;  /* 0x020200000d007388 */ /* 0x0101e80000000400 */
[----:B0-----:R-:W4:Y:S04]  /*196e0*/  LDL.LU R0, [R1+0x42c0] ;  /* 0x0042c00001007983 */ /* 0x001f280000300800 */
[----:B----4-:R0:W-:Y:S04]  /*196f0*/  STS.U16 [R13+0x22000], R0 ;  /* 0x022000000d007388 */ /* 0x0101e80000000400 */
[----:B------:R1:W-:Y:S04]  /*19700*/  STS.U16 [R13+0x22200], R20 ;  /* 0x022200140d007388 */ /* 0x0003e80000000400 */
[----:B--2---:R-:W-:Y:S04]  /*19710*/  STS.U16 [R13+0x24000], R14 ;  /* 0x0240000e0d007388 */ /* 0x004fe80000000400 */
[----:B---3--:R-:W-:Y:S04]  /*19720*/  STS.U16 [R13+0x24200], R15 ;  /* 0x0242000f0d007388 */ /* 0x008fe80000000400 */
[----:B------:R-:W-:Y:S04]  /*19730*/  STS.U16 [R13+0x26000], R26 ;  /* 0x0260001a0d007388 */ /* 0x000fe80000000400 */
[----:B------:R-:W-:Y:S04]  /*19740*/  STS.U16 [R13+0x26200], R27 ;  /* 0x0262001b0d007388 */ /* 0x000fe80000000400 */
[----:B0-----:R-:W2:Y:S04]  /*19750*/  LDL.LU R0, [R1+0x42bc] ;  /* 0x0042bc0001007983 */ /* 0x001ea80000300800 */
[----:B------:R-:W-:Y:S04]  /*19760*/  STS.U16 [R13+0x28000], R5 ;  /* 0x028000050d007388 */ /* 0x000fe80000000400 */
[----:B-1----:R-:W3:Y:S04]  /*19770*/  LDL.LU R20, [R1+0x42b8] ;  /* 0x0042b80001147983 */ /* 0x002ee80000300800 */
        /* <DEDUP_REMOVED lines=17> */
[----:B------:R0:W-:Y:S04]  /*19890*/  STS.U16 [R13+0x3a000], R7 ;  /* 0x03a000070d007388 */ /* 0x0001e80000000400 */
[----:B0-----:R-:W4:Y:S04]  /*198a0*/  LDL.LU R7, [R1+0x398] ;  /* 0x0003980001077983 */ /* 0x001f280000300800 */
[----:B------:R-:W4:Y:S04]  /*198b0*/  LDL.LU R5, [R1+0x394] ;  /* 0x0003940001057983 */ /* 0x000f280000300800 */
[----:B------:R-:W0:Y:S04]  /*198c0*/  S2R R2, SR_TID.X ;  /* 0x0000000000027919 */ /* 0x000e280000002100 */
[----:B------:R-:W-:Y:S04]  /*198d0*/  STS.U16 [R13+0x3a200], R6 ;  /* 0x03a200060d007388 */ /* 0x000fe80000000400 */
[----:B------:R-:W-:Y:S04]  /*198e0*/  STS.U16 [R13+0x3c000], R4 ;  /* 0x03c000040d007388 */ /* 0x000fe80000000400 */
[----:B------:R1:W-:Y:S04]  /*198f0*/  STS.U16 [R13+0x3c200], R3 ;  /* 0x03c200030d007388 */ /* 0x0003e80000000400 */
[----:B-1----:R-:W4:Y:S01]  /*19900*/  LDL.LU R3, [R1+0x348] ;  /* 0x0003480001037983 */ /* 0x002f220000300800 */
[----:B0-----:R-:W-:-:S03]  /*19910*/  LOP3.LUT R2, R2, 0xff, RZ, 0xc0, !PT ;  /* 0x000000ff02027812 */ /* 0x001fc600078ec0ff */
[----:B------:R-:W4:Y:S01]  /*19920*/  LDL.LU R4, [R1+0x344] ;  /* 0x0003440001047983 */ /* 0x000f220000300800 */
[----:B------:R-:W-:-:S04]  /*19930*/  SHF.L.U32 R2, R2, 0x1, RZ ;  /* 0x0000000102027819 */ /* 0x000fc800000006ff */
[----:B------:R-:W-:Y:S02]  /*19940*/  LOP3.LUT R8, R2, 0x10, RZ, 0x3c, !PT ;  /* 0x0000001002087812 */ /* 0x000fe400078e3cff */
        /* <DEDUP_REMOVED lines=19> */
[----:B---3--:R0:W-:Y:S04]  /*19a80*/  STS.U16 [R13+0x3e000], R20 ;  /* 0x03e000140d007388 */ /* 0x0081e80000000400 */
[----:B--2---:R1:W-:Y:S04]  /*19a90*/  STS.U16 [R13+0x3e200], R0 ;  /* 0x03e200000d007388 */ /* 0x0043e80000000400 */
[----:B0-----:R-:W2:Y:S04]  /*19aa0*/  LDL.LU R20, [R1+0x2c4] ;  /* 0x0002c40001147983 */ /* 0x001ea80000300800 */
[----:B-1----:R-:W3:Y:S04]  /*19ab0*/  LDL.LU R0, [R1+0x2c8] ;  /* 0x0002c80001007983 */ /* 0x002ee80000300800 */
[----:B------:R0:W-:Y:S04]  /*19ac0*/  STL [R1+0x427c], R13 ;  /* 0x00427c0d01007387 */ /* 0x0001e80000100800 */
[----:B0-----:R-:W2:Y:S04]  /*19ad0*/  LDL.LU R13, [R1+0x304] ;  /* 0x00030400010d7983 */ /* 0x001ea80000300800 */
[----:B------:R-:W3:Y:S04]  /*19ae0*/  LDL.LU R9, [R1+0x44] ;  /* 0x0000440001097983 */ /* 0x000ee80000300800 */
[----:B------:R-:W3:Y:S04]  /*19af0*/  LDL.LU R29, [R1+0x40] ;  /* 0x00004000011d7983 */ /* 0x000ee80000300800 */
[----:B----4-:R0:W-:Y:S04]  /*19b00*/  STS.U16 [R8+0x20400], R7 ;  /* 0x0204000708007388 */ /* 0x0101e80000000400 */
[----:B------:R1:W-:Y:S04]  /*19b10*/  STS.U16 [R8+0x20600], R5 ;  /* 0x0206000508007388 */ /* 0x0003e80000000400 */
[----:B0-----:R-:W4:Y:S04]  /*19b20*/  LDL.LU R7, [R1+0x1c] ;  /* 0x00001c0001077983 */ /* 0x001f280000300800 */
[----:B-1----:R-:W4:Y:S04]  /*19b30*/  LDL.LU R5, [R1+0x42b4] ;  /* 0x0042b40001057983 */ /* 0x002f280000300800 */
[----:B------:R0:W-:Y:S04]  /*19b40*/  STS.U16 [R8+0x22400], R3 ;  /* 0x0224000308007388 */ /* 0x0001e80000000400 */
[----:B------:R1:W-:Y:S04]  /*19b50*/  STS.U16 [R8+0x22600], R4 ;  /* 0x0226000408007388 */ /* 0x0003e80000000400 */
[----:B0-----:R-:W4:Y:S04]  /*19b60*/  LDL.LU R3, [R1+0x42b0] ;  /* 0x0042b00001037983 */ /* 0x001f280000300800 */
[----:B------:R0:W-:Y:S04]  /*19b70*/  STS.U16 [R8+0x24400], R2 ;  /* 0x0244000208007388 */ /* 0x0001e80000000400 */
[----:B-1----:R-:W4:Y:S04]  /*19b80*/  LDL.LU R4, [R1+0x18] ;  /* 0x0000180001047983 */ /* 0x002f280000300800 */
[----:B0-----:R-:W4:Y:S04]  /*19b90*/  LDL.LU R2, [R1+0x42ac] ;  /* 0x0042ac0001027983 */ /* 0x001f280000300800 */
[----:B--2---:R-:W-:Y:S04]  /*19ba0*/  STS.U16 [R8+0x24600], R13 ;  /* 0x0246000d08007388 */ /* 0x004fe80000000400 */
[----:B---3--:R-:W-:Y:S04]  /*19bb0*/  STS.U16 [R8+0x26400], R0 ;  /* 0x0264000008007388 */ /* 0x008fe80000000400 */
        /* <DEDUP_REMOVED lines=14> */
[----:B------:R-:W-:Y:S01]  /*19ca0*/  STS.U16 [R8+0x34600], R10 ;  /* 0x0346000a08007388 */ /* 0x000fe20000000400 */
[----:B----4-:R-:W-:-:S03]  /*19cb0*/  LOP3.LUT R5, R5, 0xff, RZ, 0xc0, !PT ;  /* 0x000000ff05057812 */ /* 0x010fc600078ec0ff */
[----:B------:R-:W-:Y:S04]  /*19cc0*/  STS.U16 [R8+0x36400], R22 ;  /* 0x0364001608007388 */ /* 0x000fe80000000400 */
[----:B------:R-:W-:Y:S04]  /*19cd0*/  STS.U16 [R8+0x36600], R24 ;  /* 0x0366001808007388 */ /* 0x000fe80000000400 */
[----:B------:R-:W-:Y:S04]  /*19ce0*/  STS.U16 [R8+0x38400], R28 ;  /* 0x0384001c08007388 */ /* 0x000fe80000000400 */
[----:B------:R0:W-:Y:S04]  /*19cf0*/  STS.U16 [R8+0x38600], R6 ;  /* 0x0386000608007388 */ /* 0x0001e80000000400 */
[----:B------:R-:W-:Y:S01]  /*19d00*/  STS.U16 [R8+0x3a400], R9 ;  /* 0x03a4000908007388 */ /* 0x000fe20000000400 */
[----:B0-----:R-:W-:-:S03]  /*19d10*/  IMAD.SHL.U32 R6, R5, 0x2, RZ ;  /* 0x0000000205067824 */ /* 0x001fc600078e00ff */
[----:B------:R0:W-:Y:S02]  /*19d20*/  STS.U16 [R8+0x3a600], R29 ;  /* 0x03a6001d08007388 */ /* 0x0001e40000000400 */
[----:B0-----:R-:W-:-:S05]  /*19d30*/  LOP3.LUT R29, R6, 0x20, RZ, 0x3c, !PT ;  /* 0x00000020061d7812 */ /* 0x001fca00078e3cff */
[----:B------:R-:W-:Y:S04]  /*19d40*/  STL [R1+0x42a8], R29 ;  /* 0x0042a81d01007387 */ /* 0x000fe80000100800 */
[----:B------:R0:W-:Y:S04]  /*19d50*/  STL [R1+0x429c], R6 ;  /* 0x00429c0601007387 */ /* 0x0001e80000100800 */
[----:B0-----:R-:W2:Y:S01]  /*19d60*/  LDL.LU R6, [R1+0x340] ;  /* 0x0003400001067983 */ /* 0x001ea20000300800 */
[----:B------:R-:W-:-:S03]  /*19d70*/  IMAD.SHL.U32 R5, R5, 0x2, RZ ;  /* 0x0000000205057824 */ /* 0x000fc600078e00ff */
[----:B--2---:R0:W-:Y:S04]  /*19d80*/  STL [R1+0x42a0], R6 ;  /* 0x0042a00601007387 */ /* 0x0041e80000100800 */
[----:B0-----:R-:W2:Y:S01]  /*19d90*/  LDL.LU R6, [R1+0x37c] ;  /* 0x00037c0001067983 */ /* 0x001ea20000300800 */
[----:B------:R-:W-:-:S03]  /*19da0*/  LOP3.LUT R29, R5, 0x10, RZ, 0x3c, !PT ;  /* 0x00000010051d7812 */ /* 0x000fc600078e3cff */
[----:B------:R-:W-:Y:S04]  /*19db0*/  STS.U16 [R8+0x3c400], R7 ;  /* 0x03c4000708007388 */ /* 0x000fe80000000400 */
[----:B------:R-:W-:Y:S04]  /*19dc0*/  STS.U16 [R29+0x3c600], R4 ;  /* 0x03c600041d007388 */ /* 0x000fe80000000400 */
[----:B------:R-:W-:Y:S04]  /*19dd0*/  STS.U16 [R29+0x3e400], R2 ;  /* 0x03e400021d007388 */ /* 0x000fe80000000400 */
[----:B------:R-:W-:Y:S04]  /*19de0*/  STS.U16 [R29+0x3e600], R3 ;  /* 0x03e600031d007388 */ /* 0x000fe80000000400 */
[----:B--2---:R0:W-:Y:S04]  /*19df0*/  STL [R1+0x42a4], R6 ;  /* 0x0042a40601007387 */ /* 0x0041e80000100800 */
[----:B0-----:R-:W2:Y:S04]  /*19e00*/  LDL.LU R6, [R1+0x390] ;  /* 0x0003900001067983 */ /* 0x001ea80000300800 */
[----:B------:R-:W3:Y:S04]  /*19e10*/  LDL.LU R5, [R1+0x33c] ;  /* 0x00033c0001057983 */ /* 0x000ee80000300800 */
[----:B------:R-:W4:Y:S04]  /*19e20*/  LDL.LU R4, [R1+0x300] ;  /* 0x0003000001047983 */ /* 0x000f280000300800 */
        /* <DEDUP_REMOVED lines=25> */
[----:B------:R-:W3:Y:S04]  /*19fc0*/  LDL.LU R3, [R1+0x2fc] ;  /* 0x0002fc0001037983 */ /* 0x000ee80000300800 */
[----:B--2---:R0:W-:Y:S04]  /*19fd0*/  STS.U16 [R29+0x20800], R6 ;  /* 0x020800061d007388 */ /* 0x0041e80000000400 */
[----:B0-----:R-:W2:Y:S04]  /*19fe0*/  LDL.LU R6, [R1+0x42a4] ;  /* 0x0042a40001067983 */ /* 0x001ea80000300800 */
[----:B--2---:R0:W-:Y:S04]  /*19ff0*/  STS.U16 [R29+0x20a00], R6 ;  /* 0x020a00061d007388 */ /* 0x0041e80000000400 */
[----:B0-----:R-:W2:Y:S04]  /*1a000*/  LDL.LU R6, [R1+0x42a0] ;  /* 0x0042a00001067983 */ /* 0x001ea80000300800 */
[----:B--2---:R0:W-:Y:S04]  /*1a010*/  STS.U16 [R29+0x22800], R6 ;  /* 0x022800061d007388 */ /* 0x0041e80000000400 */
[----:B---3--:R1:W-:Y:S04]  /*1a020*/  STS.U16 [R29+0x22a00], R5 ;  /* 0x022a00051d007388 */ /* 0x0083e80000000400 */
[----:B----4-:R2:W-:Y:S04]  /*1a030*/  STS.U16 [R29+0x24800], R4 ;  /* 0x024800041d007388 */ /* 0x0105e80000000400 */
[----:B------:R-:W-:Y:S04]  /*1a040*/  STS.U16 [R29+0x24a00], R3 ;  /* 0x024a00031d007388 */ /* 0x000fe80000000400 */
[----:B------:R-:W-:Y:S04]  /*1a050*/  STS.U16 [R29+0x26800], R2 ;  /* 0x026800021d007388 */ /* 0x000fe80000000400 */
[----:B------:R-:W-:Y:S04]  /*1a060*/  STS.U16 [R29+0x26a00], R13 ;  /* 0x026a000d1d007388 */ /* 0x000fe80000000400 */
[----:B------:R-:W-:Y:S04]  /*1a070*/  STS.U16 [R29+0x28800], R0 ;  /* 0x028800001d007388 */ /* 0x000fe80000000400 */
[----:B------:R-:W-:Y:S04]  /*1a080*/  STS.U16 [R29+0x28a00], R20 ;  /* 0x028a00141d007388 */ /* 0x000fe80000000400 */
[----:B0-----:R-:W3:Y:S04]  /*1a090*/  LDL.LU R6, [R1+0x429c] ;  /* 0x00429c0001067983 */ /* 0x001ee80000300800 */
[----:B------:R-:W-:Y:S04]  /*1a0a0*/  STS.U16 [R29+0x2a800], R14 ;  /* 0x02a8000e1d007388 */ /* 0x000fe80000000400 */
[----:B-1----:R-:W4:Y:S04]  /*1a0b0*/  LDL.LU R5, [R1+0x4298] ;  /* 0x0042980001057983 */ /* 0x002f280000300800 */
[----:B------:R-:W-:Y:S04]  /*1a0c0*/  STS.U16 [R29+0x2aa00], R15 ;  /* 0x02aa000f1d007388 */ /* 0x000fe80000000400 */
[----:B--2---:R-:W2:Y:S04]  /*1a0d0*/  LDL.LU R4, [R1+0x4294] ;  /* 0x0042940001047983 */ /* 0x004ea80000300800 */
[----:B------:R0:W-:Y:S04]  /*1a0e0*/  STS.U16 [R29+0x2c800], R26 ;  /* 0x02c8001a1d007388 */ /* 0x0001e80000000400 */
[----:B0-----:R-:W2:Y:S04]  /*1a0f0*/  LDL.LU R26, [R1+0x374] ;  /* 0x00037400011a7983 */ /* 0x001ea80000300800 */
        /* <DEDUP_REMOVED lines=8> */
[----:B--2---:R0:W-:Y:S04]  /*1a180*/  STL [R1+0x4290], R26 ;  /* 0x0042901a01007387 */ /* 0x0041e80000100800 */
        /* <DEDUP_REMOVED lines=27> */
[----:B------:R-:W2:Y:S01]  /*1a340*/  LDL.LU R10, [R1+0xf4] ;  /* 0x0000f400010a7983 */ /* 0x000ea20000300800 */
[----:B---3--:R-:W-:-:S03]  /*1a350*/  LOP3.LUT R0, R6, 0x30, RZ, 0x3c, !PT ;  /* 0x0000003006007812 */ /* 0x008fc600078e3cff */
[----:B------:R-:W3:Y:S04]  /*1a360*/  LDL.LU R22, [R1+0xb8] ;  /* 0x0000b80001167983 */ /* 0x000ee80000300800 */
[----:B------:R-:W3:Y:S04]  /*1a370*/  LDL.LU R24, [R1+0xb4] ;  /* 0x0000b40001187983 */ /* 0x000ee80000300800 */
[----:B------:R-:W3:Y:S04]  /*1a380*/  LDL.LU R28, [R1+0x78] ;  /* 0x00007800011c7983 */ /* 0x000ee80000300800 */
[----:B------:R-:W3:Y:S04]  /*1a390*/  LDL.LU R9, [R1+0x74] ;  /* 0x0000740001097983 */ /* 0x000ee80000300800 */
[----:B------:R-:W3:Y:S04]  /*1a3a0*/  LDL.LU R8, [R1+0x34] ;  /* 0x0000340001087983 */ /* 0x000ee80000300800 */
[----:B------:R-:W3:Y:S04]  /*1a3b0*/  LDL.LU R6, [R1+0x30] ;  /* 0x0000300001067983 */ /* 0x000ee80000300800 */
[----:B------:R0:W-:Y:S04]  /*1a3c0*/  STS.U16 [R29+0x3e800], R4 ;  /* 0x03e800041d007388 */ /* 0x0001e80000000400 */
[----:B----4-:R1:W-:Y:S04]  /*1a3d0*/  STS.U16 [R29+0x3ea00], R5 ;  /* 0x03ea00051d007388 */ /* 0x0103e80000000400 */
[----:B0-----:R-:W4:Y:S04]  /*1a3e0*/  LDL.LU R4, [R1+0x2f8] ;  /* 0x0002f80001047983 */ /* 0x001f280000300800 */
[----:B-1----:R-:W3:Y:S04]  /*1a3f0*/  LDL.LU R5, [R1+0x334] ;  /* 0x0003340001057983 */ /* 0x002ee80000300800 */
[----:B------:R-:W3:Y:S04]  /*1a400*/  LDL.LU R29, [R1+0x4] ;  /* 0x00000400011d7983 */ /* 0x000ee80000300800 */
[----:B--2---:R0:W-:Y:S04]  /*1a410*/  STS.U16 [R0+0x20c00], R26 ;  /* 0x020c001a00007388 */ /* 0x0041e80000000400 */
[----:B0-----:R-:W2:Y:S04]  /*1a420*/  LDL.LU R26, [R1+0x4290] ;  /* 0x00429000011a7983 */ /* 0x001ea80000300800 */
[----:B--2---:R0:W-:Y:S04]  /*1a430*/  STS.U16 [R0+0x20e00], R26 ;  /* 0x020e001a00007388 */ /* 0x0041e80000000400 */
[----:B0-----:R-:W2:Y:S04]  /*1a440*/  LDL.LU R26, [R1+0x428c] ;  /* 0x00428c00011a7983 */ /* 0x001ea80000300800 */
[----:B------:R0:W-:Y:S04]  /*1a450*/  STS.U16 [R0+0x22c00], R7 ;  /* 0x022c000700007388 */ /* 0x0001e80000000400 */
[----:B---3--:R-:W-:Y:S04]  /*1a460*/  STS.U16 [R0+0x22e00], R5 ;  /* 0x022e000500007388 */ /* 0x008fe80000000400 */
[----:B----4-:R-:W-:Y:S04]  /*1a470*/  STS.U16 [R0+0x24c00], R4 ;  /* 0x024c000400007388 */ /* 0x010fe80000000400 */
        /* <DEDUP_REMOVED lines=22> */
[----:B0-----:R-:W3:Y:S04]  /*1a5e0*/  LDL.LU R7, [R1+0x4288] ;  /* 0x0042880001077983 */ /* 0x001ee80000300800 */
[----:B------:R0:W-:Y:S04]  /*1a5f0*/  STS.U16 [R0+0x3ae00], R6 ;  /* 0x03ae000600007388 */ /* 0x0001e80000000400 */
[----:B0-----:R-:W4:Y:S04]  /*1a600*/  LDL.LU R6, [R1] ;  /* 0x0000000001067983 */ /* 0x001f280000300800 */
[----:B------:R0:W-:Y:S01]  /*1a610*/  STS.U16 [R0+0x3cc00], R29 ;  /* 0x03cc001d00007388 */ /* 0x0001e20000000400 */
[----:B--2---:R-:W-:-:S04]  /*1a620*/  SHF.L.U32 R28, R26, 0x1, RZ ;  /* 0x000000011a1c7819 */ /* 0x004fc800000006ff */
[----:B0-----:R-:W-:-:S05]  /*1a630*/  LOP3.LUT R0, R28, 0x40, RZ, 0x3c, !PT ;  /* 0x000000401c007812 */ /* 0x001fca00078e3cff */
[----:B------:R0:W-:Y:S04]  /*1a640*/  STL [R1+0x4280], R0 ;  /* 0x0042800001007387 */ /* 0x0001e80000100800 */
        /* <DEDUP_REMOVED lines=17> */
[----:B0-----:R-:W-:-:S03]  /*1a760*/  LOP3.LUT R0, R28, 0x30, RZ, 0x3c, !PT ;  /* 0x000000301c007812 */ /* 0x001fc600078e3cff */
        /* <DEDUP_REMOVED lines=9> */
[----:B----4-:R0:W-:Y:S04]  /*1a800*/  STS.U16 [R0+0x3ce00], R6 ;  /* 0x03ce000600007388 */ /* 0x0101e80000000400 */
[----:B0-----:R-:W4:Y:S04]  /*1a810*/  LDL.LU R6, [R1+0x4284] ;  /* 0x0042840001067983 */ /* 0x001f280000300800 */
[----:B----4-:R0:W-:Y:S04]  /*1a820*/  STS.U16 [R0+0x3ec00], R6 ;  /* 0x03ec000600007388 */ /* 0x0101e80000000400 */
[----:B---3--:R1:W-:Y:S04]  /*1a830*/  STS.U16 [R0+0x3ee00], R7 ;  /* 0x03ee000700007388 */ /* 0x0083e80000000400 */
[----:B0-----:R-:W3:Y:S04]  /*1a840*/  LDL.LU R6, [R1+0x2b0] ;  /* 0x0002b00001067983 */ /* 0x001ee80000300800 */
[----:B-1----:R-:W2:Y:S04]  /*1a850*/  LDL.LU R0, [R1+0x4280] ;  /* 0x0042800001007983 */ /* 0x002ea80000300800 */
[----:B------:R-:W4:Y:S04]  /*1a860*/  LDL.LU R7, [R1+0x2ec] ;  /* 0x0002ec0001077983 */ /* 0x000f280000300800 */
[----:B--2---:R0:W-:Y:S04]  /*1a870*/  STS.U16 [R0+0x21000], R13 ;  /* 0x0210000d00007388 */ /* 0x0041e80000000400 */
[----:B------:R1:W-:Y:S04]  /*1a880*/  STS.U16 [R0+0x21200], R9 ;  /* 0x0212000900007388 */ /* 0x0003e80000000400 */
[----:B0-----:R-:W2:Y:S04]  /*1a890*/  LDL.LU R13, [R1+0x427c] ;  /* 0x00427c00010d7983 */ /* 0x001ea80000300800 */
[----:B-1----:R-:W2:Y:S04]  /*1a8a0*/  LDL.LU R9, [R1+0x4278] ;  /* 0x0042780001097983 */ /* 0x002ea80000300800 */
[----:B------:R0:W-:Y:S04]  /*1a8b0*/  STS.U16 [R0+0x23000], R8 ;  /* 0x0230000800007388 */ /* 0x0001e80000000400 */
[----:B------:R1:W-:Y:S04]  /*1a8c0*/  STS.U16 [R0+0x23200], R26 ;  /* 0x0232001a00007388 */ /* 0x0003e80000000400 */
[----:B------:R3:W-:Y:S04]  /*1a8d0*/  STS.U16 [R0+0x25000], R29 ;  /* 0x0250001d00007388 */ /* 0x0007e80000000400 */
[----:B0-----:R-:W2:Y:S04]  /*1a8e0*/  LDL.LU R8, [R1+0x4274] ;  /* 0x0042740001087983 */ /* 0x001ea80000300800 */
[----:B-1----:R-:W2:Y:S04]  /*1a8f0*/  LDL.LU R26, [R1+0x4270] ;  /* 0x00427000011a7983 */ /* 0x002ea80000300800 */
[----:B---3--:R-:W3:Y:S04]  /*1a900*/  LDL.LU R29, [R1+0x426c] ;  /* 0x00426c00011d7983 */ /* 0x008ee80000300800 */
[----:B----4-:R-:W-:Y:S04]  /*1a910*/  STS.U16 [R0+0x25200], R7 ;  /* 0x0252000700007388 */ /* 0x010fe80000000400 */
[----:B------:R-:W-:Y:S04]  /*1a920*/  STS.U16 [R0+0x27000], R6 ;  /* 0x0270000600007388 */ /* 0x000fe80000000400 */
[----:B------:R-:W-:Y:S04]  /*1a930*/  STS.U16 [R0+0x27200], R5 ;  /* 0x0272000500007388 */ /* 0x000fe80000000400 */
[----:B------:R-:W-:Y:S04]  /*1a940*/  STS.U16 [R0+0x29000], R4 ;  /* 0x0290000400007388 */ /* 0x000fe80000000400 */
[----:B------:R-:W-:Y:S04]  /*1a950*/  STS.U16 [R0+0x29200], R3 ;  /* 0x0292000300007388 */ /* 0x000fe80000000400 */
[----:B------:R-:W-:Y:S04]  /*1a960*/  STS.U16 [R0+0x2b000], R2 ;  /* 0x02b0000200007388 */ /* 0x000fe80000000400 */
[----:B------:R-:W-:Y:S04]  /*1a970*/  STS.U16 [R0+0x2b200], R20 ;  /* 0x02b2001400007388 */ /* 0x000fe80000000400 */
[----:B------:R2:W-:Y:S04]  /*1a980*/  STS.U16 [R0+0x2d000], R14 ;  /* 0x02d0000e00007388 */ /* 0x0005e80000000400 */
        /* <DEDUP_REMOVED lines=11> */
[----:B------:R1:W-:Y:S04]  /*1aa40*/  STS.U16 [R0+0x39000], R10 ;  /* 0x0390000a00007388 */ /* 0x0003e80000000400 */
[----:B------:R4:W-:Y:S04]  /*1aa50*/  STS.U16 [R0+0x39200], R22 ;  /* 0x0392001600007388 */ /* 0x0009e80000000400 */
[----:B------:R0:W-:Y:S04]  /*1aa60*/  STS.U16 [R0+0x3b000], R24 ;  /* 0x03b0001800007388 */ /* 0x0001e80000000400 */
[----:B------:R-:W-:Y:S01]  /*1aa70*/  STS.U16 [R0+0x3b200], R28 ;  /* 0x03b2001c00007388 */ /* 0x000fe20000000400 */
[----:B--2---:R-:W-:-:S05]  /*1aa80*/  LOP3.LUT R14, R13, 0x50, RZ, 0x3c, !PT ;  /* 0x000000500d0e7812 */ /* 0x004fca00078e3cff */
[----:B------:R-:W-:Y:S04]  /*1aa90*/  STL [R1+0x4268], R14 ;  /* 0x0042680e01007387 */ /* 0x000fe80000100800 */
[----:B0-----:R-:W2:Y:S04]  /*1aaa0*/  LDL.LU R11, [R1+0x368] ;  /* 0x00036800010b7983 */ /* 0x001ea80000300800 */
[----:B-1----:R-:W2:Y:S04]  /*1aab0*/  LDL.LU R10, [R1+0x364] ;  /* 0x00036400010a7983 */ /* 0x002ea80000300800 */
[----:B----4-:R-:W4:Y:S04]  /*1aac0*/  LDL.LU R22, [R1+0x328] ;  /* 0x0003280001167983 */ /* 0x010f280000300800 */
[----:B------:R-:W2:Y:S04]  /*1aad0*/  LDL.LU R24, [R1+0x324] ;  /* 0x0003240001187983 */ /* 0x000ea80000300800 */
[----:B---3--:R0:W-:Y:S04]  /*1aae0*/  STS.U16 [R0+0x3d000], R29 ;  /* 0x03d0001d00007388 */ /* 0x0081e80000000400 */
[----:B0-----:R-:W3:Y:S04]  /*1aaf0*/  LDL.LU R29, [R1+0x2a4] ;  /* 0x0002a400011d7983 */ /* 0x001ee80000300800 */
        /* <DEDUP_REMOVED lines=11> */
[----:B------:R-:W-:-:S03]  /*1abb0*/  LOP3.LUT R14, R13, 0x40, RZ, 0x3c, !PT ;  /* 0x000000400d0e7812 */ /* 0x000fc600078e3cff */
        /* <DEDUP_REMOVED lines=10> */
[----:B------:R1:W-:Y:S04]  /*1ac60*/  STS.U16 [R14+0x3f000], R8 ;  /* 0x03f000080e007388 */ /* 0x0003e80000000400 */
[----:B------:R1:W-:Y:S04]  /*1ac70*/  STS.U16 [R14+0x3f200], R9 ;  /* 0x03f200090e007388 */ /* 0x0003e80000000400 */
[----:B0-----:R-:W2:Y:S04]  /*1ac80*/  LDL.LU R26, [R1+0x2a8] ;  /* 0x0002a800011a7983 */ /* 0x001ea80000300800 */
[----:B-1----:R-:W2:Y:S04]  /*1ac90*/  LDL.LU R8, [R1+0x2e4] ;  /* 0x0002e40001087983 */ /* 0x002ea80000300800 */
[----:B------:R-:W2:Y:S04]  /*1aca0*/  LDL.LU R14, [R1+0x4268] ;  /* 0x00426800010e7983 */ /* 0x000ea80000300800 */
[----:B------:R-:W3:Y:S04]  /*1acb0*/  LDL.LU R9, [R1+0x2e8] ;  /* 0x0002e80001097983 */ /* 0x000ee80000300800 */
[----:B--2---:R0:W-:Y:S04]  /*1acc0*/  STS.U16 [R14+0x21400], R11 ;  /* 0x0214000b0e007388 */ /* 0x0041e80000000400 */
[----:B------:R1:W-:Y:S04]  /*1acd0*/  STS.U16 [R14+0x21600], R10 ;  /* 0x0216000a0e007388 */ /* 0x0003e80000000400 */
[----:B----4-:R2:W-:Y:S04]  /*1ace0*/  STS.U16 [R14+0x23400], R22 ;  /* 0x023400160e007388 */ /* 0x0105e80000000400 */
[----:B0-----:R-:W4:Y:S04]  /*1acf0*/  LDL.LU R11, [R1+0x4264] ;  /* 0x00426400010b7983 */ /* 0x001f280000300800 */
[----:B-1----:R-:W4:Y:S04]  /*1ad00*/  LDL.LU R10, [R1+0x4260] ;  /* 0x00426000010a7983 */ /* 0x002f280000300800 */
[----:B--2---:R-:W2:Y:S04]  /*1ad10*/  LDL.LU R22, [R1+0x425c] ;  /* 0x00425c0001167983 */ /* 0x004ea80000300800 */
[----:B------:R0:W-:Y:S04]  /*1ad20*/  STS.U16 [R14+0x23600], R24 ;  /* 0x023600180e007388 */ /* 0x0001e80000000400 */
[----:B0-----:R-:W2:Y:S04]  /*1ad30*/  LDL.LU R24, [R1+0x4258] ;  /* 0x0042580001187983 */ /* 0x001ea80000300800 */
        /* <DEDUP_REMOVED lines=16> */
[----:B0-----:R-:W0:Y:S04]  /*1ae40*/  S2R R12, SR_TID.X ;  /* 0x00000000000c7919 */ /* 0x001e280000002100 */
[----:B------:R-:W-:Y:S04]  /*1ae50*/  STS.U16 [R14+0x35400], R23 ;  /* 0x035400170e007388 */ /* 0x000fe80000000400 */
[----:B------:R-:W-:Y:S04]  /*1ae60*/  STS.U16 [R14+0x35600], R21 ;  /* 0x035600150e007388 */ /* 0x000fe80000000400 */
[----:B------:R-:W-:Y:S04]  /*1ae70*/  STS.U16 [R14+0x37400], R19 ;  /* 0x037400130e007388 */ /* 0x000fe80000000400 */
[----:B------:R1:W-:Y:S04]  /*1ae80*/  STS.U16 [R14+0x37600], R17 ;  /* 0x037600110e007388 */ /* 0x0003e80000000400 */
[----:B------:R3:W-:Y:S01]  /*1ae90*/  STS.U16 [R14+0x39400], R16 ;  /* 0x039400100e007388 */ /* 0x0007e20000000400 */
[----:B0-----:R-:W-:-:S03]  /*1aea0*/  LOP3.LUT R12, R12, 0xff, RZ, 0xc0, !PT ;  /* 0x000000ff0c0c7812 */ /* 0x001fc600078ec0ff */
[----:B------:R0:W-:Y:S04]  /*1aeb0*/  STS.U16 [R14+0x39600], R13 ;  /* 0x0396000d0e007388 */ /* 0x0001e80000000400 */
[----:B-1----:R-:W4:Y:S01]  /*1aec0*/  LDL.LU R17, [R1+0x360] ;  /* 0x0003600001117983 */ /* 0x002f220000300800 */
[----:B------:R-:W-:-:S03]  /*1aed0*/  IMAD.SHL.U32 R4, R12, 0x2, RZ ;  /* 0x000000020c047824 */ /* 0x000fc600078e00ff */
[----:B---3--:R-:W3:Y:S04]  /*1aee0*/  LDL.LU R16, [R1+0x35c] ;  /* 0x00035c0001107983 */ /* 0x008ee80000300800 */
[----:B0-----:R-:W3:Y:S04]  /*1aef0*/  LDL.LU R13, [R1+0x320] ;  /* 0x00032000010d7983 */ /* 0x001ee80000300800 */
[----:B------:R0:W-:Y:S04]  /*1af00*/  STS.U16 [R14+0x3b400], R18 ;  /* 0x03b400120e007388 */ /* 0x0001e80000000400 */
[----:B------:R-:W3:Y:S04]  /*1af10*/  LDL.LU R12, [R1+0x31c] ;  /* 0x00031c00010c7983 */ /* 0x000ee80000300800 */
        /* <DEDUP_REMOVED lines=27> */
[----:B------:R-:W2:Y:S01]  /*1b0d0*/  LDL.LU R11, [R1+0x2a0] ;  /* 0x0002a000010b7983 */ /* 0x000ea20000300800 */
[----:B------:R-:W-:-:S05]  /*1b0e0*/  LOP3.LUT R27, R4, 0x60, RZ, 0x3c, !PT ;  /* 0x00000060041b7812 */ /* 0x000fca00078e3cff */
[----:B------:R0:W-:Y:S04]  /*1b0f0*/  STS.U16 [R27+0x21800], R17 ;  /* 0x021800111b007388 */ /* 0x0001e80000000400 */
[----:B---3--:R1:W-:Y:S04]  /*1b100*/  STS.U16 [R27+0x21a00], R16 ;  /* 0x021a00101b007388 */ /* 0x0083e80000000400 */
[----:B------:R3:W-:Y:S04]  /*1b110*/  STS.U16 [R27+0x23800], R13 ;  /* 0x0238000d1b007388 */ /* 0x0007e80000000400 */
[----:B0-----:R-:W4:Y:S04]  /*1b120*/  LDL.LU R17, [R1+0x4250] ;  /* 0x0042500001117983 */ /* 0x001f280000300800 */
[----:B-1----:R-:W4:Y:S04]  /*1b130*/  LDL.LU R16, [R1+0x424c] ;  /* 0x00424c0001107983 */ /* 0x002f280000300800 */
[----:B---3--:R-:W3:Y:S04]  /*1b140*/  LDL.LU R13, [R1+0x4248] ;  /* 0x00424800010d7983 */ /* 0x008ee80000300800 */
[----:B------:R0:W-:Y:S04]  /*1b150*/  STS.U16 [R27+0x23a00], R12 ;  /* 0x023a000c1b007388 */ /* 0x0001e80000000400 */
[----:B------:R1:W-:Y:S04]  /*1b160*/  STS.U16 [R27+0x25800], R18 ;  /* 0x025800121b007388 */ /* 0x0003e80000000400 */
[----:B------:R1:W-:Y:S04]  /*1b170*/  STS.U16 [R27+0x25a00], R28 ;  /* 0x025a001c1b007388 */ /* 0x0003e80000000400 */
[----:B0-----:R-:W3:Y:S04]  /*1b180*/  LDL.LU R12, [R1+0x4244] ;  /* 0x00424400010c7983 */ /* 0x001ee80000300800 */
[----:B-1----:R-:W3:Y:S04]  /*1b190*/  LDL.LU R18, [R1+0x4240] ;  /* 0x0042400001127983 */ /* 0x002ee80000300800 */
[----:B------:R-:W3:Y:S04]  /*1b1a0*/  LDL.LU R28, [R1+0x423c] ;  /* 0x00423c00011c7983 */ /* 0x000ee80000300800 */
[----:B--2---:R-:W-:Y:S04]  /*1b1b0*/  STS.U16 [R27+0x27800], R11 ;  /* 0x0278000b1b007388 */ /* 0x004fe80000000400 */
[----:B------:R-:W-:Y:S04]  /*1b1c0*/  STS.U16 [R27+0x27a00], R10 ;  /* 0x027a000a1b007388 */ /* 0x000fe80000000400 */
        /* <DEDUP_REMOVED lines=17> */
[----:B0-----:R-:W4:Y:S04]  /*1b2e0*/  LDL.LU R25, [R1+0x358] ;  /* 0x0003580001197983 */ /* 0x001f280000300800 */
[----:B-1----:R-:W4:Y:S04]  /*1b2f0*/  LDL.LU R23, [R1+0x354] ;  /* 0x0003540001177983 */ /* 0x002f280000300800 */
[----:B------:R0:W-:Y:S04]  /*1b300*/  STS.U16 [R27+0x39a00], R19 ;  /* 0x039a00131b007388 */ /* 0x0001e80000000400 */
[----:B--2---:R-:W2:Y:S04]  /*1b310*/  LDL.LU R21, [R1+0x318] ;  /* 0x0003180001157983 */ /* 0x004ea80000300800 */
        /* <DEDUP_REMOVED lines=17> */
[----:B---3--:R0:W-:Y:S04]  /*1b430*/  STS.U16 [R27+0x3b800], R28 ;  /* 0x03b8001c1b007388 */ /* 0x0081e80000000400 */
[----:B------:R1:W-:Y:S04]  /*1b440*/  STS.U16 [R27+0x3ba00], R18 ;  /* 0x03ba00121b007388 */ /* 0x0003e80000000400 */
[----:B------:R3:W-:Y:S04]  /*1b450*/  STS.U16 [R27+0x3d800], R12 ;  /* 0x03d8000c1b007388 */ /* 0x0007e80000000400 */
[----:B0-----:R-:W2:Y:S04]  /*1b460*/  LDL.LU R28, [R1+0x254] ;  /* 0x00025400011c7983 */ /* 0x001ea80000300800 */
[----:B-1----:R-:W2:Y:S04]  /*1b470*/  LDL.LU R18, [R1+0x258] ;  /* 0x0002580001127983 */ /* 0x002ea80000300800 */
[----:B---3--:R-:W3:Y:S04]  /*1b480*/  LDL.LU R12, [R1+0x294] ;  /* 0x00029400010c7983 */ /* 0x008ee80000300800 */
[----:B------:R0:W-:Y:S04]  /*1b490*/  STS.U16 [R27+0x3da00], R13 ;  /* 0x03da000d1b007388 */ /* 0x0001e80000000400 */
[----:B------:R1:W-:Y:S04]  /*1b4a0*/  STS.U16 [R27+0x3f800], R16 ;  /* 0x03f800101b007388 */ /* 0x0003e80000000400 */
[----:B------:R1:W-:Y:S04]  /*1b4b0*/  STS.U16 [R27+0x3fa00], R17 ;  /* 0x03fa00111b007388 */ /* 0x0003e80000000400 */
[----:B0-----:R-:W3:Y:S04]  /*1b4c0*/  LDL.LU R13, [R1+0x298] ;  /* 0x00029800010d7983 */ /* 0x001ee80000300800 */
[----:B-1----:R-:W3:Y:S04]  /*1b4d0*/  LDL.LU R16, [R1+0x2d4] ;  /* 0x0002d40001107983 */ /* 0x002ee80000300800 */
[----:B------:R-:W3:Y:S04]  /*1b4e0*/  LDL.LU R27, [R1+0x4238] ;  /* 0x00423800011b7983 */ /* 0x000ee80000300800 */
[----:B------:R-:W3:Y:S01]  /*1b4f0*/  LDL.LU R17, [R1+0x2d8] ;  /* 0x0002d80001117983 */ /* 0x000ee20000300800 */
[----:B------:R-:W-:-:S05]  /*1b500*/  LOP3.LUT R4, R4, 0x70, RZ, 0x3c, !PT ;  /* 0x0000007004047812 */ /* 0x000fca00078e3cff */
[----:B----4-:R0:W-:Y:S04]  /*1b510*/  STS.U16 [R4+0x21c00], R25 ;  /* 0x021c001904007388 */ /* 0x0101e80000000400 */
[----:B------:R1:W-:Y:S04]  /*1b520*/  STS.U16 [R4+0x21e00], R23 ;  /* 0x021e001704007388 */ /* 0x0003e80000000400 */
[----:B0-----:R-:W4:Y:S04]  /*1b530*/  LDL.LU R25, [R1+0x4234] ;  /* 0x0042340001197983 */ /* 0x001f280000300800 */
[----:B-1----:R-:W4:Y:S04]  /*1b540*/  LDL.LU R23, [R1+0x4230] ;  /* 0x0042300001177983 */ /* 0x002f280000300800 */
[----:B--2---:R0:W-:Y:S04]  /*1b550*/  STS.U16 [R4+0x23c00], R21 ;  /* 0x023c001504007388 */ /* 0x0041e80000000400 */
[----:B------:R1:W-:Y:S04]  /*1b560*/  STS.U16 [R4+0x23e00], R19 ;  /* 0x023e001304007388 */ /* 0x0003e80000000400 */
[----:B0-----:R-:W2:Y:S04]  /*1b570*/  LDL.LU R21, [R1+0x422c] ;  /* 0x00422c0001157983 */ /* 0x001ea80000300800 */
[----:B-1----:R-:W2:Y:S04]  /*1b580*/  LDL.LU R19, [R1+0x4228] ;  /* 0x0042280001137983 */ /* 0x002ea80000300800 */
        /* <DEDUP_REMOVED lines=20> */
[----:B0-----:R-:W0:Y:S04]  /*1b6d0*/  S2R R2, SR_TID.X ;  /* 0x0000000000027919 */ /* 0x001e280000002100 */
[----:B------:R1:W-:Y:S04]  /*1b6e0*/  STS.U16 [R4+0x39c00], R20 ;  /* 0x039c001404007388 */ /* 0x0003e80000000400 */
[----:B-1----:R-:W1:Y:S04]  /*1b6f0*/  S2R R20, SR_TID.X ;  /* 0x0000000000147919 */ /* 0x002e680000002100 */
[----:B------:R-:W3:Y:S04]  /*1b700*/  S2R R0, SR_TID.X ;  /* 0x0000000000007919 */ /* 0x000ee80000002100 */
[----:B------:R1:W-:Y:S01]  /*1b710*/  STS.U16 [R4+0x39e00], R15 ;  /* 0x039e000f04007388 */ /* 0x0003e20000000400 */
[----:B0-----:R-:W-:-:S02]  /*1b720*/  LOP3.LUT R3, R2, 0x7, RZ, 0xc0, !PT ;  /* 0x0000000702037812 */ /* 0x001fc400078ec0ff */
[C---:B-1----:R-:W-:Y:S02]  /*1b730*/  LOP3.LUT R2, R20.reuse, 0x7, RZ, 0xc0, !PT ;  /* 0x0000000714027812 */ /* 0x042fe400078ec0ff */
[----:B------:R-:W-:Y:S01]  /*1b740*/  SHF.L.U32 R5, R20, 0x1, RZ ;  /* 0x0000000114057819 */ /* 0x000fe200000006ff */
[----:B------:R-:W0:Y:S04]  /*1b750*/  S2R R15, SR_TID.X ;  /* 0x00000000000f7919 */ /* 0x000e280000002100 */
[----:B--2---:R-:W-:Y:S04]  /*1b760*/  STS.U16 [R4+0x3bc00], R19 ;  /* 0x03bc001304007388 */ /* 0x004fe80000000400 */
[----:B------:R-:W-:Y:S04]  /*1b770*/  STS.U16 [R4+0x3be00], R21 ;  /* 0x03be001504007388 */ /* 0x000fe80000000400 */
[----:B----4-:R-:W-:Y:S04]  /*1b780*/  STS.U16 [R4+0x3dc00], R23 ;  /* 0x03dc001704007388 */ /* 0x010fe80000000400 */
[----:B------:R-:W-:Y:S04]  /*1b790*/  STS.U16 [R4+0x3de00], R25 ;  /* 0x03de001904007388 */ /* 0x000fe80000000400 */
[----:B------:R-:W-:Y:S04]  /*1b7a0*/  STS.U16 [R4+0x3fc00], R27 ;  /* 0x03fc001b04007388 */ /* 0x000fe80000000400 */
[----:B------:R1:W-:Y:S02]  /*1b7b0*/  STS.U16 [R4+0x3fe00], R14 ;  /* 0x03fe000e04007388 */ /* 0x0003e40000000400 */
[----:B-1----:R-:W-:-:S04]  /*1b7c0*/  IMAD.SHL.U32 R4, R3, 0x10, RZ ;  /* 0x0000001003047824 */ /* 0x002fc800078e00ff */
[----:B------:R-:W-:Y:S01]  /*1b7d0*/  IMAD R4, R2, 0x100, R4 ;  /* 0x0000010002047824 */ /* 0x000fe200078e0204 */
[----:B------:R-:W-:-:S04]  /*1b7e0*/  LOP3.LUT R3, R20, 0x10, RZ, 0xc0, !PT ;  /* 0x0000001014037812 */ /* 0x000fc800078ec0ff */
[----:B------:R-:W-:Y:S02]  /*1b7f0*/  LOP3.LUT R4, R4, 0x10, R5, 0x78, !PT ;  /* 0x0000001004047812 */ /* 0x000fe400078e7805 */
[----:B---3--:R-:W-:-:S03]  /*1b800*/  LOP3.LUT R20, R0, 0x7, RZ, 0xc0, !PT ;  /* 0x0000000700147812 */ /* 0x008fc600078ec0ff */
[----:B------:R-:W-:Y:S01]  /*1b810*/  IMAD R4, R3, 0x80, R4 ;  /* 0x0000008003047824 */ /* 0x000fe200078e0204 */
[----:B------:R-:W-:Y:S01]  /*1b820*/  BAR.SYNC.DEFER_BLOCKING 0x0 ;  /* 0x0000000000007b1d */ /* 0x000fe20000010000 */
[C---:B------:R-:W-:Y:S01]  /*1b830*/  IMAD.SHL.U32 R3, R0.reuse, 0x2, RZ ;  /* 0x0000000200037824 */ /* 0x040fe200078e00ff */
[----:B------:R-:W-:Y:S02]  /*1b840*/  LOP3.LUT R0, R0, 0xe0, RZ, 0xc0, !PT ;  /* 0x000000e000007812 */ /* 0x000fe400078ec0ff */
[----:B------:R-:W-:-:S03]  /*1b850*/  SHF.L.U32 R2, R2, 0x4, RZ ;  /* 0x0000000402027819 */ /* 0x000fc600000006ff */
[----:B------:R-:W-:Y:S01]  /*1b860*/  IMAD R8, R20, 0x4, R0 ;  /* 0x0000000414087824 */ /* 0x000fe200078e0200 */
[----:B------:R-:W-:-:S04]  /*1b870*/  LOP3.LUT R9, R2, 0x30, R3, 0x78, !PT ;  /* 0x0000003002097812 */ /* 0x000fc800078e7803 */
[----:B------:R-:W-:Y:S01]  /*1b880*/  LEA R8, R8, R9, 0x8 ;  /* 0x0000000908087211 */ /* 0x000fe200078e40ff */
[----:B------:R-:W-:Y:S04]  /*1b890*/  LDSM.16.MT88.4 R24, [R4] ;  /* 0x000000000418783b */ /* 0x000fe80000004200 */
[----:B------:R-:W1:Y:S01]  /*1b8a0*/  LDSM.16.M88.4 R4, [R8+0x20000] ;  /* 0x020000000804783b */ /* 0x000e620000000200 */
[----:B------:R-:W-:Y:S01]  /*1b8b0*/  IMAD.SHL.U32 R18, R20, 0x10, RZ ;  /* 0x0000001014127824 */ /* 0x000fe200078e00ff */
[C---:B0-----:R-:W-:Y:S01]  /*1b8c0*/  LOP3.LUT R29, R15.reuse, 0x7, RZ, 0xc0, !PT ;  /* 0x000000070f1d7812 */ /* 0x041fe200078ec0ff */
[C---:B------:R-:W-:Y:S01]  /*1b8d0*/  IMAD.SHL.U32 R28, R15.reuse, 0x2, RZ ;  /* 0x000000020f1c7824 */ /* 0x040fe200078e00ff */
[----:B------:R-:W-:Y:S01]  /*1b8e0*/  LOP3.LUT R0, R15, 0x10, RZ, 0xc0, !PT ;  /* 0x000000100f007812 */ /* 0x000fe200078ec0ff */
[----:B------:R-:W0:Y:S01]  /*1b8f0*/  LDSM.16.M88.4 R8, [R8+0x30000] ;  /* 0x030000000808783b */ /* 0x000e220000000200 */
[----:B------:R-:W-:-:S04]  /*1b900*/  LEA R2, R29, R18, 0x8 ;  /* 0x000000121d027211 */ /* 0x000fc800078e40ff */
[----:B------:R-:W-:Y:S02]  /*1b910*/  LOP3.LUT R2, R2, 0x10, R28, 0x78, !PT ;  /* 0x0000001002027812 */ /* 0x000fe400078e781c */
[----:B------:R-:W-:Y:S01]  /*1b920*/  LEA R3, R29, R18, 0x8 ;  /* 0x000000121d037211 */ /* 0x000fe200078e40ff */
[----:B-1----:R-:W-:Y:S04]  /*1b930*/  STL [R1+0x417c], R6 ;  /* 0x00417c0601007387 */ /* 0x002fe80000100800 */
[----:B------:R-:W-:Y:S04]  /*1b940*/  STL [R1+0x4178], R7 ;  /* 0x0041780701007387 */ /* 0x000fe80000100800 */
[----:B------:R1:W-:Y:S04]  /*1b950*/  STL [R1+0x2078], R28 ;  /* 0x0020781c01007387 */ /* 0x0003e80000100800 */
[----:B-1----:R-:W1:Y:S01]  /*1b960*/  S2R R28, SR_TID.X ;  /* 0x00000000001c7919 */ /* 0x002e620000002100 */
[----:B------:R-:W-:-:S03]  /*1b970*/  IMAD R2, R0, 0x80, R2 ;  /* 0x0000008000027824 */ /* 0x000fc600078e0202 */
[----:B------:R1:W-:Y:S01]  /*1b980*/  STL [R1+0x207c], R0 ;  /* 0x00207c0001007387 */ /* 0x0003e20000100800 */
[C---:B------:R-:W-:Y:S01]  /*1b990*/  LOP3.LUT R22, R15.reuse, 0x7, RZ, 0xc0, !PT ;  /* 0x000000070f167812 */ /* 0x040fe200078ec0ff */
[----:B------:R-:W-:Y:S02]  /*1b9a0*/  IMAD.SHL.U32 R20, R15, 0x2, RZ ;  /* 0x000000020f147824 */ /* 0x000fe400078e00ff */
[----:B-1----:R-:W-:Y:S01]  /*1b9b0*/  IMAD.SHL.U32 R0, R28, 0x2, RZ ;  /* 0x000000021c007824 */ /* 0x002fe200078e00ff */
[----:B------:R-:W-:Y:S04]  /*1b9c0*/  STL [R1+0x2444], R28 ;  /* 0x0024441c01007387 */ /* 0x000fe80000100800 */
[----:B------:R1:W-:Y:S01]  /*1b9d0*/  STL [R1+0x2440], R29 ;  /* 0x0024401d01007387 */ /* 0x0003e20000100800 */
[----:B------:R-:W-:-:S03]  /*1b9e0*/  LOP3.LUT R3, R3, 0x10, R0, 0x78, !PT ;  /* 0x0000001003037812 */ /* 0x000fc600078e7800 */
[----:B------:R2:W-:Y:S01]  /*1b9f0*/  STL [R1+0x2418], R0 ;  /* 0x0024180001007387 */ /* 0x0005e20000100800 */
[C---:B-1----:R-:W-:Y:S02]  /*1ba00*/  LOP3.LUT R29, R15.reuse, 0x10, RZ, 0xc0, !PT ;  /* 0x000000100f1d7812 */ /* 0x042fe400078ec0ff */
[----:B--2---:R-:W-:Y:S02]  /*1ba10*/  LEA R0, R22, R18, 0x8 ;  /* 0x0000001216007211 */ /* 0x004fe400078e40ff */
[----:B------:R-:W-:Y:S02]  /*1ba20*/  LOP3.LUT R15, R15, 0x10, RZ, 0xc0, !PT ;  /* 0x000000100f0f7812 */ /* 0x000fe400078ec0ff */
[----:B------:R-:W-:Y:S01]  /*1ba30*/  LOP3.LUT R0, R0, 0x10, R20, 0x78, !PT ;  /* 0x0000001000007812 */ /* 0x000fe200078e7814 */
[----:B------:R-:W-:-:S04]  /*1ba40*/  IMAD R28, R22, 0x100, R18 ;  /* 0x00000100161c7824 */ /* 0x000fc800078e0212 */
[----:B------:R-:W-:Y:S02]  /*1ba50*/  IMAD R0, R15, 0x80, R0 ;  /* 0x000000800f007824 */ /* 0x000fe400078e0200 */
[----:B------:R-:W-:Y:S01]  /*1ba60*/  IMAD R3, R29, 0x80, R3 ;  /* 0x000000801d037824 */ /* 0x000fe200078e0203 */
[----:B------:R-:W-:Y:S02]  /*1ba70*/  LOP3.LUT R2, R2, 0x60, RZ, 0x3c, !PT ;  /* 0x0000006002027812 */ /* 0x000fe400078e3cff */
[----:B------:R-:W-:Y:S02]  /*1ba80*/  LOP3.LUT R0, R0, 0x20, RZ, 0x3c, !PT ;  /* 0x0000002000007812 */ /* 0x000fe400078e3cff */
[----:B------:R-:W-:Y:S02]  /*1ba90*/  LOP3.LUT R28, R28, 0x10, R20, 0x78, !PT ;  /* 0x000000101c1c7812 */ /* 0x000fe400078e7814 */
[----:B------:R-:W-:Y:S01]  /*1baa0*/  LOP3.LUT R3, R3, 0x40, RZ, 0x3c, !PT ;  /* 0x0000004003037812 */ /* 0x000fe200078e3cff */
[----:B------:R-:W1:Y:S01]  /*1bab0*/  LDSM.16.MT88.4 R20, [R0] ;  /* 0x000000000014783b */ /* 0x000e620000004200 */
[----:B------:R-:W-:-:S03]  /*1bac0*/  LEA R28, R15, R28, 0x7 ;  /* 0x0000001c0f1c7211 */ /* 0x000fc600078e38ff */
[----:B------:R-:W2:Y:S04]  /*1bad0*/  LDSM.16.MT88.4 R12, [R2] ;  /* 0x00000000020c783b */ /* 0x000ea80000004200 */
[----:B------:R-:W3:Y:S04]  /*1bae0*/  LDSM.16.MT88.4 R16, [R3] ;  /* 0x000000000310783b */ /* 0x000ee80000004200 */
[----:B------:R-:W-:Y:S04]  /*1baf0*/  STL [R1+0x25c8], R29 ;  /* 0x0025c81d01007387 */ /* 0x000fe80000100800 */
[----:B0-----:R-:W-:Y:S04]  /*1bb00*/  STL [R1+0x4174], R10 ;  /* 0x0041740a01007387 */ /* 0x001fe80000100800 */
[----:B------:R-:W-:Y:S04]  /*1bb10*/  STL [R1+0x4170], R11 ;  /* 0x0041700b01007387 */ /* 0x000fe80000100800 */
[----:B-1----:R-:W-:Y:S04]  /*1bb20*/  STL.64 [R1+0x30], R20 ;  /* 0x0000301401007387 */ /* 0x002fe80000100a00 */
[----:B------:R-:W-:Y:S04]  /*1bb30*/  STL.64 [R1+0x38], R22 ;  /* 0x0000381601007387 */ /* 0x000fe80000100a00 */
[----:B--2---:R-:W-:Y:S04]  /*1bb40*/  STL.64 [R1+0x4210], R14 ;  /* 0x0042100e01007387 */ /* 0x004fe80000100a00 */
[----:B---3--:R-:W-:Y:S04]  /*1bb50*/  STL.64 [R1], R16 ;  /* 0x0000001001007387 */ /* 0x008fe80000100a00 */
[----:B------:R-:W-:Y:S04]  /*1bb60*/  STL.64 [R1+0x8], R18 ;  /* 0x0000081201007387 */ /* 0x000fe80000100a00 */
[----:B------:R0:W-:Y:S04]  /*1bb70*/  STL.64 [R1+0x4208], R12 ;  /* 0x0042080c01007387 */ /* 0x0001e80000100a00 */
[----:B------:R-:W1:Y:S04]  /*1bb80*/  LDSM.16.MT88.4 R16, [R28+0x80] ;  /* 0x000080001c10783b */ /* 0x000e680000004200 */
[----:B------:R-:W-:Y:S04]  /*1bb90*/  LDSM.16.MT88.4 R20, [R3+0x80] ;  /* 0x000080000314783b */ /* 0x000fe80000004200 */
[----:B0-----:R-:W2:Y:S04]  /*1bba0*/  LDL.LU.64 R12, [R1] ;  /* 0x00000000010c7983 */ /* 0x001ea80000300a00 */
[----:B------:R-:W3:Y:S04]  /*1bbb0*/  LDL.LU.64 R14, [R1+0x8] ;  /* 0x00000800010e7983 */ /* 0x000ee80000300a00 */
[----:B---3--:R-:W-:Y:S04]  /*1bbc0*/  STL.64 [R1+0x4220], R14 ;  /* 0x0042200e01007387 */ /* 0x008fe80000100a00 */
[----:B--2---:R-:W-:Y:S04]  /*1bbd0*/  STL.64 [R1+0x4218], R12 ;  /* 0x0042180c01007387 */ /* 0x004fe80000100a00 */
[----:B------:R-:W0:Y:S04]  /*1bbe0*/  LDSM.16.MT88.4 R12, [R0+0x80] ;  /* 0x00008000000c783b */ /* 0x000e280000004200 */
[----:B-1----:R-:W-:Y:S04]  /*1bbf0*/  STL.64 [R1+0x40], R16 ;  /* 0x0000401001007387 */ /* 0x002fe80000100a00 */
[----:B------:R-:W-:Y:S04]  /*1bc00*/  STL.64 [R1+0x48], R18 ;  /* 0x0000481201007387 */ /* 0x000fe80000100a00 */
[----:B------:R-:W1:Y:S04]  /*1bc10*/  LDSM.16.MT88.4 R16, [R2+0x80] ;  /* 0x000080000210783b */ /* 0x000e680000004200 */
[----:B0-----:R-:W-:Y:S01]  /*1bc20*/  STL.64 [R1+0x10], R12 ;  /* 0x0000100c01007387 */ /* 0x001fe20000100a00 */
[----:B------:R-:W-:Y:S01]  /*1bc30*/  IMAD.MOV.U32 R11, RZ, RZ, R12 ;  /* 0x000000ffff0b7224 */ /* 0x000fe200078e000c */
[----:B------:R-:W-:Y:S01]  /*1bc40*/  MOV R7, R14 ;  /* 0x0000000e00077202 */ /* 0x000fe20000000f00 */
[----:B------:R-:W-:Y:S01]  /*1bc50*/  IMAD.MOV.U32 R10, RZ, RZ, R13 ;  /* 0x000000ffff0a7224 */ /* 0x000fe200078e000d */
[----:B------:R0:W-:Y:S01]  /*1bc60*/  STL.64 [R1+0x18], R14 ;  /* 0x0000180e01007387 */ /* 0x0001e20000100a00 */
[----:B------:R-:W-:-:S02]  /*1bc70*/  IMAD.MOV.U32 R6, RZ, RZ, R15 ;  /* 0x000000ffff067224 */ /* 0x000fc400078e000f */
[----:B0-----:R-:W-:Y:S01]  /*1bc80*/  HMMA.16816.F32.BF16 R12, R24, R4, RZ ;  /* 0x00000004180c723c */ /* 0x001fe200000418ff */
[----:B------:R-:W-:Y:S04]  /*1bc90*/  STL [R1+0x41f8], R3 ;  /* 0x0041f80301007387 */ /* 0x000fe80000100800 */
[----:B------:R-:W-:Y:S04]  /*1bca0*/  STL.64 [R1+0x41f0], R22 ;  /* 0x0041f01601007387 */ /* 0x000fe80000100a00 */
[----:B------:R0:W-:Y:S04]  /*1bcb0*/  STL.64 [R1+0x41e8], R20 ;  /* 0x0041e81401007387 */ /* 0x0001e80000100a00 */
[----:B0-----:R-:W2:Y:S04]  /*1bcc0*/  LDL.LU.64 R20, [R1+0x40] ;  /* 0x0000400001147983 */ /* 0x001ea80000300a00 */
[----:B------:R-:W3:Y:S04]  /*1bcd0*/  LDL.LU.64 R22, [R1+0x48] ;  /* 0x0000480001167983 */ /* 0x000ee80000300a00 */
[----:B------:R-:W-:Y:S04]  /*1bce0*/  STL [R1+0x41fc], R2 ;  /* 0x0041fc0201007387 */ /* 0x000fe80000100800 */
[----:B-1----:R-:W-:Y:S04]  /*1bcf0*/  STL.64 [R1+0x41e0], R18 ;  /* 0x0041e01201007387 */ /* 0x002fe80000100a00 */
[----:B------:R0:W-:Y:S02]  /*1bd00*/  STL.64 [R1+0x41d8], R16 ;  /* 0x0041d81001007387 */ /* 0x0001e40000100a00 */
[----:B0-----:R-:W-:Y:S01]  /*1bd10*/  IMAD.MOV.U32 R16, RZ, RZ, R11 ;  /* 0x000000ffff107224 */ /* 0x001fe200078e000b */
[----:B------:R-:W-:-:S04]  /*1bd20*/  MOV R17, R10 ;  /* 0x0000000a00117202 */ /* 0x000fc80000000f00 */
[----:B------:R-:W-:Y:S04]  /*1bd30*/  STL [R1+0x4200], R16 ;  /* 0x0042001001007387 */ /* 0x000fe80000100800 */
[----:B------:R-:W-:Y:S04]  /*1bd40*/  STL.64 [R1+0xb0], R12 ;  /* 0x0000b00c01007387 */ /* 0x000fe80000100a00 */
[----:B------:R0:W-:Y:S04]  /*1bd50*/  STL.64 [R1+0xb8], R14 ;  /* 0x0000b80e01007387 */ /* 0x0001e80000100a00 */
[----:B------:R-:W-:Y:S01]  /*1bd60*/  STL [R1+0x4204], R17 ;  /* 0x0042041101007387 */ /* 0x000fe20000100800 */
[----:B0-----:R-:W-:Y:S03]  /*1bd70*/  HMMA.16816.F32.BF16 R12, R24, R8, RZ ;  /* 0x00000008180c723c */ /* 0x001fe600000418ff */
[----:B------:R-:W4:Y:S04]  /*1bd80*/  LDL.LU.64 R24, [R1+0x30] ;  /* 0x0000300001187983 */ /* 0x000f280000300a00 */
[----:B------:R-:W4:Y:S11]  /*1bd90*/  LDL.LU.64 R26, [R1+0x38] ;  /* 0x00003800011a7983 */ /* 0x000f360000300a00 */
[----:B------:R-:W-:Y:S05]  /*1bda0*/  @!UPT UIADD3 URZ, URZ, URZ, URZ ;  /* 0x0000003f3f3ff290 */ /* 0x000fea000fffe03f */
[----:B------:R-:W-:Y:S04]  /*1bdb0*/  STL.64 [R1+0xa0], R12 ;  /* 0x0000a00c01007387 */ /* 0x000fe80000100a00 */
[----:B------:R4:W-:Y:S04]  /*1bdc0*/  STL.64 [R1+0xa8], R14 ;  /* 0x0000a80e01007387 */ /* 0x0009e80000100a00 */
[----:B------:R-:W-:Y:S01]  /*1bdd0*/  STL [R1+0x41d0], R9 ;  /* 0x0041d00901007387 */ /* 0x000fe20000100800 */
[----:B----4-:R-:W-:Y:S11]  /*1bde0*/  HMMA.16816.F32.BF16 R12, R24, R4, RZ ;  /* 0x00000004180c723c */ /* 0x010ff600000418ff */
[----:B------:R-:W-:Y:S11]  /*1bdf0*/  @!UPT UIADD3 URZ, URZ, URZ, URZ ;  /* 0x0000003f3f3ff290 */ /* 0x000ff6000fffe03f */
[----:B------:R-:W-:Y:S01]  /*1be00*/  @!UPT UIADD3 URZ, URZ, URZ, URZ ;  /* 0x0000003f3f3ff290 */ /* 0x000fe2000fffe03f */
[----:B------:R-:W-:Y:S04]  /*1be10*/  STL.64 [R1+0x90], R12 ;  /* 0x0000900c01007387 */ /* 0x000fe80000100a00 */
[----:B------:R0:W-:Y:S04]  /*1be20*/  STL.64 [R1+0x98], R14 ;  /* 0x0000980e01007387 */ /* 0x0001e80000100a00 */
[----:B0-----:R-:W4:Y:S04]  /*1be30*/  LDL.LU.64 R14, [R1+0x4220] ;  /* 0x00422000010e7983 */ /* 0x001f280000300a00 */
[----:B------:R-:W2:Y:S01]  /*1be40*/  LDL.LU.64 R12, [R1+0x4218] ;  /* 0x00421800010c7983 */ /* 0x000ea20000300a00 */
[----:B------:R-:W-:Y:S01]  /*1be50*/  IMAD.MOV.U32 R18, RZ, RZ, R7 ;  /* 0x000000ffff127224 */ /* 0x000fe200078e0007 */
[----:B------:R-:W-:Y:S01]  /*1be60*/  MOV R17, R24 ;  /* 0x0000001800117202 */ /* 0x000fe20000000f00 */
[----:B------:R-:W-:Y:S01]  /*1be70*/  IMAD.MOV.U32 R19, RZ, RZ, R6 ;  /* 0x000000ffff137224 */ /* 0x000fe200078e0006 */
[----:B------:R-:W-:Y:S01]  /*1be80*/  MOV R3, R27 ;  /* 0x0000001b00037202 */ /* 0x000fe20000000f00 */
[----:B------:R-:W-:-:S02]  /*1be90*/  IMAD.MOV.U32 R16, RZ, RZ, R25 ;  /* 0x000000ffff107224 */ /* 0x000fc400078e0019 */
[----:B------:R-:W-:Y:S01]  /*1bea0*/  IMAD.MOV.U32 R2, RZ, RZ, R26 ;  /* 0x000000ffff027224 */ /* 0x000fe200078e001a */
[----:B----4-:R-:W-:Y:S01]  /*1beb0*/  MOV R7, R14 ;  /* 0x0000000e00077202 */ /* 0x010fe20000000f00 */
[----:B------:R-:W-:Y:S01]  /*1bec0*/  IMAD.MOV.U32 R6, RZ, RZ, R15 ;  /* 0x000000ffff067224 */ /* 0x000fe200078e000f */
[----:B--2---:R-:W-:Y:S01]  /*1bed0*/  HMMA.16816.F32.BF16 R24, R12, R4, RZ ;  /* 0x000000040c18723c */ /* 0x004fe200000418ff */
[----:B------:R-:W-:Y:S01]  /*1bee0*/  IMAD.MOV.U32 R9, RZ, RZ, R12 ;  /* 0x000000ffff097224 */ /* 0x000fe200078e000c */
[----:B------:R-:W2:Y:S01]  /*1bef0*/  LDL.LU.64 R14, [R1+0x4210] ;  /* 0x00421000010e7983 */ /* 0x000ea20000300a00 */
[----:B------:R-:W-:-:S03]  /*1bf00*/  IMAD.MOV.U32 R29, RZ, RZ, R13 ;  /* 0x000000ffff1d7224 */ /* 0x000fc600078e000d */
[----:B------:R-:W2:Y:S11]  /*1bf10*/  LDL.LU.64 R12, [R1+0x4208] ;  /* 0x00420800010c7983 */ /* 0x000eb60000300a00 */
[----:B------:R-:W-:Y:S06]  /*1bf20*/  @!UPT UIADD3 URZ, URZ, URZ, URZ ;  /* 0x0000003f3f3ff290 */ /* 0x000fec000fffe03f */
[----:B------:R-:W-:Y:S01]  /*1bf30*/  STL.64 [R1+0xd8], R26 ;  /* 0x0000d81a01007387 */ /* 0x000fe20000100a00 */
[----:B------:R-:W-:Y:S01]  /*1bf40*/  IMAD.MOV.U32 R10, RZ, RZ, R24 ;  /* 0x000000ffff0a7224 */ /* 0x000fe200078e0018 */
[----:B------:R-:W-:Y:S02]  /*1bf50*/  MOV R11, R25 ;  /* 0x00000019000b7202 */ /* 0x000fe40000000f00 */
[----:B------:R-:W0:Y:S04]  /*1bf60*/  LDSM.16.MT88.4 R24, [R28+0x1000] ;  /* 0x001000001c18783b */ /* 0x000e280000004200 */
[----:B------:R-:W-:Y:S04]  /*1bf70*/  STL [R1+0x4184], R10 ;  /* 0x0041840a01007387 */ /* 0x000fe80000100800 */
[----:B------:R3:W-:Y:S04]  /*1bf80*/  STL [R1+0x4180], R11 ;  /* 0x0041800b01007387 */ /* 0x0007e80000100800 */
[----:B0-----:R-:W-:Y:S04]  /*1bf90*/  STL [R1+0x4194], R24 ;  /* 0x0041941801007387 */ /* 0x001fe80000100800 */
[----:B------:R-:W-:Y:S04]  /*1bfa0*/  STL [R1+0x4190], R25 ;  /* 0x0041901901007387 */ /* 0x000fe80000100800 */
[----:B------:R-:W-:Y:S04]  /*1bfb0*/  STL [R1+0x418c], R26 ;  /* 0x00418c1a01007387 */ /* 0x000fe80000100800 */
[----:B------:R2:W-:Y:S01]  /*1bfc0*/  STL [R1+0x4188], R27 ;  /* 0x0041881b01007387 */ /* 0x0005e20000100800 */
[----:B---3--:R-:W-:-:S02]  /*1bfd0*/  IMAD.MOV.U32 R11, RZ, RZ, R22 ;  /* 0x000000ffff0b7224 */ /* 0x008fc400078e0016 */
[----:B------:R-:W-:Y:S01]  /*1bfe0*/  IMAD.MOV.U32 R10, RZ, RZ, R23 ;  /* 0x000000ffff0a7224 */ /* 0x000fe200078e0017 */
[----:B--2---:R-:W-:Y:S01]  /*1bff0*/  HMMA.16816.F32.BF16 R24, R12, R4, RZ ;  /* 0x000000040c18723c */ /* 0x004fe200000418ff */
[----:B------:R-:W-:Y:S04]  /*1c000*/  STL.64 [R1+0x41c8], R14 ;  /* 0x0041c80e01007387 */ /* 0x000fe80000100a00 */
[----:B------:R0:W-:Y:S11]  /*1c010*/  STL.64 [R1+0x41c0], R12 ;  /* 0x0041c00c01007387 */ /* 0x0001f60000100a00 */
[----:B------:R-:W-:Y:S07]  /*1c020*/  @!UPT UIADD3 URZ, URZ, URZ, URZ ;  /* 0x0000003f3f3ff290 */ /* 0x000fee000fffe03f */
[----:B------:R-:W-:Y:S04]  /*1c030*/  STL.64 [R1+0xc0], R24 ;  /* 0x0000c01801007387 */ /* 0x000fe80000100a00 */
[----:B------:R-:W-:Y:S04]  /*1c040*/  STL.64 [R1+0xc8], R26 ;  /* 0x0000c81a01007387 */ /* 0x000fe80000100a00 */
[----:B------:R-:W1:Y:S01]  /*1c050*/  LDSM.16.MT88.4 R24, [R0+0x1000] ;  /* 0x001000000018783b */ /* 0x000e620000004200 */
[----:B0-----:R-:W-:Y:S01]  /*1c060*/  IMAD.MOV.U32 R12, RZ, RZ, R17 ;  /* 0x000000ffff0c7224 */ /* 0x001fe200078e0011 */
[----:B------:R-:W-:Y:S01]  /*1c070*/  MOV R14, R2 ;  /* 0x00000002000e7202 */ /* 0x000fe20000000f00 */
[----:B------:R-:W-:Y:S01]  /*1c080*/  IMAD.MOV.U32 R13, RZ, RZ, R16 ;  /* 0x000000ffff0d7224 */ /* 0x000fe200078e0010 */
[----:B------:R-:W2:Y:S01]  /*1c090*/  LDL.LU R17, [R1+0x4204] ;  /* 0x0042040001117983 */ /* 0x000ea20000300800 */
[----:B------:R-:W-:-:S03]  /*1c0a0*/  IMAD.MOV.U32 R15, RZ, RZ, R3 ;  /* 0x000000ffff0f7224 */ /* 0x000fc600078e0003 */
[----:B------:R-:W2:Y:S04]  /*1c0b0*/  LDL.LU R16, [R1+0x4200] ;  /* 0x0042000001107983 */ /* 0x000ea80000300800 */
[----:B------:R-:W3:Y:S04]  /*1c0c0*/  LDL.LU R2, [R1+0x41fc] ;  /* 0x0041fc0001027983 */ /* 0x000ee80000300800 */
[----:B------:R-:W4:Y:S04]  /*1c0d0*/  LDL.LU R3, [R1+0x41f8] ;  /* 0x0041f80001037983 */ /* 0x000f280000300800 */
[----:B-1----:R-:W-:Y:S04]  /*1c0e0*/  STL.64 [R1+0x20], R24 ;  /* 0x0000201801007387 */ /* 0x002fe80000100a00 */
[----:B------:R0:W-:Y:S02]  /*1c0f0*/  STL.64 [R1+0x28], R26 ;  /* 0x0000281a01007387 */ /* 0x0001e40000100a00 */
[----:B0-----:R-:W-:Y:S11]  /*1c100*/  HMMA.16816.F32.BF16 R24, R20, R4, RZ ;  /* 0x000000041418723c */ /* 0x001ff600000418ff */
[----:B------:R-:W-:Y:S11]  /*1c110*/  @!UPT UIADD3 URZ, URZ, URZ, URZ ;  /* 0x0000003f3f3ff290 */ /* 0x000ff6000fffe03f */
[----:B------:R-:W-:Y:S01]  /*1c120*/  @!UPT UIADD3 URZ, URZ, URZ, URZ ;  /* 0x0000003f3f3ff290 */ /* 0x000fe2000fffe03f */
[----:B------:R0:W-:Y:S04]  /*1c130*/  STL.64 [R1+0xe0], R24 ;  /* 0x0000e01801007387 */ /* 0x0001e80000100a00 */
[----:B------:R-:W-:Y:S04]  /*1c140*/  STL.64 [R1+0xe8], R26 ;  /* 0x0000e81a01007387 */ /* 0x000fe80000100a00 */
[----:B------:R-:W3:Y:S01]  /*1c150*/  LDL.LU.64 R22, [R1+0x41f0] ;  /* 0x0041f00001167983 */ /* 0x000ee20000300a00 */
[----:B0-----:R-:W-:Y:S01]  /*1c160*/  IMAD.MOV.U32 R25, RZ, RZ, R20 ;  /* 0x000000ffff197224 */ /* 0x001fe200078e0014 */
[----:B------:R-:W-:-:S02]  /*1c170*/  MOV R24, R21 ;  /* 0x0000001500187202 */ /* 0x000fc40000000f00 */
[----:B------:R-:W3:Y:S01]  /*1c180*/  LDL.LU.64 R20, [R1+0x41e8] ;  /* 0x0041e80001147983 */ /* 0x000ee20000300a00 */
[-C--:B--2---:R-:W-:Y:S11]  /*1c190*/  HMMA.16816.F32.BF16 R16, R16, R4.reuse, RZ ;  /* 0x000000041010723c */ /* 0x084ff600000418ff */
[----:B------:R-:W-:Y:S11]  /*1c1a0*/  @!UPT UIADD3 URZ, URZ, URZ, URZ ;  /* 0x0000003f3f3ff290 */ /* 0x000ff6000fffe03f */
[----:B------:R-:W-:Y:S01]  /*1c1b0*/  @!UPT UIADD3 URZ, URZ, URZ, URZ ;  /* 0x0000003f3f3ff290 */ /* 0x000fe2000fffe03f */
[----:B------:R-:W-:Y:S04]  /*1c1c0*/  STL.64 [R1+0x100], R16 ;  /* 0x0001001001007387 */ /* 0x000fe80000100a00 */
[----:B------:R3:W-:Y:S02]  /*1c1d0*/  STL.64 [R1+0x108], R18 ;  /* 0x0001081201007387 */ /* 0x0007e40000100a00 */
[----:B---3--:R-:W-:Y:S11]  /*1c1e0*/  HMMA.16816.F32.BF16 R16, R20, R4, RZ ;  /* 0x000000041410723c */ /* 0x008ff600000418ff */
[----:B------:R-:W-:Y:S11]  /*1c1f0*/  @!UPT UIADD3 URZ, URZ, URZ, URZ ;  /* 0x0000003f3f3ff290 */ /* 0x000ff6000fffe03f */
[----:B------:R-:W-:Y:S01]  /*1c200*/  @!UPT UIADD3 URZ, URZ, URZ, URZ ;  /* 0x0000003f3f3ff290 */ /* 0x000fe2000fffe03f */
[----:B------:R-:W-:Y:S04]  /*1c210*/  STL.64 [R1+0x130], R16 ;  /* 0x0001301001007387 */ /* 0x000fe80000100a00 */
[----:B------:R0:W-:Y:S04]  /*1c220*/  STL.64 [R1+0x138], R18 ;  /* 0x0001381201007387 */ /* 0x0001e80000100a00 */
[----:B0-----:R-:W2:Y:S04]  /*1c230*/  LDL.LU.64 R18, [R1+0x41e0] ;  /* 0x0041e00001127983 */ /* 0x001ea80000300a00 */
[----:B------:R-:W2:Y:S04]  /*1c240*/  LDL.LU.64 R16, [R1+0x41d8] ;  /* 0x0041d80001107983 */ /* 0x000ea80000300a00 */
[----:B------:R-:W-:Y:S04]  /*1c250*/  STL.64 [R1+0x41a8], R22 ;  /* 0x0041a81601007387 */ /* 0x000fe80000100a00 */
[----:B------:R-:W-:Y:S04]  /*1c260*/  STL.64 [R1+0x41a0], R20 ;  /* 0x0041a01401007387 */ /* 0x000fe80000100a00 */
[----:B----4-:R-:W0:Y:S04]  /*1c270*/  LDSM.16.MT88.4 R20, [R3+0x1000] ;  /* 0x001000000314783b */ /* 0x010e280000004200 */
[----:B0-----:R0:W-:Y:S04]  /*1c280*/  STL.64 [R1+0x60], R20 ;  /* 0x0000601401007387 */ /* 0x0011e80000100a00 */
[----:B------:R1:W-:Y:S01]  /*1c290*/  STL.64 [R1+0x68], R22 ;  /* 0x0000681601007387 */ /* 0x0003e20000100a00 */
[----:B0-----:R-:W-:Y:S01]  /*1c2a0*/  MOV R20, R25 ;  /* 0x0000001900147202 */ /* 0x001fe20000000f00 */
[----:B------:R-:W-:-:S02]  /*1c2b0*/  IMAD.MOV.U32 R21, RZ, RZ, R24 ;  /* 0x000000ffff157224 */ /* 0x000fc400078e0018 */
[----:B-1----:R-:W-:Y:S01]  /*1c2c0*/  IMAD.MOV.U32 R22, RZ, RZ, R11 ;  /* 0x000000ffff167224 */ /* 0x002fe200078e000b */
[----:B------:R-:W-:-:S05]  /*1c2d0*/  MOV R23, R10 ;  /* 0x0000000a00177202 */ /* 0x000fca0000000f00 */
[----:B------:R-:W-:Y:S04]  /*1c2e0*/  STL.64 [R1+0x41b8], R22 ;  /* 0x0041b81601007387 */ /* 0x000fe80000100a00 */
[----:B------:R0:W-:Y:S02]  /*1c2f0*/  STL.64 [R1+0x41b0], R20 ;  /* 0x0041b01401007387 */ /* 0x0001e40000100a00 */
[----:B0-----:R-:W-:Y:S02]  /*1c300*/  IMAD.MOV.U32 R20, RZ, RZ, R9 ;  /* 0x000000ffff147224 */ /* 0x001fe400078e0009 */
[----:B------:R-:W3:Y:S01]  /*1c310*/  LDL.LU R9, [R1+0x41d0] ;  /* 0x0041d00001097983 */ /* 0x000ee20000300800 */
[----:B------:R-:W-:Y:S01]  /*1c320*/  MOV R22, R7 ;  /* 0x0000000700167202 */ /* 0x000fe20000000f00 */
[----:B------:R-:W-:-:S02]  /*1c330*/  IMAD.MOV.U32 R23, RZ, RZ, R6 ;  /* 0x000000ffff177224 */ /* 0x000fc400078e0006 */
[----:B------:R-:W-:Y:S01]  /*1c340*/  STL [R1+0x4198], R3 ;  /* 0x0041980301007387 */ /* 0x000fe20000100800 */
[----:B------:R-:W-:Y:S01]  /*1c350*/  IMAD.MOV.U32 R21, RZ, RZ, R29 ;  /* 0x000000ffff157224 */ /* 0x000fe200078e001d */
[----:B--2---:R-:W-:Y:S02]  /*1c360*/  HMMA.16816.F32.BF16 R24, R16, R4, RZ ;  /* 0x000000041018723c */ /* 0x004fe400000418ff */
[----:B------:R-:W0:Y:S11]  /*1c370*/  LDSM.16.MT88.4 R4, [R2+0x1000] ;  /* 0x001000000204783b */ /* 0x000e360000004200 */
[----:B------:R-:W-:Y:S10]  /*1c380*/  @!UPT UIADD3 URZ, URZ, URZ, URZ ;  /* 0x0000003f3f3ff290 */ /* 0x000ff4000fffe03f */
[----:B------:R1:W-:Y:S04]  /*1c390*/  STL.64 [R1+0x170], R24 ;  /* 0x0001701801007387 */ /* 0x0003e80000100a00 */
[----:B------:R-:W-:Y:S01]  /*1c3a0*/  STL.64 [R1+0x178], R26 ;  /* 0x0001781a01007387 */ /* 0x000fe20000100a00 */
[----:B0-----:R-:W-:-:S03]  /*1c3b0*/  IMAD.MOV.U32 R3, RZ, RZ, R5 ;  /* 0x000000ffff037224 */ /* 0x001fc600078e0005 */
[----:B------:R0:W-:Y:S01]  /*1c3c0*/  STL [R1+0x50], R4 ;  /* 0x0000500401007387 */ /* 0x0001e20000100800 */
[----:B-1----:R-:W-:Y:S01]  /*1c3d0*/  MOV R24, R6 ;  /* 0x0000000600187202 */ /* 0x002fe20000000f00 */
[----:B------:R-:W-:Y:S02]  /*1c3e0*/  IMAD.MOV.U32 R25, RZ, RZ, R7 ;  /* 0x000000ffff197224 */ /* 0x000fe400078e0007 */
[----:B------:R-:W-:Y:S01]  /*1c3f0*/  STL [R1+0x4148], R2 ;  /* 0x0041480201007387 */ /* 0x000fe20000100800 */
[-C--:B---3--:R-:W-:Y:S11]  /*1c400*/  HMMA.16816.F32.BF16 R12, R12, R8.reuse, RZ ;  /* 0x000000080c0c723c */ /* 0x088ff600000418ff */
[----:B------:R-:W-:Y:S11]  /*1c410*/  @!UPT UIADD3 URZ, URZ, URZ, URZ ;  /* 0x0000003f3f3ff290 */ /* 0x000ff6000fffe03f */
[----:B------:R-:W-:Y:S02]  /*1c420*/  @!UPT UIADD3 URZ, URZ, URZ, URZ ;  /* 0x0000003f3f3ff290 */ /* 0x000fe4000fffe03f */
[----:B------:R-:W-:Y:S01]  /*1c430*/  IMAD.MOV.U32 R5, RZ, RZ, R14 ;  /* 0x000000ffff057224 */ /* 0x000fe200078e000e */
[----:B------:R-:W-:Y:S01]  /*1c440*/  MOV R7, R13 ;  /* 0x0000000d00077202 */ /* 0x000fe20000000f00 */
[----:B0-----:R-:W-:Y:S02]  /*1c450*/  IMAD.MOV.U32 R4, RZ, RZ, R15 ;  /* 0x000000ffff047224 */ /* 0x001fe400078e000f */
[----:B------:R-:W-:Y:S01]  /*1c460*/  IMAD.MOV.U32 R6, RZ, RZ, R12 ;  /* 0x000000ffff067224 */ /* 0x000fe200078e000c */
[----:B------:R-:W2:Y:S04]  /*1c470*/  LDL.LU.64 R14, [R1+0x41c8] ;  /* 0x0041c800010e7983 */ /* 0x000ea80000300a00 */
[----:B------:R-:W2:Y:S04]  /*1c480*/  LDL.LU.64 R12, [R1+0x41c0] ;  /* 0x0041c000010c7983 */ /* 0x000ea80000300a00 */
[----:B------:R-:W3:Y:S01]  /*1c490*/  LDL R29, [R1+0x146c] ;  /* 0x00146c00011d7983 */ /* 0x000ee20000100800 */
[-C--:B------:R-:W-:Y:S11]  /*1c4a0*/  HMMA.16816.F32.BF16 R20, R20, R8.reuse, RZ ;  /* 0x000000081414723c */ /* 0x080ff600000418ff */
[----:B------:R-:W-:Y:S11]  /*1c4b0*/  @!UPT UIADD3 URZ, URZ, URZ, URZ ;  /* 0x0000003f3f3ff290 */ /* 0x000ff6000fffe03f */
[----:B------:R-:W-:Y:S02]  /*1c4c0*/  @!UPT UIADD3 URZ, URZ, URZ, URZ ;  /* 0x0000003f3f3ff290 */ /* 0x000fe4000fffe03f */
[----:B------:R-:W-:Y:S01]  /*1c4d0*/  MOV R26, R20 ;  /* 0x00000014001a7202 */ /* 0x000fe20000000f00 */
[----:B------:R-:W-:Y:S01]  /*1c4e0*/  IMAD.MOV.U32 R27, RZ, RZ, R21 ;  /* 0x000000ffff1b7224 */ /* 0x000fe200078e0015 */
[----:B------:R-:W-:Y:S01]  /*1c4f0*/  MOV R11, R23 ;  /* 0x00000017000b7202 */ /* 0x000fe20000000f00 */
[----:B------:R-:W-:Y:S02]  /*1c500*/  IMAD.MOV.U32 R10, RZ, RZ, R22 ;  /* 0x000000ffff0a7224 */ /* 0x000fe400078e0016 */
[----:B------:R-:W0:Y:S01]  /*1c510*/  LDSM.16.MT88.4 R20, [R28+0x1080] ;  /* 0x001080001c14783b */ /* 0x000e220000004200 */
[----:B--2---:R-:W-:Y:S03]  /*1c520*/  HMMA.16816.F32.BF16 R12, R12, R8, RZ ;  /* 0x000000080c0c723c */ /* 0x004fe600000418ff */
[----:B---3--:R-:W-:Y:S11]  /*1c530*/  STL [R1+0x4110], R29 ;  /* 0x0041101d01007387 */ /* 0x008ff60000100800 */
[----:B------:R-:W-:Y:S09]  /*1c540*/  @!UPT UIADD3 URZ, URZ, URZ, URZ ;  /* 0x0000003f3f3ff290 */ /* 0x000ff2000fffe03f */
[----:B------:R-:W-:Y:S04]  /*1c550*/  STL.64 [R1+0x4120], R14 ;  /* 0x0041200e01007387 */ /* 0x000fe80000100a00 */
[----:B0-----:R-:W-:Y:S04]  /*1c560*/  STL.64 [R1+0x30], R20 ;  /* 0x0000301401007387 */ /* 0x001fe80000100a00 */
[----:B------:R-:W-:Y:S04]  /*1c570*/  STL.64 [R1+0x38], R22 ;  /* 0x0000381601007387 */ /* 0x000fe80000100a00 */
[----:B------:R-:W0:Y:S04]  /*1c580*/  LDSM.16.MT88.4 R20, [R0+0x1080] ;  /* 0x001080000014783b */ /* 0x000e280000004200 */
[----:B------:R1:W-:Y:S04]  /*1c590*/  STL.64 [R1+0x4118], R12 ;  /* 0x0041180c01007387 */ /* 0x0003e80000100a00 */
[----:B-1----:R-:W2:Y:S04]  /*1c5a0*/  LDL.LU R12, [R1+0x10] ;  /* 0x00001000010c7983 */ /* 0x002ea80000300800 */
[----:B------:R-:W2:Y:S04]  /*1c5b0*/  LDL.LU R13, [R1+0x14] ;  /* 0x00001400010d7983 */ /* 0x000ea80000300800 */
[----:B------:R-:W2:Y:S04]  /*1c5c0*/  LDL.LU R14, [R1+0x18] ;  /* 0x00001800010e7983 */ /* 0x000ea80000300800 */
[----:B------:R-:W2:Y:S04]  /*1c5d0*/  LDL.LU R15, [R1+0x1c] ;  /* 0x00001c00010f7983 */ /* 0x000ea80000300800 */
[----:B0-----:R-:W-:Y:S01]  /*1c5e0*/  STL.64 [R1+0x70], R20 ;  /* 0x0000701401007387 */ /* 0x001fe20000100a00 */
[----:B------:R-:W-:-:S03]  /*1c5f0*/  IMAD.MOV.U32 R2, RZ, RZ, R23 ;  /* 0x000000ffff027224 */ /* 0x000fc600078e0017 */
[----:B------:R0:W-:Y:S04]  /*1c600*/  STL [R1+0x78], R22 ;  /* 0x0000781601007387 */ /* 0x0001e80000100800 */
[----:B0-----:R-:W3:Y:S04]  /*1c610*/  LDL.LU.64 R22, [R1+0x41b8] ;  /* 0x0041b80001167983 */ /* 0x001ee80000300a00 */
[----:B------:R-:W3:Y:S04]  /*1c620*/  LDL.LU.64 R20, [R1+0x41b0] ;  /* 0x0041b00001147983 */ /* 0x000ee80000300a00 */
[----:B------:R-:W-:Y:S01]  /*1c630*/  STL [R1+0x4114], R0 ;  /* 0x0041140001007387 */ /* 0x000fe20000100800 */
[-C--:B---3--:R-:W-:Y:S11]  /*1c640*/  HMMA.16816.F32.BF16 R20, R20, R8.reuse, RZ ;  /* 0x000000081414723c */ /* 0x088ff600000418ff */
[----:B------:R-:W-:Y:S11]  /*1c650*/  @!UPT UIADD3 URZ, URZ, URZ, URZ ;  /* 0x0000003f3f3ff290 */ /* 0x000ff6000fffe03f */
[----:B------:R-:W-:Y:S01]  /*1c660*/  @!UPT UIADD3 URZ, URZ, URZ, URZ ;  /* 0x0000003f3f3ff290 */ /* 0x000fe2000fffe03f */
[----:B------:R-:W-:Y:S04]  /*1c670*/  STL.64 [R1+0x40], R20 ;  /* 0x0000401401007387 */ /* 0x000fe80000100a00 */
[----:B------:R0:W-:Y:S04]  /*1c680*/  STL.64 [R1+0x48], R22 ;  /* 0x0000481601007387 */ /* 0x0001e80000100a00 */
[----:B0-----:R-:W3:Y:S04]  /*1c690*/  LDL.LU.64 R22, [R1+0x41a8] ;  /* 0x0041a80001167983 */ /* 0x001ee80000300a00 */
[----:B------:R-:W3:Y:S01]  /*1c6a0*/  LDL.LU.64 R20, [R1+0x41a0] ;  /* 0x0041a00001147983 */ /* 0x000ee20000300a00 */
[-C--:B--2---:R-:W-:Y:S11]  /*1c6b0*/  HMMA.16816.F32.BF16 R12, R12, R8.reuse, RZ ;  /* 0x000000080c0c723c */ /* 0x084ff600000418ff */
[----:B------:R-:W-:Y:S11]  /*1c6c0*/  @!UPT UIADD3 URZ, URZ, URZ, URZ ;  /* 0x0000003f3f3ff290 */ /* 0x000ff6000fffe03f */
[----:B------:R-:W-:Y:S01]  /*1c6d0*/  @!UPT UIADD3 URZ, URZ, URZ, URZ ;  /* 0x0000003f3f3ff290 */ /* 0x000fe2000fffe03f */
[----:B------:R3:W-:Y:S01]  /*1c6e0*/  STL.64 [R1+0xf0], R12 ;  /* 0x0000f00c01007387 */ /* 0x0007e20000100a00 */
[----:B------:R-:W-:Y:S01]  /*1c6f0*/  IMAD.MOV.U32 R0, RZ, RZ, R14 ;  /* 0x000000ffff007224 */ /* 0x000fe200078e000e */
[----:B------:R-:W-:Y:S02]  /*1c700*/  MOV R29, R15 ;  /* 0x0000000f001d7202 */ /* 0x000fe40000000f00 */
[-C--:B---3--:R-:W-:Y:S01]  /*1c710*/  HMMA.16816.F32.BF16 R12, R20, R8.reuse, RZ ;  /* 0x00000008140c723c */ /* 0x088fe200000418ff */
[----:B------:R-:W2:Y:S11]  /*1c720*/  LDL.LU R20, [R1+0x20] ;  /* 0x0000200001147983 */ /* 0x000eb60000300800 */
[----:B------:R-:W-:Y:S11]  /*1c730*/  @!UPT UIADD3 URZ, URZ, URZ, URZ ;  /* 0x0000003f3f3ff290 */ /* 0x000ff6000fffe03f */
[----:B------:R-:W-:Y:S04]  /*1c740*/  STL.64 [R1+0x110], R12 ;  /* 0x0001100c01007387 */ /* 0x000fe80000100a00 */
[----:B------:R-:W-:Y:S04]  /*1c750*/  STL.64 [R1+0x118], R14 ;  /* 0x0001180e01007387 */ /* 0x000fe80000100a00 */
[----:B------:R-:W2:Y:S04]  /*1c760*/  LDL.LU R21, [R1+0x24] ;  /* 0x0000240001157983 */ /* 0x000ea80000300800 */
[----:B------:R-:W3:Y:S04]  /*1c770*/  LDL.LU R22, [R1+0x28] ;  /* 0x0000280001167983 */ /* 0x000ee80000300800 */
[----:B------:R-:W3:Y:S04]  /*1c780*/  LDL.LU R23, [R1+0x2c] ;  /* 0x00002c0001177983 */ /* 0x000ee80000300800 */
[----:B---3--:R-:W-:Y:S04]  /*1c790*/  STL.64 [R1+0x4158], R22 ;  /* 0x0041581601007387 */ /* 0x008fe80000100a00 */
[----:B--2---:R0:W-:Y:S04]  /*1c7a0*/  STL.64 [R1+0x4150], R20 ;  /* 0x0041501401007387 */ /* 0x0041e80000100a00 */
[----:B0-----:R-:W2:Y:S04]  /*1c7b0*/  LDL.LU R20, [R1+0xa0] ;  /* 0x0000a00001147983 */ /* 0x001ea80000300800 */
[----:B------:R-:W2:Y:S04]  /*1c7c0*/  LDL.LU R21, [R1+0xa4] ;  /* 0x0000a40001157983 */ /* 0x000ea80000300800 */
[----:B------:R-:W3:Y:S04]  /*1c7d0*/  LDL.LU R22, [R1+0xa8] ;  /* 0x0000a80001167983 */ /* 0x000ee80000300800 */
[----:B------:R-:W3:Y:S01]  /*1c7e0*/  LDL.LU R23, [R1+0xac] ;  /* 0x0000ac0001177983 */ /* 0x000ee20000300800 */
[----:B------:R-:W-:Y:S03]  /*1c7f0*/  HMMA.16816.F32.BF16 R12, R16, R8, RZ ;  /* 0x00000008100c723c */ /* 0x000fe600000418ff */
[----:B---3--:R-:W-:Y:S04]  /*1c800*/  STL.64 [R1+0x4168], R22 ;  /* 0x0041681601007387 */ /* 0x008fe80000100a00 */
[----:B--2---:R0:W-:Y:S04]  /*1c810*/  STL.64 [R1+0x4160], R20 ;  /* 0x0041601401007387 */ /* 0x0041e80000100a00 */
[----:B0-----:R-:W2:Y:S04]  /*1c820*/  LDL.LU R20, [R1+0xb0] ;  /* 0x0000b00001147983 */ /* 0x001ea80000300800 */
[----:B------:R-:W2:Y:S04]  /*1c830*/  LDL.LU R21, [R1+0xb4] ;  /* 0x0000b40001157983 */ /* 0x000ea80000300800 */
[----:B------:R-:W2:Y:S04]  /*1c840*/  LDL.LU R22, [R1+0xb8] ;  /* 0x0000b80001167983 */ /* 0x000ea80000300800 */
[----:B------:R-:W2:Y:S04]  /*1c850*/  LDL.LU R23, [R1+0xbc] ;  /* 0x0000bc0001177983 */ /* 0x000ea80000300800 */
[----:B------:R-:W3:Y:S01]  /*1c860*/  LDL.LU R16, [R1+0x50] ;  /* 0x0000500001107983 */ /* 0x000ee20000300800 */
[----:B------:R-:W-:Y:S01]  /*1c870*/  IMAD.MOV.U32 R18, RZ, RZ, R24 ;  /* 0x000000ffff127224 */ /* 0x000fe200078e0018 */
[----:B------:R-:W-:Y:S01]  /*1c880*/  MOV R19, R25 ;  /* 0x0000001900137202 */ /* 0x000fe20000000f00 */
[----:B------:R-:W-:Y:S01]  /*1c890*/  IMAD.MOV.U32 R17, RZ, RZ, R3 ;  /* 0x000000ffff117224 */ /* 0x000fe200078e0003 */
[----:B------:R0:W-:Y:S04]  /*1c8a0*/  STL.64 [R1+0x120], R12 ;  /* 0x0001200c01007387 */ /* 0x0001e80000100a00 */
[----:B------:R1:W-:Y:S04]  /*1c8b0*/  STL.64 [R1+0x128], R14 ;  /* 0x0001280e01007387 */ /* 0x0003e80000100a00 */
[----:B------:R-:W4:Y:S04]  /*1c8c0*/  LDL.LU R3, [R1+0x4198] ;  /* 0x0041980001037983 */ /* 0x000f280000300800 */
[----:B------:R-:W2:Y:S01]  /*1c8d0*/  LDL.LU R24, [R1+0x4194] ;  /* 0x0041940001187983 */ /* 0x000ea20000300800 */
[----:B0-----:R-:W-:-:S03]  /*1c8e0*/  IMAD.MOV.U32 R12, RZ, RZ, R26 ;  /* 0x000000ffff0c7224 */ /* 0x001fc600078e001a */
[----:B------:R-:W2:Y:S01]  /*1c8f0*/  LDL.LU R25, [R1+0x4190] ;  /* 0x0041900001197983 */ /* 0x000ea20000300800 */
[----:B-1----:R-:W-:Y:S01]  /*1c900*/  MOV R14, R10 ;  /* 0x0000000a000e7202 */ /* 0x002fe20000000f00 */
[----:B------:R-:W-:Y:S02]  /*1c910*/  IMAD.MOV.U32 R15, RZ, RZ, R11 ;  /* 0x000000ffff0f7224 */ /* 0x000fe400078e000b */
[----:B------:R-:W-:Y:S01]  /*1c920*/  STL.64 [R1+0x4130], R18 ;  /* 0x0041301201007387 */ /* 0x000fe20000100a00 */
[----:B------:R-:W-:-:S03]  /*1c930*/  IMAD.MOV.U32 R13, RZ, RZ, R27 ;  /* 0x000000ffff0d7224 */ /* 0x000fc600078e001b */
[----:B---3--:R-:W-:Y:S04]  /*1c940*/  STL.64 [R1+0x4128], R16 ;  /* 0x0041281001007387 */ /* 0x008fe80000100a00 */
[----:B------:R-:W2:Y:S04]  /*1c950*/  LDL.LU R26, [R1+0x418c] ;  /* 0x00418c00011a7983 */ /* 0x000ea80000300800 */
[----:B------:R-:W2:Y:S04]  /*1c960*/  LDL.LU R27, [R1+0x4188] ;  /* 0x00418800011b7983 */ /* 0x000ea80000300800 */
[----:B------:R-:W3:Y:S04]  /*1c970*/  LDL.LU R10, [R1+0x4184] ;  /* 0x00418400010a7983 */ /* 0x000ee80000300800 */
[----:B------:R-:W2:Y:S04]  /*1c980*/  LDL.LU R11, [R1+0x4180] ;  /* 0x00418000010b7983 */ /* 0x000ea80000300800 */
[----:B------:R-:W-:Y:S04]  /*1c990*/  STL.64 [R1+0x4140], R14 ;  /* 0x0041400e01007387 */ /* 0x000fe80000100a00 */
[----:B------:R0:W-:Y:S02]  /*1c9a0*/  STL.64 [R1+0x4138], R12 ;  /* 0x0041380c01007387 */ /* 0x0001e40000100a00 */
[----:B0-----:R-:W-:Y:S01]  /*1c9b0*/  IMAD.MOV.U32 R12, RZ, RZ, R6 ;  /* 0x000000ffff0c7224 */ /* 0x001fe200078e0006 */
[----:B------:R-:W-:Y:S01]  /*1c9c0*/  MOV R13, R7 ;  /* 0x00000007000d7202 */ /* 0x000fe20000000f00 */
[----:B------:R-:W4:Y:S04]  /*1c9d0*/  LDL.LU R6, [R1+0x417c] ;  /* 0x00417c0001067983 */ /* 0x000f280000300800 */
[----:B------:R-:W4:Y:S01]  /*1c9e0*/  LDL.LU R7, [R1+0x4178] ;  /* 0x0041780001077983 */ /* 0x000f220000300800 */
[----:B------:R-:W-:-:S02]  /*1c9f0*/  IMAD.MOV.U32 R14, RZ, RZ, R5 ;  /* 0x000000ffff0e7224 */ /* 0x000fc400078e0005 */
[----:B------:R-:W-:Y:S01]  /*1ca00*/  IMAD.MOV.U32 R15, RZ, RZ, R4 ;  /* 0x000000ffff0f7224 */ /* 0x000fe200078e0004 */
[----:B---3--:R-:W-:Y:S02]  /*1ca10*/  MOV R16, R10 ;  /* 0x0000000a00107202 */ /* 0x008fe40000000f00 */
[----:B------:R-:W3:Y:S01]  /*1ca20*/  LDL.LU R10, [R1+0x4174] ;  /* 0x00417400010a7983 */ /* 0x000ee20000300800 */
[----:B--2---:R-:W-:-:S03]  /*1ca30*/  IMAD.MOV.U32 R17, RZ, RZ, R11 ;  /* 0x000000ffff117224 */ /* 0x004fc600078e000b */
[----:B------:R-:W3:Y:S04]  /*1ca40*/  LDL.LU R11, [R1+0x4170] ;  /* 0x00417000010b7983 */ /* 0x000ee80000300800 */
[----:B------:R-:W2:Y:S04]  /*1ca50*/  LDL.LU R18, [R1+0xd8] ;  /* 0x0000d80001127983 */ /* 0x000ea80000300800 */
[----:B------:R-:W2:Y:S01]  /*1ca60*/  LDL.LU R19, [R1+0xdc] ;  /* 0x0000dc0001137983 */ /* 0x000ea20000300800 */
[C---:B----4-:R-:W-:Y:S11]  /*1ca70*/  HMMA.16816.F32.BF16 R20, R24.reuse, R6, R20 ;  /* 0x000000061814723c */ /* 0x050ff60000041814 */
[----:B------:R-:W-:Y:S11]  /*1ca80*/  @!UPT UIADD3 URZ, URZ, URZ, URZ ;  /* 0x0000003f3f3ff290 */ /* 0x000ff6000fffe03f */
[----:B------:R-:W-:Y:S01]  /*1ca90*/  @!UPT UIADD3 URZ, URZ, URZ, URZ ;  /* 0x0000003f3f3ff290 */ /* 0x000fe2000fffe03f */
[----:B------:R0:W-:Y:S01]  /*1caa0*/  STL.64 [R1+0xb0], R20 ;  /* 0x0000b01401007387 */ /* 0x0001e20000100a00 */
[----:B------:R-:W-:Y:S01]  /*1cab0*/  IMAD.MOV.U32 R5, RZ, RZ, R22 ;  /* 0x000000ffff057224 */ /* 0x000fe200078e0016 */
[----:B------:R-:W-:Y:S02]  /*1cac0*/  MOV R4, R23 ;  /* 0x0000001700047202 */ /* 0x000fe40000000f00 */
[----:B------:R-:W3:Y:S04]  /*1cad0*/  LDL.LU.64 R22, [R1+0x4168] ;  /* 0x0041680001167983 */ /* 0x000ee80000300a00 */
[----:B0-----:R-:W3:Y:S02]  /*1cae0*/  LDL.LU.64 R20, [R1+0x4160] ;  /* 0x0041600001147983 */ /* 0x001ee40000300a00 */
[----:B---3--:R-:W-:Y:S02]  /*1caf0*/  HMMA.16816.F32.BF16 R24, R24, R10, R20 ;  /* 0x0000000a1818723c */ /* 0x008fe40000041814 */
[----:B------:R-:W3:Y:S04]  /*1cb00*/  LDL.LU.64 R22, [R1+0x4158] ;  /* 0x0041580001167983 */ /* 0x000ee80000300a00 */
[----:B------:R-:W3:Y:S11]  /*1cb10*/  LDL.LU.64 R20, [R1+0x4150] ;  /* 0x0041500001147983 */ /* 0x000ef60000300a00 */
[----:B------:R-:W-:Y:S06]  /*1cb20*/  @!UPT UIADD3 URZ, URZ, URZ, URZ ;  /* 0x0000003f3f3ff290 */ /* 0x000fec000fffe03f */
[----:B------:R0:W-:Y:S04]  /*1cb30*/  STL.64 [R1+0xa0], R24 ;  /* 0x0000a01801007387 */ /* 0x0001e80000100a00 */
[----:B------:R1:W-:Y:S04]  /*1cb40*/  STL.64 [R1+0xa8], R26 ;  /* 0x0000a81a01007387 */ /* 0x0003e80000100a00 */
[----:B0-----:R-:W3:Y:S04]  /*1cb50*/  LDL.LU R24, [R1+0x90] ;  /* 0x0000900001187983 */ /* 0x001ee80000300800 */
[----:B------:R-:W3:Y:S04]  /*1cb60*/  LDL.LU R25, [R1+0x94] ;  /* 0x0000940001197983 */ /* 0x000ee80000300800 */
[----:B-1----:R-:W3:Y:S04]  /*1cb70*/  LDL.LU R26, [R1+0x98] ;  /* 0x00009800011a7983 */ /* 0x002ee80000300800 */
[----:B------:R-:W3:Y:S02]  /*1cb80*/  LDL.LU R27, [R1+0x9c] ;  /* 0x00009c00011b7983 */ /* 0x000ee40000300800 */
[----:B---3--:R-:W-:Y:S11]  /*1cb90*/  HMMA.16816.F32.BF16 R24, R20, R6, R24 ;  /* 0x000000061418723c */ /* 0x008ff60000041818 */
[----:B------:R-:W-:Y:S11]  /*1cba0*/  @!UPT UIADD3 URZ, URZ, URZ, URZ ;  /* 0x0000003f3f3ff290 */ /* 0x000ff6000fffe03f */
[----:B------:R-:W-:Y:S01]  /*1cbb0*/  @!UPT UIADD3 URZ, URZ, URZ, URZ ;  /* 0x0000003f3f3ff290 */ /* 0x000fe2000fffe03f */
[----:B------:R-:W-:Y:S01]  /*1cbc0*/  STL.64 [R1+0x160], R24 ;  /* 0x0001601801007387 */ /* 0x000fe20000100a00 */
[----:B------:R-:W-:Y:S02]  /*1cbd0*/  IMAD.MOV.U32 R9, RZ, RZ, R26 ;  /* 0x000000ffff097224 */ /* 0x000fe400078e001a */
[----:B------:R-:W-:Y:S02]  /*1cbe0*/  IMAD.MOV.U32 R8, RZ, RZ, R27 ;  /* 0x000000ffff087224 */ /* 0x000fe400078e001b */
[----:B------:R-:W0:Y:S04]  /*1cbf0*/  LDSM.16.MT88.4 R24, [R3+0x1080] ;  /* 0x001080000318783b */ /* 0x000e280000004200 */
[----:B------:R-:W-:Y:S04]  /*1cc00*/  STL [R1+0x4044], R8 ;  /* 0x0040440801007387 */ /* 0x000fe80000100800 */
[----:B------:R-:W-:Y:S04]  /*1cc10*/  STL [R1+0x4040], R9 ;  /* 0x0040400901007387 */ /* 0x000fe80000100800 */
[----:B0-----:R-:W-:Y:S04]  /*1cc20*/  STL.64 [R1+0x40b0], R26 ;  /* 0x0040b01a01007387 */ /* 0x001fe80000100a00 */
[----:B------:R0:W-:Y:S04]  /*1cc30*/  STL.64 [R1+0x40a8], R24 ;  /* 0x0040a81801007387 */ /* 0x0001e80000100a00 */
[----:B0-----:R-:W3:Y:S04]  /*1cc40*/  LDL.LU R24, [R1+0x70] ;  /* 0x0000700001187983 */ /* 0x001ee80000300800 */
[----:B------:R-:W3:Y:S04]  /*1cc50*/  LDL.LU R25, [R1+0x74] ;  /* 0x0000740001197983 */ /* 0x000ee80000300800 */
[----:B------:R-:W4:Y:S01]  /*1cc60*/  LDL.LU R26, [R1+0x78] ;  /* 0x00007800011a7983 */ /* 0x000f220000300800 */
[----:B------:R-:W-:-:S03]  /*1cc70*/  MOV R27, R2 ;  /* 0x00000002001b7202 */ /* 0x000fc60000000f00 */
[----:B------:R-:W2:Y:S01]  /*1cc80*/  LDL.LU R2, [R1+0x4148] ;  /* 0x0041480001027983 */ /* 0x000ea20000300800 */
[----:B------:R-:W-:Y:S03]  /*1cc90*/  HMMA.16816.F32.BF16 R20, R20, R10, R12 ;  /* 0x0000000a1414723c */ /* 0x000fe6000004180c */
[----:B----4-:R-:W-:Y:S04]  /*1cca0*/  STL.64 [R1+0x40e0], R26 ;  /* 0x0040e01a01007387 */ /* 0x010fe80000100a00 */
[----:B---3--:R0:W-:Y:S04]  /*1ccb0*/  STL.64 [R1+0x40d8], R24 ;  /* 0x0040d81801007387 */ /* 0x0081e80000100a00 */
[----:B0-----:R-:W3:Y:S04]  /*1ccc0*/  LDL.LU R24, [R1+0xc0] ;  /* 0x0000c00001187983 */ /* 0x001ee80000300800 */
[----:B------:R-:W3:Y:S04]  /*1ccd0*/  LDL.LU R25, [R1+0xc4] ;  /* 0x0000c40001197983 */ /* 0x000ee80000300800 */
[----:B------:R-:W3:Y:S04]  /*1cce0*/  LDL.LU R26, [R1+0xc8] ;  /* 0x0000c800011a7983 */ /* 0x000ee80000300800 */
[----:B------:R-:W3:Y:S04]  /*1ccf0*/  LDL.LU R27, [R1+0xcc] ;  /* 0x0000cc00011b7983 */ /* 0x000ee80000300800 */
[----:B------:R-:W4:Y:S04]  /*1cd00*/  LDL.LU.64 R14, [R1+0x4140] ;  /* 0x00414000010e7983 */ /* 0x000f280000300a00 */
[----:B------:R-:W4:Y:S04]  /*1cd10*/  LDL.LU.64 R12, [R1+0x4138] ;  /* 0x00413800010c7983 */ /* 0x000f280000300a00 */
[----:B------:R-:W-:Y:S04]  /*1cd20*/  STL.64 [R1+0x140], R20 ;  /* 0x0001401401007387 */ /* 0x000fe80000100a00 */
[----:B------:R-:W-:Y:S04]  /*1cd30*/  STL.64 [R1+0x148], R22 ;  /* 0x0001481601007387 */ /* 0x000fe80000100a00 */
[----:B--2---:R-:W0:Y:S04]  /*1cd40*/  LDSM.16.MT88.4 R20, [R2+0x1080] ;  /* 0x001080000214783b */ /* 0x004e280000004200 */
[----:B0-----:R-:W-:Y:S04]  /*1cd50*/  STL.64 [R1+0x4090], R22 ;  /* 0x0040901601007387 */ /* 0x001fe80000100a00 */
[----:B------:R0:W-:Y:S04]  /*1cd60*/  STL.64 [R1+0x4088], R20 ;  /* 0x0040881401007387 */ /* 0x0001e80000100a00 */
[----:B0-----:R-:W2:Y:S04]  /*1cd70*/  LDL.LU R20, [R1+0x60] ;  /* 0x0000600001147983 */ /* 0x001ea80000300800 */
[----:B------:R-:W2:Y:S04]  /*1cd80*/  LDL.LU R21, [R1+0x64] ;  /* 0x0000640001157983 */ /* 0x000ea80000300800 */
[----:B------:R-:W2:Y:S04]  /*1cd90*/  LDL.LU R22, [R1+0x68] ;  /* 0x0000680001167983 */ /* 0x000ea80000300800 */
[----:B------:R-:W2:Y:S02]  /*1cda0*/  LDL.LU R23, [R1+0x6c] ;  /* 0x00006c0001177983 */ /* 0x000ea40000300800 */
[C---:B--2---:R-:W-:Y:S11]  /*1cdb0*/  HMMA.16816.F32.BF16 R16, R20.reuse, R6, R16 ;  /* 0x000000061410723c */ /* 0x044ff60000041810 */
[----:B------:R-:W-:Y:S11]  /*1cdc0*/  @!UPT UIADD3 URZ, URZ, URZ, URZ ;  /* 0x0000003f3f3ff290 */ /* 0x000ff6000fffe03f */
[----:B------:R-:W-:Y:S01]  /*1cdd0*/  @!UPT UIADD3 URZ, URZ, URZ, URZ ;  /* 0x0000003f3f3ff290 */ /* 0x000fe2000fffe03f */
[----:B------:R-:W-:Y:S04]  /*1cde0*/  STL.64 [R1+0x180], R16 ;  /* 0x0001801001007387 */ /* 0x000fe80000100a00 */
[----:B------:R0:W-:Y:S04]  /*1cdf0*/  STL.64 [R1+0x188], R18 ;  /* 0x0001881201007387 */ /* 0x0001e80000100a00 */
[----:B0-----:R-:W3:Y:S04]  /*1ce00*/  LDL.LU.64 R18, [R1+0x4130] ;  /* 0x0041300001127983 */ /* 0x001ee80000300a00 */
[----:B------:R-:W3:Y:S01]  /*1ce10*/  LDL.LU.64 R16, [R1+0x4128] ;  /* 0x0041280001107983 */ /* 0x000ee20000300a00 */
[----:B----4-:R-:W-:Y:S03]  /*1ce20*/  HMMA.16816.F32.BF16 R20, R20, R10, R12 ;  /* 0x0000000a1414723c */ /* 0x010fe6000004180c */
[----:B------:R-:W2:Y:S04]  /*1ce30*/  LDL.LU.64 R14, [R1+0x4120] ;  /* 0x00412000010e7983 */ /* 0x000ea80000300a00 */
[----:B------:R-:W2:Y:S11]  /*1ce40*/  LDL.LU.64 R12, [R1+0x4118] ;  /* 0x00411800010c7983 */ /* 0x000eb60000300a00 */
[----:B------:R-:W-:Y:S05]  /*1ce50*/  @!UPT UIADD3 URZ, URZ, URZ, URZ ;  /* 0x0000003f3f3ff290 */ /* 0x000fea000fffe03f */
[----:B------:R-:W-:Y:S04]  /*1ce60*/  STL.64 [R1+0x150], R20 ;  /* 0x0001501401007387 */ /* 0x000fe80000100a00 */
[----:B------:R3:W-:Y:S04]  /*1ce70*/  STL.64 [R1+0x158], R22 ;  /* 0x0001581601007387 */ /* 0x0007e80000100a00 */
[----:B------:R-:W-:Y:S04]  /*1ce80*/  STL.64 [R1+0x4108], R6 ;  /* 0x0041080601007387 */ /* 0x000fe80000100a00 */
[----:B------:R-:W-:Y:S01]  /*1ce90*/  STL.64 [R1+0x4100], R4 ;  /* 0x0041000401007387 */ /* 0x000fe20000100a00 */
[C---:B---3--:R-:W-:Y:S03]  /*1cea0*/  HMMA.16816.F32.BF16 R20, R16.reuse, R6, R24 ;  /* 0x000000061014723c */ /* 0x048fe60000041818 */
[----:B------:R-:W0:Y:S05]  /*1ceb0*/  LDSM.16.MT88.4 R4, [R28+0x2000] ;  /* 0x002000001c04783b */ /* 0x000e2a0000004200 */
[----:B--2---:R-:W-:Y:S11]  /*1cec0*/  HMMA.16816.F32.BF16 R12, R16, R10, R12 ;  /* 0x0000000a100c723c */ /* 0x004ff6000004180c */
[----:B------:R-:W-:Y:S04]  /*1ced0*/  @!UPT UIADD3 URZ, URZ, URZ, URZ ;  /* 0x0000003f3f3ff290 */ /* 0x000fe8000fffe03f */
[----:B------:R1:W-:Y:S04]  /*1cee0*/  STL.64 [R1+0x1a0], R20 ;  /* 0x0001a01401007387 */ /* 0x0003e80000100a00 */
[----:B------:R2:W-:Y:S04]  /*1cef0*/  STL.64 [R1+0x1a8], R22 ;  /* 0x0001a81601007387 */ /* 0x0005e80000100a00 */
[----:B------:R3:W-:Y:S04]  /*1cf00*/  STL.64 [R1+0x40f8], R10 ;  /* 0x0040f80a01007387 */ /* 0x0007e80000100a00 */
[----:B------:R-:W-:Y:S04]  /*1cf10*/  STL.64 [R1+0x190], R12 ;  /* 0x0001900c01007387 */ /* 0x000fe80000100a00 */
[----:B------:R-:W-:Y:S04]  /*1cf20*/  STL.64 [R1+0x198], R14 ;  /* 0x0001980e01007387 */ /* 0x000fe80000100a00 */
[----:B------:R-:W4:Y:S04]  /*1cf30*/  LDL.LU R24, [R1+0x30] ;  /* 0x0000300001187983 */ /* 0x000f280000300800 */
[----:B0-----:R-:W-:Y:S04]  /*1cf40*/  STL.64 [R1], R4 ;  /* 0x0000000401007387 */ /* 0x001fe80000100a00 */
[----:B------:R-:W-:Y:S04]  /*1cf50*/  STL.64 [R1+0x8], R6 ;  /* 0x0000080601007387 */ /* 0x000fe80000100a00 */
[----:B------:R-:W4:Y:S04]  /*1cf60*/  LDL.LU R25, [R1+0x34] ;  /* 0x0000340001197983 */ /* 0x000f280000300800 */
[----:B------:R-:W4:Y:S04]  /*1cf70*/  LDL.LU R26, [R1+0x38] ;  /* 0x00003800011a7983 */ /* 0x000f280000300800 */
[----:B------:R-:W4:Y:S04]  /*1cf80*/  LDL.LU R27, [R1+0x3c] ;  /* 0x00003c00011b7983 */ /* 0x000f280000300800 */
[----:B-1----:R-:W4:Y:S04]  /*1cf90*/  LDL.LU R20, [R1+0x110] ;  /* 0x0001100001147983 */ /* 0x002f280000300800 */
[----:B------:R-:W4:Y:S04]  /*1cfa0*/  LDL.LU R21, [R1+0x114] ;  /* 0x0001140001157983 */ /* 0x000f280000300800 */
[----:B--2---:R-:W2:Y:S04]  /*1cfb0*/  LDL.LU R22, [R1+0x118] ;  /* 0x0001180001167983 */ /* 0x004ea80000300800 */
[----:B------:R-:W2:Y:S04]  /*1cfc0*/  LDL.LU R23, [R1+0x11c] ;  /* 0x00011c0001177983 */ /* 0x000ea80000300800 */
[----:B------:R-:W4:Y:S04]  /*1cfd0*/  LDL.LU R8, [R1+0xe0] ;  /* 0x0000e00001087983 */ /* 0x000f280000300800 */
[----:B------:R-:W4:Y:S04]  /*1cfe0*/  LDL.LU R9, [R1+0xe4] ;  /* 0x0000e40001097983 */ /* 0x000f280000300800 */
[----:B---3--:R-:W3:Y:S04]  /*1cff0*/  LDL.LU R10, [R1+0xe8] ;  /* 0x0000e800010a7983 */ /* 0x008ee80000300800 */
[----:B------:R-:W3:Y:S04]  /*1d000*/  LDL.LU R11, [R1+0xec] ;  /* 0x0000ec00010b7983 */ /* 0x000ee80000300800 */
[----:B------:R-:W-:Y:S04]  /*1d010*/  LDSM.16.MT88.4 R4, [R28+0x2080] ;  /* 0x002080001c04783b */ /* 0x000fe80000004200 */
[----:B--2---:R-:W-:Y:S04]  /*1d020*/  STL.64 [R1+0x40a0], R22 ;  /* 0x0040a01601007387 */ /* 0x004fe80000100a00 */
[----:B----4-:R0:W-:Y:S04]  /*1d030*/  STL.64 [R1+0x4098], R20 ;  /* 0x0040981401007387 */ /* 0x0101e80000100a00 */
[----:B0-----:R-:W2:Y:S04]  /*1d040*/  LDL.LU R20, [R1+0x130] ;  /* 0x0001300001147983 */ /* 0x001ea80000300800 */
[----:B------:R-:W2:Y:S04]  /*1d050*/  LDL.LU R21, [R1+0x134] ;  /* 0x0001340001157983 */ /* 0x000ea80000300800 */
[----:B------:R-:W4:Y:S04]  /*1d060*/  LDL.LU R22, [R1+0x138] ;  /* 0x0001380001167983 */ /* 0x000f280000300800 */
[----:B------:R-:W4:Y:S04]  /*1d070*/  LDL.LU R23, [R1+0x13c] ;  /* 0x00013c0001177983 */ /* 0x000f280000300800 */
[----:B----4-:R-:W-:Y:S04]  /*1d080*/  STL.64 [R1+0x40c0], R22 ;  /* 0x0040c01601007387 */ /* 0x010fe80000100a00 */
[----:B--2---:R0:W-:Y:S04]  /*1d090*/  STL.64 [R1+0x40b8], R20 ;  /* 0x0040b81401007387 */ /* 0x0041e80000100a00 */
[----:B0-----:R-:W2:Y:S04]  /*1d0a0*/  LDL.LU R20, [R1+0xf0] ;  /* 0x0000f00001147983 */ /* 0x001ea80000300800 */
[----:B------:R-:W2:Y:S01]  /*1d0b0*/  LDL.LU R21, [R1+0xf4] ;  /* 0x0000f40001157983 */ /* 0x000ea20000300800 */
[----:B------:R-:W-:-:S02]  /*1d0c0*/  IMAD.MOV.U32 R22, RZ, RZ, R0 ;  /* 0x000000ffff167224 */ /* 0x000fc400078e0000 */
[----:B------:R-:W-:Y:S01]  /*1d0d0*/  IMAD.MOV.U32 R23, RZ, RZ, R29 ;  /* 0x000000ffff177224 */ /* 0x000fe200078e001d */
[----:B------:R-:W4:Y:S04]  /*1d0e0*/  LDL.LU R0, [R1+0x4114] ;  /* 0x0041140001007983 */ /* 0x000f280000300800 */
[----:B------:R-:W3:Y:S04]  /*1d0f0*/  LDL.LU R29, [R1+0x4110] ;  /* 0x00411000011d7983 */ /* 0x000ee80000300800 */
[----:B------:R-:W-:Y:S04]  /*1d100*/  STL.64 [R1+0x40d0], R22 ;  /* 0x0040d01601007387 */ /* 0x000fe80000100a00 */
[----:B--2---:R0:W-:Y:S04]  /*1d110*/  STL.64 [R1+0x40c8], R20 ;  /* 0x0040c81401007387 */ /* 0x0041e80000100a00 */
[----:B---3--:R-:W1:Y:S04]  /*1d120*/  LDSM.16.M88.4 R16, [R29+0x20000] ;  /* 0x020000001d10783b */ /* 0x008e680000000200 */
[----:B0-----:R-:W2:Y:S04]  /*1d130*/  LDL.LU R20, [R1+0x100] ;  /* 0x0001000001147983 */ /* 0x001ea80000300800 */
[----:B------:R-:W2:Y:S04]  /*1d140*/  LDL.LU R21, [R1+0x104] ;  /* 0x0001040001157983 */ /* 0x000ea80000300800 */
[----:B------:R-:W3:Y:S04]  /*1d150*/  LDL.LU R22, [R1+0x108] ;  /* 0x0001080001167983 */ /* 0x000ee80000300800 */
[----:B------:R-:W3:Y:S04]  /*1d160*/  LDL.LU R23, [R1+0x10c] ;  /* 0x00010c0001177983 */ /* 0x000ee80000300800 */
[----:B------:R-:W0:Y:S04]  /*1d170*/  LDSM.16.M88.4 R12, [R29+0x30000] ;  /* 0x030000001d0c783b */ /* 0x000e280000000200 */
[----:B---3--:R-:W-:Y:S04]  /*1d180*/  STL.64 [R1+0x40f0], R22 ;  /* 0x0040f01601007387 */ /* 0x008fe80000100a00 */
[----:B--2---:R2:W-:Y:S04]  /*1d190*/  STL.64 [R1+0x40e8], R20 ;  /* 0x0040e81401007387 */ /* 0x0045e80000100a00 */
[----:B--2---:R-:W2:Y:S04]  /*1d1a0*/  LDL.LU R20, [R1+0x40] ;  /* 0x0000400001147983 */ /* 0x004ea80000300800 */
[----:B------:R-:W2:Y:S04]  /*1d1b0*/  LDL.LU R21, [R1+0x44] ;  /* 0x0000440001157983 */ /* 0x000ea80000300800 */
[----:B------:R-:W2:Y:S04]  /*1d1c0*/  LDL.LU R22, [R1+0x48] ;  /* 0x0000480001167983 */ /* 0x000ea80000300800 */
[----:B------:R-:W2:Y:S04]  /*1d1d0*/  LDL.LU R23, [R1+0x4c] ;  /* 0x00004c0001177983 */ /* 0x000ea80000300800 */
[----:B-1----:R-:W-:Y:S04]  /*1d1e0*/  STL [R1+0x3f14], R18 ;  /* 0x003f141201007387 */ /* 0x002fe80000100800 */
[----:B------:R-:W-:Y:S04]  /*1d1f0*/  STL [R1+0x3f10], R19 ;  /* 0x003f101301007387 */ /* 0x000fe80000100800 */
[----:B0-----:R-:W-:Y:S04]  /*1d200*/  STL [R1+0x3f0c], R14 ;  /* 0x003f0c0e01007387 */ /* 0x001fe80000100800 */
[----:B------:R-:W-:Y:S04]  /*1d210*/  STL [R1+0x3f08], R15 ;  /* 0x003f080f01007387 */ /* 0x000fe80000100800 */
[----:B------:R-:W-:Y:S04]  /*1d220*/  STL [R1+0x3cd0], R29 ;  /* 0x003cd01d01007387 */ /* 0x000fe80000100800 */
[----:B------:R-:W-:Y:S04]  /*1d230*/  STL.64 [R1+0x10], R4 ;  /* 0x0000100401007387 */ /* 0x000fe80000100a00 */
[----:B------:R0:W-:Y:S04]  /*1d240*/  STL.64 [R1+0x18], R6 ;  /* 0x0000180601007387 */ /* 0x0001e80000100a00 */
[----:B0-----:R-:W3:Y:S04]  /*1d250*/  LDL.LU.64 R6, [R1+0x4108] ;  /* 0x0041080001067983 */ /* 0x001ee80000300a00 */
[----:B------:R-:W2:Y:S01]  /*1d260*/  LDL.LU.64 R4, [R1+0x4100] ;  /* 0x0041000001047983 */ /* 0x000ea20000300a00 */
[----:B---3--:R-:W-:Y:S11]  /*1d270*/  HMMA.16816.F32.BF16 R8, R24, R6, R8 ;  /* 0x000000061808723c */ /* 0x008ff60000041808 */
[----:B------:R-:W-:Y:S11]  /*1d280*/  @!UPT UIADD3 URZ, URZ, URZ, URZ ;  /* 0x0000003f3f3ff290 */ /* 0x000ff6000fffe03f */
[----:B------:R-:W-:Y:S01]  /*1d290*/  @!UPT UIADD3 URZ, URZ, URZ, URZ ;  /* 0x0000003f3f3ff290 */ /* 0x000fe2000fffe03f */
[----:B------:R-:W-:Y:S01]  /*1d2a0*/  STL.64 [R1+0x80], R8 ;  /* 0x0000800801007387 */ /* 0x000fe20000100a00 */
[----:B------:R-:W-:-:S03]  /*1d2b0*/  MOV R29, R11 ;  /* 0x0000000b001d7202 */ /* 0x000fc60000000f00 */
[----:B------:R0:W-:Y:S04]  /*1d2c0*/  STL [R1+0x88], R10 ;  /* 0x0000880a01007387 */ /* 0x0001e80000100800 */
[----:B0-----:R-:W2:Y:S02]  /*1d2d0*/  LDL.LU.64 R10, [R1+0x40f8] ;  /* 0x0040f800010a7983 */ /* 0x001ea40000300a00 */
[----:B--2---:R-:W-:Y:S02]  /*1d2e0*/  HMMA.16816.F32.BF16 R24, R24, R10, R20 ;  /* 0x0000000a1818723c */ /* 0x004fe40000041814 */
[----:B------:R-:W2:Y:S04]  /*1d2f0*/  LDL.LU.64 R22, [R1+0x40f0] ;  /* 0x0040f00001167983 */ /* 0x000ea80000300a00 */
[----:B------:R-:W2:Y:S11]  /*1d300*/  LDL.LU.64 R20, [R1+0x40e8] ;  /* 0x0040e80001147983 */ /* 0x000eb60000300a00 */
[----:B------:R-:W-:Y:S06]  /*1d310*/  @!UPT UIADD3 URZ, URZ, URZ, URZ ;  /* 0x0000003f3f3ff290 */ /* 0x000fec000fffe03f */
[----:B------:R-:W-:Y:S04]  /*1d320*/  STL.64 [R1+0x60], R24 ;  /* 0x0000601801007387 */ /* 0x000fe80000100a00 */
[----:B------:R0:W-:Y:S04]  /*1d330*/  STL.64 [R1+0x68], R26 ;  /* 0x0000681a01007387 */ /* 0x0001e80000100a00 */
[----:B0-----:R-:W2:Y:S04]  /*1d340*/  LDL.LU.64 R26, [R1+0x40e0] ;  /* 0x0040e000011a7983 */ /* 0x001ea80000300a00 */
[----:B------:R-:W2:Y:S02]  /*1d350*/  LDL.LU.64 R24, [R1+0x40d8] ;  /* 0x0040d80001187983 */ /* 0x000ea40000300a00 */
[C---:B--2---:R-:W-:Y:S11]  /*1d360*/  HMMA.16816.F32.BF16 R20, R24.reuse, R6, R20 ;  /* 0x000000061814723c */ /* 0x044ff60000041814 */
[----:B------:R-:W-:Y:S11]  /*1d370*/  @!UPT UIADD3 URZ, URZ, URZ, URZ ;  /* 0x0000003f3f3ff290 */ /* 0x000ff6000fffe03f */
[----:B------:R-:W-:Y:S01]  /*1d380*/  @!UPT UIADD3 URZ, URZ, URZ, URZ ;  /* 0x0000003f3f3ff290 */ /* 0x000fe2000fffe03f */
[----:B------:R-:W-:Y:S01]  /*1d390*/  STL.64 [R1+0xe0], R20 ;  /* 0x0000e01401007387 */ /* 0x000fe20000100a00 */
[----:B------:R-:W-:Y:S02]  /*1d3a0*/  IMAD.MOV.U32 R8, RZ, RZ, R22 ;  /* 0x000000ffff087224 */ /* 0x000fe400078e0016 */
[----:B------:R-:W-:Y:S02]  /*1d3b0*/  IMAD.MOV.U32 R9, RZ, RZ, R23 ;  /* 0x000000ffff097224 */ /* 0x000fe400078e0017 */
[----:B----4-:R-:W0:Y:S04]  /*1d3c0*/  LDSM.16.MT88.4 R20, [R0+0x2000] ;  /* 0x002000000014783b */ /* 0x010e280000004200 */
[----:B------:R-:W-:Y:S04]  /*1d3d0*/  STL [R1+0x404c], R9 ;  /* 0x00404c0901007387 */ /* 0x000fe80000100800 */
[----:B------:R-:W-:Y:S04]  /*1d3e0*/  STL [R1+0x4048], R8 ;  /* 0x0040480801007387 */ /* 0x000fe80000100800 */
[----:B0-----:R-:W-:Y:S04]  /*1d3f0*/  STL.64 [R1+0x50], R20 ;  /* 0x0000501401007387 */ /* 0x001fe80000100a00 */
[----:B------:R-:W-:Y:S04]  /*1d400*/  STL.64 [R1+0x58], R22 ;  /* 0x0000581601007387 */ /* 0x000fe80000100a00 */
[----:B------:R-:W0:Y:S04]  /*1d410*/  LDSM.16.MT88.4 R20, [R0+0x2080] ;  /* 0x002080000014783b */ /* 0x000e280000004200 */
[----:B------:R-:W-:Y:S04]  /*1d420*/  STL [R1+0x403c], R0 ;  /* 0x00403c0001007387 */ /* 0x000fe80000100800 */
[----:B0-----:R-:W-:Y:S04]  /*1d430*/  STL.64 [R1+0x40], R20 ;  /* 0x0000401401007387 */ /* 0x001fe80000100a00 */
[----:B------:R-:W-:Y:S04]  /*1d440*/  STL.64 [R1+0x48], R22 ;  /* 0x0000481601007387 */ /* 0x000fe80000100a00 */
[----:B------:R-:W0:Y:S04]  /*1d450*/  LDSM.16.MT88.4 R20, [R3+0x2000] ;  /* 0x002000000314783b */ /* 0x000e280000004200 */
[----:B0-----:R-:W-:Y:S04]  /*1d460*/  STL.64 [R1+0x30], R20 ;  /* 0x0000301401007387 */ /* 0x001fe80000100a00 */
[----:B------:R0:W-:Y:S04]  /*1d470*/  STL.64 [R1+0x38], R22 ;  /* 0x0000381601007387 */ /* 0x0001e80000100a00 */
[----:B0-----:R-:W2:Y:S04]  /*1d480*/  LDL.LU.64 R22, [R1+0x40d0] ;  /* 0x0040d00001167983 */ /* 0x001ea80000300a00 */
[----:B------:R-:W2:Y:S02]  /*1d490*/  LDL.LU.64 R20, [R1+0x40c8] ;  /* 0x0040c80001147983 */ /* 0x000ea40000300a00 */
[----:B--2---:R-:W-:Y:S02]  /*1d4a0*/  HMMA.16816.F32.BF16 R24, R24, R10, R20 ;  /* 0x0000000a1818723c */ /* 0x004fe40000041814 */
[----:B------:R-:W2:Y:S04]  /*1d4b0*/  LDL.LU.64 R22, [R1+0x40c0] ;  /* 0x0040c00001167983 */ /* 0x000ea80000300a00 */
[----:B------:R-:W2:Y:S11]  /*1d4c0*/  LDL.LU.64 R20, [R1+0x40b8] ;  /* 0x0040b80001147983 */ /* 0x000eb60000300a00 */
[----:B------:R-:W-:Y:S06]  /*1d4d0*/  @!UPT UIADD3 URZ, URZ, URZ, URZ ;  /* 0x0000003f3f3ff290 */ /* 0x000fec000fffe03f */
[----:B------:R-:W-:Y:S01]  /*1d4e0*/  STL.64 [R1+0xd0], R24 ;  /* 0x0000d01801007387 */ /* 0x000fe20000100a00 */
[----:B------:R-:W-:Y:S01]  /*1d4f0*/  MOV R9, R26 ;  /* 0x0000001a00097202 */ /* 0x000fe20000000f00 */
[----:B------:R-:W-:Y:S02]  /*1d500*/  IMAD.MOV.U32 R8, RZ, RZ, R27 ;  /* 0x000000ffff087224 */ /* 0x000fe400078e001b */
[----:B------:R-:W0:Y:S04]  /*1d510*/  LDSM.16.MT88.4 R24, [R3+0x2080] ;  /* 0x002080000318783b */ /* 0x000e280000004200 */
[----:B------:R-:W-:Y:S04]  /*1d520*/  STL [R1+0x4054], R8 ;  /* 0x0040540801007387 */ /* 0x000fe80000100800 */
[----:B------:R-:W-:Y:S04]  /*1d530*/  STL [R1+0x4050], R9 ;  /* 0x0040500901007387 */ /* 0x000fe80000100800 */
[----:B0-----:R-:W-:Y:S04]  /*1d540*/  STL.64 [R1+0x20], R24 ;  /* 0x0000201801007387 */ /* 0x001fe80000100a00 */
[----:B------:R0:W-:Y:S04]  /*1d550*/  STL.64 [R1+0x28], R26 ;  /* 0x0000281a01007387 */ /* 0x0001e80000100a00 */
[----:B0-----:R-:W2:Y:S04]  /*1d560*/  LDL.LU.64 R26, [R1+0x40b0] ;  /* 0x0040b000011a7983 */ /* 0x001ea80000300a00 */
[----:B------:R-:W2:Y:S04]  /*1d570*/  LDL.LU.64 R24, [R1+0x40a8] ;  /* 0x0040a80001187983 */ /* 0x000ea80000300a00 */
[----:B------:R-:W-:Y:S01]  /*1d580*/  STL [R1+0x3f18], R3 ;  /* 0x003f180301007387 */ /* 0x000fe20000100800 */
[C---:B--2---:R-:W-:Y:S11]  /*1d590*/  HMMA.16816.F32.BF16 R20, R24.reuse, R6, R20 ;  /* 0x000000061814723c */ /* 0x044ff60000041814 */
[----:B------:R-:W-:Y:S11]  /*1d5a0*/  @!UPT UIADD3 URZ, URZ, URZ, URZ ;  /* 0x0000003f3f3ff290 */ /* 0x000ff6000fffe03f */
[----:B------:R-:W-:Y:S01]  /*1d5b0*/  @!UPT UIADD3 URZ, URZ, URZ, URZ ;  /* 0x0000003f3f3ff290 */ /* 0x000fe2000fffe03f */
[----:B------:R0:W-:Y:S01]  /*1d5c0*/  STL.64 [R1+0x100], R20 ;  /* 0x0001001401007387 */ /* 0x0001e20000100a00 */
[----:B------:R-:W-:Y:S01]  /*1d5d0*/  IMAD.MOV.U32 R8, RZ, RZ, R22 ;  /* 0x000000ffff087224 */ /* 0x000fe200078e0016 */
[----:B------:R-:W-:Y:S02]  /*1d5e0*/  MOV R9, R23 ;  /* 0x0000001700097202 */ /* 0x000fe40000000f00 */
[----:B------:R-:W2:Y:S04]  /*1d5f0*/  LDL.LU.64 R22, [R1+0x40a0] ;  /* 0x0040a00001167983 */ /* 0x000ea80000300a00 */
[----:B0-----:R-:W2:Y:S02]  /*1d600*/  LDL.LU.64 R20, [R1+0x4098] ;  /* 0x0040980001147983 */ /* 0x001ea40000300a00 */
[----:B--2---:R-:W-:Y:S02]  /*1d610*/  HMMA.16816.F32.BF16 R24, R24, R10, R20 ;  /* 0x0000000a1818723c */ /* 0x004fe40000041814 */
[----:B------:R-:W2:Y:S04]  /*1d620*/  LDL.LU.64 R22, [R1+0x4090] ;  /* 0x0040900001167983 */ /* 0x000ea80000300a00 */
[----:B------:R-:W2:Y:S11]  /*1d630*/  LDL.LU.64 R20, [R1+0x4088] ;  /* 0x0040880001147983 */ /* 0x000eb60000300a00 */
[----:B------:R-:W-:Y:S06]  /*1d640*/  @!UPT UIADD3 URZ, URZ, URZ, URZ ;  /* 0x0000003f3f3ff290 */ /* 0x000fec000fffe03f */
[----:B------:R0:W-:Y:S04]  /*1d650*/  STL.64 [R1+0xf0], R24 ;  /* 0x0000f01801007387 */ /* 0x0001e80000100a00 */
[----:B------:R1:W-:Y:S04]  /*1d660*/  STL.64 [R1+0xf8], R26 ;  /* 0x0000f81a01007387 */ /* 0x0003e80000100a00 */
[----:B0-----:R-:W2:Y:S04]  /*1d670*/  LDL.LU R24, [R1+0x170] ;  /* 0x0001700001187983 */ /* 0x001ea80000300800 */
[----:B------:R-:W2:Y:S04]  /*1d680*/  LDL.LU R25, [R1+0x174] ;  /* 0x0001740001197983 */ /* 0x000ea80000300800 */
[----:B-1----:R-:W2:Y:S04]  /*1d690*/  LDL.LU R26, [R1+0x178] ;  /* 0x00017800011a7983 */ /* 0x002ea80000300800 */
[----:B------:R-:W2:Y:S02]  /*1d6a0*/  LDL.LU R27, [R1+0x17c] ;  /* 0x00017c00011b7983 */ /* 0x000ea40000300800 */
[----:B--2---:R-:W-:Y:S11]  /*1d6b0*/  HMMA.16816.F32.BF16 R24, R20, R6, R24 ;  /* 0x000000061418723c */ /* 0x004ff60000041818 */
[----:B------:R-:W-:Y:S11]  /*1d6c0*/  @!UPT UIADD3 URZ, URZ, URZ, URZ ;  /* 0x0000003f3f3ff290 */ /* 0x000ff6000fffe03f */
[----:B------:R-:W-:Y:S02]  /*1d6d0*/  @!UPT UIADD3 URZ, URZ, URZ, URZ ;  /* 0x0000003f3f3ff290 */ /* 0x000fe4000fffe03f */
[----:B------:R-:W-:Y:S01]  /*1d6e0*/  IMAD.MOV.U32 R18, RZ, RZ, R24 ;  /* 0x000000ffff127224 */ /* 0x000fe200078e0018 */
[----:B------:R-:W-:Y:S01]  /*1d6f0*/  MOV R14, R26 ;  /* 0x0000001a000e7202 */ /* 0x000fe20000000f00 */
[----:B------:R-:W-:-:S03]  /*1d700*/  IMAD.MOV.U32 R15, RZ, RZ, R25 ;  /* 0x000000ffff0f7224 */ /* 0x000fc600078e0019 */
[----:B------:R-:W-:Y:S04]  /*1d710*/  STL [R1+0x4080], R18 ;  /* 0x0040801201007387 */ /* 0x000fe80000100800 */
[----:B------:R0:W-:Y:S04]  /*1d720*/  STL.64 [R1+0x4078], R16 ;  /* 0x0040781001007387 */ /* 0x0001e80000100a00 */
[----:B0-----:R-:W2:Y:S04]  /*1d730*/  LDL.LU R16, [R1+0x120] ;  /* 0x0001200001107983 */ /* 0x001ea80000300800 */
[----:B------:R-:W2:Y:S04]  /*1d740*/  LDL.LU R17, [R1+0x124] ;  /* 0x0001240001117983 */ /* 0x000ea80000300800 */
[----:B------:R-:W2:Y:S04]  /*1d750*/  LDL.LU R18, [R1+0x128] ;  /* 0x0001280001127983 */ /* 0x000ea80000300800 */
[----:B------:R-:W2:Y:S04]  /*1d760*/  LDL.LU R19, [R1+0x12c] ;  /* 0x00012c0001137983 */ /* 0x000ea80000300800 */
[----:B------:R0:W-:Y:S02]  /*1d770*/  STL.64 [R1+0x4070], R14 ;  /* 0x0040700e01007387 */ /* 0x0001e40000100a00 */
[----:B0-----:R-:W-:Y:S01]  /*1d780*/  IMAD.MOV.U32 R14, RZ, RZ, R5 ;  /* 0x000000ffff0e7224 */ /* 0x001fe200078e0005 */
[----:B------:R-:W-:-:S02]  /*1d790*/  MOV R15, R4 ;  /* 0x00000004000f7202 */ /* 0x000fc40000000f00 */
[----:B------:R-:W0:Y:S04]  /*1d7a0*/  LDSM.16.MT88.4 R4, [R2+0x2000] ;  /* 0x002000000204783b */ /* 0x000e280000004200 */
[----:B------:R1:W-:Y:S04]  /*1d7b0*/  STL.64 [R1+0x4068], R12 ;  /* 0x0040680c01007387 */ /* 0x0003e80000100a00 */
[----:B-1----:R-:W3:Y:S04]  /*1d7c0*/  LDL.LU R12, [R1+0xb0] ;  /* 0x0000b000010c7983 */ /* 0x002ee80000300800 */
[----:B------:R-:W3:Y:S04]  /*1d7d0*/  LDL.LU R13, [R1+0xb4] ;  /* 0x0000b400010d7983 */ /* 0x000ee80000300800 */
[----:B0-----:R-:W-:Y:S04]  /*1d7e0*/  STL.64 [R1+0x3f68], R6 ;  /* 0x003f680601007387 */ /* 0x001fe80000100a00 */
[----:B------:R0:W-:Y:S04]  /*1d7f0*/  STL.64 [R1+0x3f60], R4 ;  /* 0x003f600401007387 */ /* 0x0001e80000100a00 */
[----:B0-----:R-:W4:Y:S04]  /*1d800*/  LDL.LU.64 R4, [R1+0x10] ;  /* 0x0000100001047983 */ /* 0x001f280000300a00 */
[----:B------:R-:W3:Y:S01]  /*1d810*/  LDL.LU.64 R6, [R1+0x18] ;  /* 0x0000180001067983 */ /* 0x000ee20000300a00 */
[----:B------:R-:W-:-:S03]  /*1d820*/  IMAD.MOV.U32 R3, RZ, RZ, R27 ;  /* 0x000000ffff037224 */ /* 0x000fc600078e001b */
[----:B------:R-:W0:Y:S01]  /*1d830*/  LDSM.16.MT88.4 R24, [R2+0x2080] ;  /* 0x002080000218783b */ /* 0x000e220000004200 */
[----:B--2---:R-:W-:Y:S03]  /*1d840*/  HMMA.16816.F32.BF16 R20, R20, R10, R16 ;  /* 0x0000000a1414723c */ /* 0x004fe60000041810 */
[----:B---3--:R-:W-:Y:S04]  /*1d850*/  STL.64 [R1+0x4060], R6 ;  /* 0x0040600601007387 */ /* 0x008fe80000100a00 */
[----:B----4-:R1:W-:Y:S04]  /*1d860*/  STL.64 [R1+0x4058], R4 ;  /* 0x0040580401007387 */ /* 0x0103e80000100a00 */
[----:B-1----:R-:W2:Y:S04]  /*1d870*/  LDL.LU R4, [R1] ;  /* 0x0000000001047983 */ /* 0x002ea80000300800 */
[----:B------:R-:W2:Y:S04]  /*1d880*/  LDL.LU R5, [R1+0x4] ;  /* 0x0000040001057983 */ /* 0x000ea80000300800 */
[----:B------:R-:W2:Y:S04]  /*1d890*/  LDL.LU R6, [R1+0x8] ;  /* 0x0000080001067983 */ /* 0x000ea80000300800 */
[----:B------:R-:W2:Y:S04]  /*1d8a0*/  LDL.LU R7, [R1+0xc] ;  /* 0x00000c0001077983 */ /* 0x000ea80000300800 */
[----:B0-----:R-:W-:Y:S04]  /*1d8b0*/  STL.64 [R1+0x3f48], R26 ;  /* 0x003f481a01007387 */ /* 0x001fe80000100a00 */
[----:B------:R0:W-:Y:S04]  /*1d8c0*/  STL.64 [R1+0x3f40], R24 ;  /* 0x003f401801007387 */ /* 0x0001e80000100a00 */
[----:B0-----:R-:W3:Y:S04]  /*1d8d0*/  LDL.LU R24, [R1+0x80] ;  /* 0x0000800001187983 */ /* 0x001ee80000300800 */
[----:B------:R-:W3:Y:S04]  /*1d8e0*/  LDL.LU R25, [R1+0x84] ;  /* 0x0000840001197983 */ /* 0x000ee80000300800 */
[----:B------:R-:W3:Y:S04]  /*1d8f0*/  LDL.LU R26, [R1+0x88] ;  /* 0x00008800011a7983 */ /* 0x000ee80000300800 */
[----:B------:R0:W-:Y:S04]  /*1d900*/  STL [R1+0x3ed0], R2 ;  /* 0x003ed00201007387 */ /* 0x0001e80000100800 */
[----:B------:R-:W4:Y:S04]  /*1d910*/  LDL.LU R18, [R1+0x4080] ;  /* 0x0040800001127983 */ /* 0x000f280000300800 */
[----:B------:R-:W2:Y:S01]  /*1d920*/  LDL.LU.64 R16, [R1+0x4078] ;  /* 0x0040780001107983 */ /* 0x000ea20000300a00 */
[----:B------:R-:W-:Y:S01]  /*1d930*/  IMAD.MOV.U32 R27, RZ, RZ, R29 ;  /* 0x000000ffff1b7224 */ /* 0x000fe200078e001d */
[----:B------:R-:W-:Y:S01]  /*1d940*/  MOV R29, R21 ;  /* 0x00000015001d7202 */ /* 0x000fe20000000f00 */
[----:B------:R-:W-:-:S02]  /*1d950*/  IMAD.MOV.U32 R0, RZ, RZ, R20 ;  /* 0x000000ffff007224 */ /* 0x000fc400078e0014 */
[----:B------:R-:W-:Y:S02]  /*1d960*/  IMAD.MOV.U32 R19, RZ, RZ, R22 ;  /* 0x000000ffff137224 */ /* 0x000fe400078e0016 */
[----:B0-----:R-:W-:Y:S02]  /*1d970*/  IMAD.MOV.U32 R2, RZ, RZ, R23 ;  /* 0x000000ffff027224 */ /* 0x001fe400078e0017 */
[----:B------:R-:W0:Y:S04]  /*1d980*/  LDSM.16.MT88.4 R20, [R28+0x3000] ;  /* 0x003000001c14783b */ /* 0x000e280000004200 */
[----:B0-----:R0:W-:Y:S04]  /*1d990*/  STL [R1+0x3f28], R20 ;  /* 0x003f281401007387 */ /* 0x0011e80000100800 */
[----:B------:R1:W-:Y:S04]  /*1d9a0*/  STL [R1+0x3f24], R21 ;  /* 0x003f241501007387 */ /* 0x0003e80000100800 */
[----:B------:R1:W-:Y:S04]  /*1d9b0*/  STL [R1+0x3f20], R22 ;  /* 0x003f201601007387 */ /* 0x0003e80000100800 */
[----:B------:R1:W-:Y:S04]  /*1d9c0*/  STL [R1+0x3f1c], R23 ;  /* 0x003f1c1701007387 */ /* 0x0003e80000100800 */
[----:B0-----:R-:W3:Y:S04]  /*1d9d0*/  LDL.LU R20, [R1+0xa0] ;  /* 0x0000a00001147983 */ /* 0x001ee80000300800 */
[----:B-1----:R-:W3:Y:S04]  /*1d9e0*/  LDL.LU R21, [R1+0xa4] ;  /* 0x0000a40001157983 */ /* 0x002ee80000300800 */
[----:B------:R-:W3:Y:S04]  /*1d9f0*/  LDL.LU R22, [R1+0xa8] ;  /* 0x0000a80001167983 */ /* 0x000ee80000300800 */
[----:B------:R-:W3:Y:S01]  /*1da00*/  LDL.LU R23, [R1+0xac] ;  /* 0x0000ac0001177983 */ /* 0x000ee20000300800 */
[C---:B--2---:R-:W-:Y:S11]  /*1da10*/  HMMA.16816.F32.BF16 R12, R4.reuse, R16, R12 ;  /* 0x00000010040c723c */ /* 0x044ff6000004180c */
[----:B------:R-:W-:Y:S11]  /*1da20*/  @!UPT UIADD3 URZ, URZ, URZ, URZ ;  /* 0x0000003f3f3ff290 */ /* 0x000ff6000fffe03f */
[----:B------:R-:W-:Y:S01]  /*1da30*/  @!UPT UIADD3 URZ, URZ, URZ, URZ ;  /* 0x0000003f3f3ff290 */ /* 0x000fe2000fffe03f */
[----:B------:R-:W-:Y:S04]  /*1da40*/  STL.64 [R1+0xb0], R12 ;  /* 0x0000b00c01007387 */ /* 0x000fe80000100a00 */
[----:B------:R0:W-:Y:S04]  /*1da50*/  STL.64 [R1+0xb8], R14 ;  /* 0x0000b80e01007387 */ /* 0x0001e80000100a00 */
[----:B0-----:R-:W2:Y:S04]  /*1da60*/  LDL.LU.64 R14, [R1+0x4070] ;  /* 0x00407000010e7983 */ /* 0x001ea80000300a00 */
[----:B------:R-:W3:Y:S02]  /*1da70*/  LDL.LU.64 R12, [R1+0x4068] ;  /* 0x00406800010c7983 */ /* 0x000ee40000300a00 */
[----:B---3--:R-:W-:Y:S11]  /*1da80*/  HMMA.16816.F32.BF16 R4, R4, R12, R20 ;  /* 0x0000000c0404723c */ /* 0x008ff60000041814 */
[----:B------:R-:W-:Y:S11]  /*1da90*/  @!UPT UIADD3 URZ, URZ, URZ, URZ ;  /* 0x0000003f3f3ff290 */ /* 0x000ff6000fffe03f */
[----:B------:R-:W-:Y:S01]  /*1daa0*/  @!UPT UIADD3 URZ, URZ, URZ, URZ ;  /* 0x0000003f3f3ff290 */ /* 0x000fe2000fffe03f */
[----:B------:R0:W-:Y:S01]  /*1dab0*/  STL [R1+0xa0], R4 ;  /* 0x0000a00401007387 */ /* 0x0001e20000100800 */
[----:B------:R-:W-:Y:S01]  /*1dac0*/  IMAD.MOV.U32 R21, RZ, RZ, R6 ;  /* 0x000000ffff157224 */ /* 0x000fe200078e0006 */
[----:B------:R-:W-:Y:S01]  /*1dad0*/  MOV R20, R5 ;  /* 0x0000000500147202 */ /* 0x000fe20000000f00 */
[----:B------:R-:W-:Y:S02]  /*1dae0*/  IMAD.MOV.U32 R22, RZ, RZ, R7 ;  /* 0x000000ffff167224 */ /* 0x000fe400078e0007 */
[----:B------:R-:W3:Y:S04]  /*1daf0*/  LDL.LU.64 R6, [R1+0x4060] ;  /* 0x0040600001067983 */ /* 0x000ee80000300a00 */
[----:B0-----:R-:W3:Y:S04]  /*1db00*/  LDL.LU.64 R4, [R1+0x4058] ;  /* 0x0040580001047983 */ /* 0x001ee80000300a00 */
[----:B------:R-:W-:Y:S04]  /*1db10*/  STL [R1+0x4038], R22 ;  /* 0x0040381601007387 */ /* 0x000fe80000100800 */
[----:B------:R-:W-:Y:S01]  /*1db20*/  STL.64 [R1+0x4030], R20 ;  /* 0x0040301401007387 */ /* 0x000fe20000100a00 */
[----:B---3--:R-:W-:Y:S11]  /*1db30*/  HMMA.16816.F32.BF16 R24, R4, R16, R24 ;  /* 0x000000100418723c */ /* 0x008ff60000041818 */
[----:B------:R-:W-:Y:S11]  /*1db40*/  @!UPT UIADD3 URZ, URZ, URZ, URZ ;  /* 0x0000003f3f3ff290 */ /* 0x000ff6000fffe03f */
[----:B------:R-:W-:Y:S01]  /*1db50*/  @!UPT UIADD3 URZ, URZ, URZ, URZ ;  /* 0x0000003f3f3ff290 */ /* 0x000fe2000fffe03f */
[----:B------:R0:W-:Y:S04]  /*1db60*/  STL.64 [R1+0x90], R24 ;  /* 0x0000901801007387 */ /* 0x0001e80000100a00 */
[----:B------:R1:W-:Y:S04]  /*1db70*/  STL.64 [R1+0x98], R26 ;  /* 0x0000981a01007387 */ /* 0x0003e80000100a00 */
[----:B0-----:R-:W3:Y:S04]  /*1db80*/  LDL.LU R24, [R1+0x190] ;  /* 0x0001900001187983 */ /* 0x001ee80000300800 */
[----:B------:R-:W3:Y:S04]  /*1db90*/  LDL.LU R25, [R1+0x194] ;  /* 0x0001940001197983 */ /* 0x000ee80000300800 */
[----:B-1----:R-:W2:Y:S04]  /*1dba0*/  LDL.LU R26, [R1+0x198] ;  /* 0x00019800011a7983 */ /* 0x002ea80000300800 */
[----:B------:R-:W2:Y:S04]  /*1dbb0*/  LDL.LU R27, [R1+0x19c] ;  /* 0x00019c00011b7983 */ /* 0x000ea80000300800 */
[----:B--2---:R-:W-:Y:S04]  /*1dbc0*/  STL.64 [R1+0x3f58], R26 ;  /* 0x003f581a01007387 */ /* 0x004fe80000100a00 */
[----:B---3--:R0:W-:Y:S04]  /*1dbd0*/  STL.64 [R1+0x3f50], R24 ;  /* 0x003f501801007387 */ /* 0x0081e80000100a00 */
[----:B0-----:R-:W2:Y:S04]  /*1dbe0*/  LDL.LU R24, [R1+0x1a0] ;  /* 0x0001a00001187983 */ /* 0x001ea80000300800 */
[----:B------:R-:W2:Y:S04]  /*1dbf0*/  LDL.LU R25, [R1+0x1a4] ;  /* 0x0001a40001197983 */ /* 0x000ea80000300800 */
[----:B------:R-:W3:Y:S04]  /*1dc00*/  LDL.LU R26, [R1+0x1a8] ;  /* 0x0001a800011a7983 */ /* 0x000ee80000300800 */
[----:B------:R-:W3:Y:S01]  /*1dc10*/  LDL.LU R27, [R1+0x1ac] ;  /* 0x0001ac00011b7983 */ /* 0x000ee20000300800 */
[----:B------:R-:W-:Y:S01]  /*1dc20*/  MOV R21, R4 ;  /* 0x0000000400157202 */ /* 0x000fe20000000f00 */
[----:B------:R-:W-:Y:S01]  /*1dc30*/  IMAD.MOV.U32 R20, RZ, RZ, R5 ;  /* 0x000000ffff147224 */ /* 0x000fe200078e0005 */
[----:B------:R-:W-:Y:S01]  /*1dc40*/  MOV R10, R7 ;  /* 0x00000007000a7202 */ /* 0x000fe20000000f00 */
[----:B------:R-:W-:Y:S01]  /*1dc50*/  IMAD.MOV.U32 R11, RZ, RZ, R6 ;  /* 0x000000ffff0b7224 */ /* 0x000fe200078e0006 */
[----:B---3--:R-:W-:Y:S04]  /*1dc60*/  STL.64 [R1+0x3f78], R26 ;  /* 0x003f781a01007387 */ /* 0x008fe80000100a00 */
[----:B--2---:R0:W-:Y:S04]  /*1dc70*/  STL.64 [R1+0x3f70], R24 ;  /* 0x003f701801007387 */ /* 0x0041e80000100a00 */
[----:B------:R-:W2:Y:S04]  /*1dc80*/  LDL.LU R4, [R1+0x20] ;  /* 0x0000200001047983 */ /* 0x000ea80000300800 */
        /* <DEDUP_REMOVED lines=8> */
[----:B------:R-:W3:Y:S04]  /*1dd10*/  LDL.LU R27, [R1+0xfc] ;  /* 0x0000fc00011b7983 */ /* 0x000ee80000300800 */
[----:B-1----:R-:W2:Y:S04]  /*1dd20*/  LDL.LU R4, [R1+0x30] ;  /* 0x0000300001047983 */ /* 0x002ea80000300800 */
[----:B------:R-:W2:Y:S04]  /*1dd30*/  LDL.LU R5, [R1+0x34] ;  /* 0x0000340001057983 */ /* 0x000ea80000300800 */
[----:B------:R-:W2:Y:S04]  /*1dd40*/  LDL.LU R6, [R1+0x38] ;  /* 0x0000380001067983 */ /* 0x000ea80000300800 */
[----:B------:R-:W2:Y:S04]  /*1dd50*/  LDL.LU R7, [R1+0x3c] ;  /* 0x00003c0001077983 */ /* 0x000ea80000300800 */
[----:B--2---:R-:W-:Y:S04]  /*1dd60*/  STL.64 [R1+0x3fc8], R6 ;  /* 0x003fc80601007387 */ /* 0x004fe80000100a00 */
[----:B------:R-:W-:Y:S04]  /*1dd70*/  STL.64 [R1+0x3fc0], R4 ;  /* 0x003fc00401007387 */ /* 0x000fe80000100a00 */
[----:B---3--:R-:W-:Y:S04]  /*1dd80*/  STL.64 [R1+0x3f88], R26 ;  /* 0x003f881a01007387 */ /* 0x008fe80000100a00 */
[----:B------:R0:W-:Y:S04]  /*1dd90*/  STL.64 [R1+0x3f80], R24 ;  /* 0x003f801801007387 */ /* 0x0001e80000100a00 */
[----:B0-----:R-:W2:Y:S04]  /*1dda0*/  LDL.LU R24, [R1+0x100] ;  /* 0x0001000001187983 */ /* 0x001ea80000300800 */
[----:B------:R-:W2:Y:S01]  /*1ddb0*/  LDL.LU R25, [R1+0x104] ;  /* 0x0001040001197983 */ /* 0x000ea20000300800 */
[----:B------:R-:W-:-:S02]  /*1ddc0*/  IMAD.MOV.U32 R26, RZ, RZ, R8 ;  /* 0x000000ffff1a7224 */ /* 0x000fc400078e0008 */
[----:B------:R-:W-:Y:S01]  /*1ddd0*/  IMAD.MOV.U32 R27, RZ, RZ, R9 ;  /* 0x000000ffff1b7224 */ /* 0x000fe200078e0009 */
[----:B------:R-:W3:Y:S04]  /*1dde0*/  LDL.LU R8, [R1+0x4054] ;  /* 0x0040540001087983 */ /* 0x000ee80000300800 */
[----:B------:R-:W3:Y:S04]  /*1ddf0*/  LDL.LU R9, [R1+0x4050] ;  /* 0x0040500001097983 */ /* 0x000ee80000300800 */
[----:B------:R-:W-:Y:S04]  /*1de00*/  STL.64 [R1+0x3fa8], R26 ;  /* 0x003fa81a01007387 */ /* 0x000fe80000100a00 */
[----:B--2---:R0:W-:Y:S04]  /*1de10*/  STL.64 [R1+0x3fa0], R24 ;  /* 0x003fa01801007387 */ /* 0x0041e80000100a00 */
        /* <DEDUP_REMOVED lines=8> */
[----:B--2---:R-:W-:Y:S04]  /*1dea0*/  STL.64 [R1+0x3ff8], R6 ;  /* 0x003ff80601007387 */ /* 0x004fe80000100a00 */
[----:B------:R-:W-:Y:S04]  /*1deb0*/  STL.64 [R1+0x3ff0], R4 ;  /* 0x003ff00401007387 */ /* 0x000fe80000100a00 */
[----:B------:R-:W-:Y:S04]  /*1dec0*/  STL.64 [R1+0x3fb8], R26 ;  /* 0x003fb81a01007387 */ /* 0x000fe80000100a00 */
[----:B------:R0:W-:Y:S04]  /*1ded0*/  STL.64 [R1+0x3fb0], R24 ;  /* 0x003fb01801007387 */ /* 0x0001e80000100a00 */
        /* <DEDUP_REMOVED lines=13> */
[----:B------:R-:W2:Y:S01]  /*1dfb0*/  LDL.LU R25, [R1+0xd4] ;  /* 0x0000d40001197983 */ /* 0x000ea20000300800 */
[----:B---3--:R-:W-:Y:S01]  /*1dfc0*/  MOV R26, R9 ;  /* 0x00000009001a7202 */ /* 0x008fe20000000f00 */
[----:B------:R-:W-:Y:S01]  /*1dfd0*/  IMAD.MOV.U32 R27, RZ, RZ, R8 ;  /* 0x000000ffff1b7224 */ /* 0x000fe200078e0008 */
[----:B------:R-:W-:Y:S01]  /*1dfe0*/  MOV R5, R20 ;  /* 0x0000001400057202 */ /* 0x000fe20000000f00 */
[----:B------:R-:W3:Y:S01]  /*1dff0*/  LDL.LU R9, [R1+0x404c] ;  /* 0x00404c0001097983 */ /* 0x000ee20000300800 */
[----:B------:R-:W-:-:S03]  /*1e000*/  IMAD.MOV.U32 R4, RZ, RZ, R21 ;  /* 0x000000ffff047224 */ /* 0x000fc600078e0015 */
[----:B------:R-:W3:Y:S04]  /*1e010*/  LDL.LU R8, [R1+0x4048] ;  /* 0x0040480001087983 */ /* 0x000ee80000300800 */
[----:B------:R-:W3:Y:S04]  /*1e020*/  LDL.LU R20, [R1+0x60] ;  /* 0x0000600001147983 */ /* 0x000ee80000300800 */
[----:B------:R-:W3:Y:S04]  /*1e030*/  LDL.LU R21, [R1+0x64] ;  /* 0x0000640001157983 */ /* 0x000ee80000300800 */
[----:B------:R-:W4:Y:S04]  /*1e040*/  LDL.LU R22, [R1+0x68] ;  /* 0x0000680001167983 */ /* 0x000f280000300800 */
[----:B------:R-:W4:Y:S04]  /*1e050*/  LDL.LU R23, [R1+0x6c] ;  /* 0x00006c0001177983 */ /* 0x000f280000300800 */
[----:B------:R-:W-:Y:S04]  /*1e060*/  STL.64 [R1+0x3fe8], R26 ;  /* 0x003fe81a01007387 */ /* 0x000fe80000100a00 */
[----:B--2---:R0:W-:Y:S04]  /*1e070*/  STL.64 [R1+0x3fe0], R24 ;  /* 0x003fe01801007387 */ /* 0x0041e80000100a00 */
[----:B0-----:R-:W2:Y:S04]  /*1e080*/  LDL.LU R24, [R1+0xe0] ;  /* 0x0000e00001187983 */ /* 0x001ea80000300800 */
[----:B------:R-:W2:Y:S01]  /*1e090*/  LDL.LU R25, [R1+0xe4] ;  /* 0x0000e40001197983 */ /* 0x000ea20000300800 */
[----:B---3--:R-:W-:Y:S01]  /*1e0a0*/  MOV R26, R8 ;  /* 0x00000008001a7202 */ /* 0x008fe20000000f00 */
[----:B------:R-:W-:-:S02]  /*1e0b0*/  IMAD.MOV.U32 R27, RZ, RZ, R9 ;  /* 0x000000ffff1b7224 */ /* 0x000fc400078e0009 */
[----:B------:R-:W3:Y:S04]  /*1e0c0*/  LDL.LU R8, [R1+0x4044] ;  /* 0x0040440001087983 */ /* 0x000ee80000300800 */
[----:B------:R-:W3:Y:S04]  /*1e0d0*/  LDL.LU R9, [R1+0x4040] ;  /* 0x0040400001097983 */ /* 0x000ee80000300800 */
[----:B------:R-:W-:Y:S04]  /*1e0e0*/  STL.64 [R1+0x4008], R26 ;  /* 0x0040081a01007387 */ /* 0x000fe80000100a00 */
[----:B--2---:R0:W-:Y:S04]  /*1e0f0*/  STL.64 [R1+0x4000], R24 ;  /* 0x0040001801007387 */ /* 0x0041e80000100a00 */
[----:B0-----:R-:W2:Y:S04]  /*1e100*/  LDL.LU R24, [R1+0x140] ;  /* 0x0001400001187983 */ /* 0x001ea80000300800 */
[----:B------:R-:W2:Y:S04]  /*1e110*/  LDL.LU R25, [R1+0x144] ;  /* 0x0001440001197983 */ /* 0x000ea80000300800 */
[----:B------:R-:W2:Y:S04]  /*1e120*/  LDL.LU R26, [R1+0x148] ;  /* 0x00014800011a7983 */ /* 0x000ea80000300800 */
[----:B------:R-:W2:Y:S01]  /*1e130*/  LDL.LU R27, [R1+0x14c] ;  /* 0x00014c00011b7983 */ /* 0x000ea20000300800 */
[----:B------:R-:W-:-:S02]  /*1e140*/  IMAD.MOV.U32 R6, RZ, RZ, R11 ;  /* 0x000000ffff067224 */ /* 0x000fc400078e000b */
[----:B------:R-:W-:Y:S01]  /*1e150*/  IMAD.MOV.U32 R7, RZ, RZ, R10 ;  /* 0x000000ffff077224 */ /* 0x000fe200078e000a */
[----:B--2---:R3:W-:Y:S02]  /*1e160*/  STL.64 [R1+0x4018], R26 ;  /* 0x0040181a01007387 */ /* 0x0047e40000100a00 */
[----:B---3--:R-:W-:Y:S01]  /*1e170*/  IMAD.MOV.U32 R26, RZ, RZ, R9 ;  /* 0x000000ffff1a7224 */ /* 0x008fe200078e0009 */
[----:B------:R-:W-:Y:S02]  /*1e180*/  MOV R27, R8 ;  /* 0x00000008001b7202 */ /* 0x000fe40000000f00 */
[----:B------:R-:W0:Y:S04]  /*1e190*/  LDSM.16.MT88.4 R8, [R28+0x3080] ;  /* 0x003080001c08783b */ /* 0x000e280000004200 */
[----:B------:R1:W-:Y:S04]  /*1e1a0*/  STL.64 [R1+0x4010], R24 ;  /* 0x0040101801007387 */ /* 0x0003e80000100a00 */
[----:B-1----:R-:W2:Y:S04]  /*1e1b0*/  LDL.LU R24, [R1+0x160] ;  /* 0x0001600001187983 */ /* 0x002ea80000300800 */
[----:B------:R-:W2:Y:S04]  /*1e1c0*/  LDL.LU R25, [R1+0x164] ;  /* 0x0001640001197983 */ /* 0x000ea80000300800 */
[----:B0-----:R-:W-:Y:S04]  /*1e1d0*/  STL.64 [R1+0x3f00], R10 ;  /* 0x003f000a01007387 */ /* 0x001fe80000100a00 */
[----:B------:R0:W-:Y:S02]  /*1e1e0*/  STL.64 [R1+0x3ef8], R8 ;  /* 0x003ef80801007387 */ /* 0x0001e40000100a00 */
[----:B0-----:R-:W-:-:S02]  /*1e1f0*/  IMAD.MOV.U32 R8, RZ, RZ, R0 ;  /* 0x000000ffff087224 */ /* 0x001fc400078e0000 */
[----:B------:R-:W3:Y:S01]  /*1e200*/  LDL.LU R0, [R1+0x403c] ;  /* 0x00403c0001007983 */ /* 0x000ee20000300800 */
[----:B----4-:R-:W-:Y:S01]  /*1e210*/  HMMA.16816.F32.BF16 R4, R4, R12, R20 ;  /* 0x0000000c0404723c */ /* 0x010fe20000041814 */
[----:B------:R-:W-:Y:S01]  /*1e220*/  MOV R10, R19 ;  /* 0x00000013000a7202 */ /* 0x000fe20000000f00 */
[----:B------:R-:W-:Y:S02]  /*1e230*/  IMAD.MOV.U32 R11, RZ, RZ, R2 ;  /* 0x000000ffff0b7224 */ /* 0x000fe400078e0002 */
[----:B------:R-:W-:-:S03]  /*1e240*/  IMAD.MOV.U32 R9, RZ, RZ, R29 ;  /* 0x000000ffff097224 */ /* 0x000fc600078e001d */
[----:B------:R0:W-:Y:S04]  /*1e250*/  STL.64 [R1+0x3f38], R10 ;  /* 0x003f380a01007387 */ /* 0x0001e80000100a00 */
[----:B------:R1:W-:Y:S01]  /*1e260*/  STL.64 [R1+0x3f30], R8 ;  /* 0x003f300801007387 */ /* 0x0003e20000100a00 */
[----:B0-----:R-:W-:Y:S02]  /*1e270*/  IMAD.MOV.U32 R11, RZ, RZ, R3 ;  /* 0x000000ffff0b7224 */ /* 0x001fe400078e0003 */
[----:B-1----:R-:W-:-:S10]  /*1e280*/  IMAD.MOV.U32 R8, RZ, RZ, R18 ;  /* 0x000000ffff087224 */ /* 0x002fd400078e0012 */
[----:B------:R-:W-:Y:S01]  /*1e290*/  MOV R23, R4 ;  /* 0x0000000400177202 */ /* 0x000fe20000000f00 */
[----:B------:R-:W-:Y:S01]  /*1e2a0*/  IMAD.MOV.U32 R3, RZ, RZ, R5 ;  /* 0x000000ffff037224 */ /* 0x000fe200078e0005 */
[----:B------:R-:W-:Y:S01]  /*1e2b0*/  MOV R19, R7 ;  /* 0x0000000700137202 */ /* 0x000fe20000000f00 */
[----:B------:R-:W-:Y:S01]  /*1e2c0*/  IMAD.MOV.U32 R18, RZ, RZ, R6 ;  /* 0x000000ffff127224 */ /* 0x000fe200078e0006 */
[----:B------:R-:W-:Y:S04]  /*1e2d0*/  STL [R1+0x3eb8], R28 ;  /* 0x003eb81c01007387 */ /* 0x000fe80000100800 */
[----:B------:R-:W4:Y:S04]  /*1e2e0*/  LDL.LU R22, [R1+0x4038] ;  /* 0x0040380001167983 */ /* 0x000f280000300800 */
[----:B------:R-:W2:Y:S04]  /*1e2f0*/  LDL.LU.64 R20, [R1+0x4030] ;  /* 0x0040300001147983 */ /* 0x000ea80000300a00 */
[----:B---3--:R-:W0:Y:S04]  /*1e300*/  LDSM.16.MT88.4 R4, [R0+0x3000] ;  /* 0x003000000004783b */ /* 0x008e280000004200 */
[----:B0-----:R-:W-:Y:S04]  /*1e310*/  STL.64 [R1+0x10], R4 ;  /* 0x0000100401007387 */ /* 0x001fe80000100a00 */
[----:B------:R0:W-:Y:S04]  /*1e320*/  STL.64 [R1+0x18], R6 ;  /* 0x0000180601007387 */ /* 0x0001e80000100a00 */
[----:B0-----:R-:W2:Y:S04]  /*1e330*/  LDL.LU.64 R6, [R1+0x4028] ;  /* 0x0040280001067983 */ /* 0x001ea80000300a00 */
[----:B------:R-:W2:Y:S02]  /*1e340*/  LDL.LU.64 R4, [R1+0x4020] ;  /* 0x0040200001047983 */ /* 0x000ea40000300a00 */
[----:B--2---:R-:W-:Y:S11]  /*1e350*/  HMMA.16816.F32.BF16 R24, R4, R16, R24 ;  /* 0x000000100418723c */ /* 0x004ff60000041818 */
[----:B------:R-:W-:Y:S11]  /*1e360*/  @!UPT UIADD3 URZ, URZ, URZ, URZ ;  /* 0x0000003f3f3ff290 */ /* 0x000ff6000fffe03f */
[----:B------:R-:W-:Y:S01]  /*1e370*/  @!UPT UIADD3 URZ, URZ, URZ, URZ ;  /* 0x0000003f3f3ff290 */ /* 0x000fe2000fffe03f */
[----:B------:R-:W-:Y:S01]  /*1e380*/  STL.64 [R1+0x70], R24 ;  /* 0x0000701801007387 */ /* 0x000fe20000100a00 */
[----:B------:R-:W-:-:S03]  /*1e390*/  IMAD.MOV.U32 R29, RZ, RZ, R27 ;  /* 0x000000ffff1d7224 */ /* 0x000fc600078e001b */
[----:B------:R0:W-:Y:S04]  /*1e3a0*/  STL [R1+0x78], R26 ;  /* 0x0000781a01007387 */ /* 0x0001e80000100800 */
[----:B0-----:R-:W2:Y:S04]  /*1e3b0*/  LDL.LU.64 R26, [R1+0x4018] ;  /* 0x00401800011a7983 */ /* 0x001ea80000300a00 */
[----:B------:R-:W2:Y:S01]  /*1e3c0*/  LDL.LU.64 R24, [R1+0x4010] ;  /* 0x0040100001187983 */ /* 0x000ea20000300a00 */
[----:B------:R-:W-:Y:S01]  /*1e3d0*/  MOV R9, R15 ;  /* 0x0000000f00097202 */ /* 0x000fe20000000f00 */
[----:B------:R-:W-:Y:S01]  /*1e3e0*/  IMAD.MOV.U32 R10, RZ, RZ, R14 ;  /* 0x000000ffff0a7224 */ /* 0x000fe200078e000e */
[----:B--2---:R-:W-:Y:S01]  /*1e3f0*/  HMMA.16816.F32.BF16 R4, R4, R12, R24 ;  /* 0x0000000c0404723c */ /* 0x004fe20000041818 */
[----:B------:R-:W2:Y:S04]  /*1e400*/  LDL.LU.64 R26, [R1+0x4008] ;  /* 0x00400800011a7983 */ /* 0x000ea80000300a00 */
[----:B------:R-:W2:Y:S11]  /*1e410*/  LDL.LU.64 R24, [R1+0x4000] ;  /* 0x0040000001187983 */ /* 0x000eb60000300a00 */
[----:B------:R-:W-:Y:S07]  /*1e420*/  @!UPT UIADD3 URZ, URZ, URZ, URZ ;  /* 0x0000003f3f3ff290 */ /* 0x000fee000fffe03f */
[----:B------:R-:W-:Y:S01]  /*1e430*/  STL [R1+0x50], R4 ;  /* 0x0000500401007387 */ /* 0x000fe20000100800 */
[----:B------:R-:W-:Y:S01]  /*1e440*/  MOV R15, R6 ;  /* 0x00000006000f7202 */ /* 0x000fe20000000f00 */
[----:B------:R-:W-:Y:S02]  /*1e450*/  IMAD.MOV.U32 R14, RZ, RZ, R5 ;  /* 0x000000ffff0e7224 */ /* 0x000fe400078e0005 */
[----:B------:R0:W-:Y:S04]  /*1e460*/  STL [R1+0x5c], R7 ;  /* 0x00005c0701007387 */ /* 0x0001e80000100800 */
[----:B0-----:R-:W2:Y:S04]  /*1e470*/  LDL.LU.64 R6, [R1+0x3ff8] ;  /* 0x003ff80001067983 */ /* 0x001ea80000300a00 */
[----:B------:R-:W2:Y:S02]  /*1e480*/  LDL.LU.64 R4, [R1+0x3ff0] ;  /* 0x003ff00001047983 */ /* 0x000ea40000300a00 */
[C---:B--2---:R-:W-:Y:S11]  /*1e490*/  HMMA.16816.F32.BF16 R24, R4.reuse, R16, R24 ;  /* 0x000000100418723c */ /* 0x044ff60000041818 */
[----:B------:R-:W-:Y:S11]  /*1e4a0*/  @!UPT UIADD3 URZ, URZ, URZ, URZ ;  /* 0x0000003f3f3ff290 */ /* 0x000ff6000fffe03f */
[----:B------:R-:W-:Y:S01]  /*1e4b0*/  @!UPT UIADD3 URZ, URZ, URZ, URZ ;  /* 0x0000003f3f3ff290 */ /* 0x000fe2000fffe03f */
[----:B------:R0:W-:Y:S01]  /*1e4c0*/  STL.64 [R1+0x80], R24 ;  /* 0x0000801801007387 */ /* 0x0001e20000100a00 */
[----:B------:R-:W-:Y:S02]  /*1e4d0*/  IMAD.MOV.U32 R2, RZ, RZ, R26 ;  /* 0x000000ffff027224 */ /* 0x000fe400078e001a */
[----:B------:R-:W-:Y:S02]  /*1e4e0*/  IMAD.MOV.U32 R28, RZ, RZ, R27 ;  /* 0x000000ffff1c7224 */ /* 0x000fe400078e001b */
[----:B------:R-:W2:Y:S04]  /*1e4f0*/  LDL.LU.64 R26, [R1+0x3fe8] ;  /* 0x003fe800011a7983 */ /* 0x000ea80000300a00 */
        /* <DEDUP_REMOVED lines=12> */
[----:B------:R-:W-:Y:S04]  /*1e5c0*/  STL.64 [R1+0x130], R24 ;  /* 0x0001301801007387 */ /* 0x000fe80000100a00 */
[----:B------:R0:W-:Y:S04]  /*1e5d0*/  STL.64 [R1+0x138], R26 ;  /* 0x0001381a01007387 */ /* 0x0001e80000100a00 */
[----:B0-----:R-:W2:Y:S04]  /*1e5e0*/  LDL.LU.64 R26, [R1+0x3fb8] ;  /* 0x003fb800011a7983 */ /* 0x001ea80000300a00 */
[----:B------:R-:W2:Y:S02]  /*1e5f0*/  LDL.LU.64 R24, [R1+0x3fb0] ;  /* 0x003fb00001187983 */ /* 0x000ea40000300a00 */
        /* <DEDUP_REMOVED lines=20> */
[----:B------:R-:W-:Y:S04]  /*1e740*/  STL.64 [R1+0xe8], R6 ;  /* 0x0000e80601007387 */ /* 0x000fe80000100a00 */
[----:B------:R-:W0:Y:S04]  /*1e750*/  LDSM.16.MT88.4 R4, [R0+0x3080] ;  /* 0x003080000004783b */ /* 0x000e280000004200 */
        /* <DEDUP_REMOVED lines=16> */
[----:B------:R0:W-:Y:S04]  /*1e860*/  STL.64 [R1+0x140], R4 ;  /* 0x0001400401007387 */ /* 0x0001e80000100a00 */
[----:B------:R1:W-:Y:S04]  /*1e870*/  STL.64 [R1+0x148], R6 ;  /* 0x0001480601007387 */ /* 0x0003e80000100a00 */
[----:B0-----:R-:W3:Y:S04]  /*1e880*/  LDL.LU R4, [R1+0xb0] ;  /* 0x0000b00001047983 */ /* 0x001ee80000300800 */
[----:B------:R-:W3:Y:S04]  /*1e890*/  LDL.LU R5, [R1+0xb4] ;  /* 0x0000b40001057983 */ /* 0x000ee80000300800 */
[----:B-1----:R-:W3:Y:S04]  /*1e8a0*/  LDL.LU R6, [R1+0xb8] ;  /* 0x0000b80001067983 */ /* 0x002ee80000300800 */
[----:B------:R-:W3:Y:S01]  /*1e8b0*/  LDL.LU R7, [R1+0xbc] ;  /* 0x0000bc0001077983 */ /* 0x000ee20000300800 */
        /* <DEDUP_REMOVED lines=8> */
[----:B------:R-:W2:Y:S05]  /*1e940*/  LDL.LU R8, [R1+0xa0] ;  /* 0x0000a00001087983 */ /* 0x000eaa0000300800 */
[----:B------:R-:W-:Y:S01]  /*1e950*/  MOV R9, R20 ;  /* 0x0000001400097202 */ /* 0x000fe20000000f00 */
[----:B------:R-:W-:-:S02]  /*1e960*/  IMAD.MOV.U32 R10, RZ, RZ, R21 ;  /* 0x000000ffff0a7224 */ /* 0x000fc400078e0015 */
[----:B----4-:R-:W-:Y:S11]  /*1e970*/  IMAD.MOV.U32 R11, RZ, RZ, R22 ;  /* 0x000000ffff0b7224 */ /* 0x010ff600078e0016 */
[----:B------:R-:W-:Y:S02]  /*1e980*/  @!UPT UIADD3 URZ, URZ, URZ, URZ ;  /* 0x0000003f3f3ff290 */ /* 0x000fe4000fffe03f */
[----:B------:R0:W-:Y:S04]  /*1e990*/  STL.64 [R1+0x1a0], R24 ;  /* 0x0001a01801007387 */ /* 0x0001e80000100a00 */
[----:B------:R1:W-:Y:S04]  /*1e9a0*/  STL.64 [R1+0x1a8], R26 ;  /* 0x0001a81a01007387 */ /* 0x0003e80000100a00 */
[----:B------:R-:W3:Y:S04]  /*1e9b0*/  LDL.LU R20, [R1+0x3f28] ;  /* 0x003f280001147983 */ /* 0x000ee80000300800 */
[----:B------:R-:W3:Y:S04]  /*1e9c0*/  LDL.LU R21, [R1+0x3f24] ;  /* 0x003f240001157983 */ /* 0x000ee80000300800 */
[----:B------:R-:W3:Y:S04]  /*1e9d0*/  LDL.LU R22, [R1+0x3f20] ;  /* 0x003f200001167983 */ /* 0x000ee80000300800 */
[----:B0-----:R-:W4:Y:S04]  /*1e9e0*/  LDL.LU.64 R24, [R1+0x10] ;  /* 0x0000100001187983 */ /* 0x001f280000300a00 */
[----:B-1----:R-:W2:Y:S04]  /*1e9f0*/  LDL.LU.64 R26, [R1+0x18] ;  /* 0x00001800011a7983 */ /* 0x002ea80000300a00 */
[----:B--2---:R0:W-:Y:S04]  /*1ea00*/  STL.64 [R1+0x3ee0], R26 ;  /* 0x003ee01a01007387 */ /* 0x0041e80000100a00 */
[----:B----4-:R1:W-:Y:S01]  /*1ea10*/  STL.64 [R1+0x3ed8], R24 ;  /* 0x003ed81801007387 */ /* 0x0103e20000100a00 */
[----:B0-----:R-:W-:Y:S01]  /*1ea20*/  IMAD.MOV.U32 R26, RZ, RZ, R18 ;  /* 0x000000ffff1a7224 */ /* 0x001fe200078e0012 */
[----:B------:R-:W-:-:S02]  /*1ea30*/  MOV R27, R19 ;  /* 0x00000013001b7202 */ /* 0x000fc40000000f00 */
[----:B-1----:R-:W-:Y:S01]  /*1ea40*/  MOV R24, R23 ;  /* 0x0000001700187202 */ /* 0x002fe20000000f00 */
[----:B------:R-:W-:Y:S01]  /*1ea50*/  IMAD.MOV.U32 R25, RZ, RZ, R3 ;  /* 0x000000ffff197224 */ /* 0x000fe200078e0003 */
[----:B------:R-:W3:Y:S04]  /*1ea60*/  LDL.LU R23, [R1+0x3f1c] ;  /* 0x003f1c0001177983 */ /* 0x000ee80000300800 */
[----:B------:R-:W2:Y:S04]  /*1ea70*/  LDL.LU R3, [R1+0x3f18] ;  /* 0x003f180001037983 */ /* 0x000ea80000300800 */
[----:B------:R-:W3:Y:S04]  /*1ea80*/  LDL.LU R18, [R1+0x3f14] ;  /* 0x003f140001127983 */ /* 0x000ee80000300800 */
[----:B------:R-:W3:Y:S04]  /*1ea90*/  LDL.LU R19, [R1+0x3f10] ;  /* 0x003f100001137983 */ /* 0x000ee80000300800 */
[----:B------:R-:W-:Y:S04]  /*1eaa0*/  STL.64 [R1+0x3ef0], R26 ;  /* 0x003ef01a01007387 */ /* 0x000fe80000100a00 */
[----:B------:R0:W-:Y:S04]  /*1eab0*/  STL.64 [R1+0x3ee8], R24 ;  /* 0x003ee81801007387 */ /* 0x0001e80000100a00 */
[----:B0-----:R-:W4:Y:S04]  /*1eac0*/  LDL.LU R24, [R1+0x90] ;  /* 0x0000900001187983 */ /* 0x001f280000300800 */
[----:B------:R-:W4:Y:S04]  /*1ead0*/  LDL.LU R25, [R1+0x94] ;  /* 0x0000940001197983 */ /* 0x000f280000300800 */
[----:B------:R-:W4:Y:S04]  /*1eae0*/  LDL.LU R26, [R1+0x98] ;  /* 0x00009800011a7983 */ /* 0x000f280000300800 */
[----:B------:R-:W4:Y:S01]  /*1eaf0*/  LDL.LU R27, [R1+0x9c] ;  /* 0x00009c00011b7983 */ /* 0x000f220000300800 */
[----:B---3--:R-:W-:Y:S11]  /*1eb00*/  HMMA.16816.F32.BF16 R4, R20, R18, R4 ;  /* 0x000000121404723c */ /* 0x008ff60000041804 */
[----:B------:R-:W-:Y:S11]  /*1eb10*/  @!UPT UIADD3 URZ, URZ, URZ, URZ ;  /* 0x0000003f3f3ff290 */ /* 0x000ff6000fffe03f */
[----:B------:R-:W-:Y:S01]  /*1eb20*/  @!UPT UIADD3 URZ, URZ, URZ, URZ ;  /* 0x0000003f3f3ff290 */ /* 0x000fe2000fffe03f */
[----:B------:R-:W-:Y:S04]  /*1eb30*/  STL.64 [R1+0xc0], R4 ;  /* 0x0000c00401007387 */ /* 0x000fe80000100a00 */
[----:B------:R-:W-:Y:S04]  /*1eb40*/  STL.64 [R1+0xc8], R6 ;  /* 0x0000c80601007387 */ /* 0x000fe80000100a00 */
[----:B--2---:R-:W0:Y:S02]  /*1eb50*/  LDSM.16.MT88.4 R4, [R3+0x3000] ;  /* 0x003000000304783b */ /* 0x004e240000004200 */
[----:B0-----:R-:W-:-:S02]  /*1eb60*/  IMAD.MOV.U32 R0, RZ, RZ, R4 ;  /* 0x000000ffff007224 */ /* 0x001fc400078e0004 */
[----:B------:R0:W-:Y:S01]  /*1eb70*/  STL [R1+0x3eb4], R7 ;  /* 0x003eb40701007387 */ /* 0x0001e20000100800 */
[----:B------:R-:W-:Y:S01]  /*1eb80*/  IMAD.MOV.U32 R17, RZ, RZ, R5 ;  /* 0x000000ffff117224 */ /* 0x000fe200078e0005 */
[----:B------:R-:W-:Y:S01]  /*1eb90*/  MOV R16, R6 ;  /* 0x0000000600107202 */ /* 0x000fe20000000f00 */
[----:B------:R-:W-:Y:S01]  /*1eba0*/  IMAD.MOV.U32 R5, RZ, RZ, R14 ;  /* 0x000000ffff057224 */ /* 0x000fe200078e000e */
[----:B------:R-:W2:Y:S01]  /*1ebb0*/  LDL.LU R4, [R1+0x50] ;  /* 0x0000500001047983 */ /* 0x000ea20000300800 */
[----:B------:R-:W-:-:S03]  /*1ebc0*/  IMAD.MOV.U32 R6, RZ, RZ, R15 ;  /* 0x000000ffff067224 */ /* 0x000fc600078e000f */
[----:B------:R-:W3:Y:S04]  /*1ebd0*/  LDL.LU R14, [R1+0x3f0c] ;  /* 0x003f0c00010e7983 */ /* 0x000ee80000300800 */
[----:B------:R-:W3:Y:S04]  /*1ebe0*/  LDL.LU R15, [R1+0x3f08] ;  /* 0x003f0800010f7983 */ /* 0x000ee80000300800 */
[----:B0-----:R-:W2:Y:S01]  /*1ebf0*/  LDL.LU R7, [R1+0x5c] ;  /* 0x00005c0001077983 */ /* 0x001ea20000300800 */
[----:B---3--:R-:W-:Y:S03]  /*1ec00*/  HMMA.16816.F32.BF16 R20, R20, R14, R8 ;  /* 0x0000000e1414723c */ /* 0x008fe60000041808 */
[----:B--2---:R-:W-:Y:S04]  /*1ec10*/  STL.64 [R1+0x3ec8], R6 ;  /* 0x003ec80601007387 */ /* 0x004fe80000100a00 */
[----:B------:R0:W-:Y:S04]  /*1ec20*/  STL.64 [R1+0x3ec0], R4 ;  /* 0x003ec00401007387 */ /* 0x0001e80000100a00 */
[----:B0-----:R-:W2:Y:S04]  /*1ec30*/  LDL.LU R4, [R1+0x70] ;  /* 0x0000700001047983 */ /* 0x001ea80000300800 */
[----:B------:R-:W2:Y:S04]  /*1ec40*/  LDL.LU R5, [R1+0x74] ;  /* 0x0000740001057983 */ /* 0x000ea80000300800 */
[----:B------:R-:W2:Y:S04]  /*1ec50*/  LDL.LU R6, [R1+0x78] ;  /* 0x0000780001067983 */ /* 0x000ea80000300800 */
[----:B------:R-:W4:Y:S04]  /*1ec60*/  LDL.LU.64 R10, [R1+0x3f00] ;  /* 0x003f0000010a7983 */ /* 0x000f280000300a00 */
[----:B------:R-:W4:Y:S04]  /*1ec70*/  LDL.LU.64 R8, [R1+0x3ef8] ;  /* 0x003ef80001087983 */ /* 0x000f280000300a00 */
[----:B------:R-:W-:Y:S04]  /*1ec80*/  STL.64 [R1+0xa0], R20 ;  /* 0x0000a01401007387 */ /* 0x000fe80000100a00 */
[----:B------:R-:W-:Y:S04]  /*1ec90*/  STL.64 [R1+0xa8], R22 ;  /* 0x0000a81601007387 */ /* 0x000fe80000100a00 */
[----:B------:R-:W0:Y:S01]  /*1eca0*/  LDSM.16.MT88.4 R20, [R3+0x3080] ;  /* 0x003080000314783b */ /* 0x000e220000004200 */
[----:B------:R-:W-:-:S03]  /*1ecb0*/  MOV R7, R29 ;  /* 0x0000001d00077202 */ /* 0x000fc60000000f00 */
[----:B0-----:R-:W-:Y:S04]  /*1ecc0*/  STL.64 [R1+0x3e60], R22 ;  /* 0x003e601601007387 */ /* 0x001fe80000100a00 */
[----:B------:R0:W-:Y:S04]  /*1ecd0*/  STL.64 [R1+0x3e58], R20 ;  /* 0x003e581401007387 */ /* 0x0001e80000100a00 */
[----:B0-----:R-:W3:Y:S04]  /*1ece0*/  LDL.LU.64 R20, [R1+0x30] ;  /* 0x0000300001147983 */ /* 0x001ee80000300a00 */
[----:B------:R-:W3:Y:S01]  /*1ecf0*/  LDL.LU.64 R22, [R1+0x38] ;  /* 0x0000380001167983 */ /* 0x000ee20000300a00 */
[----:B----4-:R-:W-:Y:S11]  /*1ed00*/  HMMA.16816.F32.BF16 R24, R8, R18, R24 ;  /* 0x000000120818723c */ /* 0x010ff60000041818 */
[----:B------:R-:W-:Y:S11]  /*1ed10*/  @!UPT UIADD3 URZ, URZ, URZ, URZ ;  /* 0x0000003f3f3ff290 */ /* 0x000ff6000fffe03f */
[----:B------:R-:W-:Y:S01]  /*1ed20*/  @!UPT UIADD3 URZ, URZ, URZ, URZ ;  /* 0x0000003f3f3ff290 */ /* 0x000fe2000fffe03f */
[----:B------:R-:W-:Y:S01]  /*1ed30*/  STL.64 [R1+0x90], R24 ;  /* 0x0000901801007387 */ /* 0x000fe20000100a00 */
[----:B------:R-:W-:-:S03]  /*1ed40*/  IMAD.MOV.U32 R29, RZ, RZ, R27 ;  /* 0x000000ffff1d7224 */ /* 0x000fc600078e001b */
[----:B------:R0:W-:Y:S04]  /*1ed50*/  STL [R1+0x98], R26 ;  /* 0x0000981a01007387 */ /* 0x0001e80000100800 */
[----:B0-----:R-:W4:Y:S04]  /*1ed60*/  LDL.LU.64 R26, [R1+0x3ef0] ;  /* 0x003ef000011a7983 */ /* 0x001f280000300a00 */
[----:B------:R-:W4:Y:S04]  /*1ed70*/  LDL.LU.64 R24, [R1+0x3ee8] ;  /* 0x003ee80001187983 */ /* 0x000f280000300a00 */
[----:B------:R-:W-:Y:S01]  /*1ed80*/  STL [R1+0x3e30], R29 ;  /* 0x003e301d01007387 */ /* 0x000fe20000100800 */
[----:B----4-:R-:W-:Y:S03]  /*1ed90*/  HMMA.16816.F32.BF16 R8, R8, R14, R24 ;  /* 0x0000000e0808723c */ /* 0x010fe60000041818 */
[----:B------:R-:W2:Y:S04]  /*1eda0*/  LDL.LU.64 R26, [R1+0x3ee0] ;  /* 0x003ee000011a7983 */ /* 0x000ea80000300a00 */
[----:B------:R-:W2:Y:S11]  /*1edb0*/  LDL.LU.64 R24, [R1+0x3ed8] ;  /* 0x003ed80001187983 */ /* 0x000eb60000300a00 */
[----:B------:R-:W-:Y:S05]  /*1edc0*/  @!UPT UIADD3 URZ, URZ, URZ, URZ ;  /* 0x0000003f3f3ff290 */ /* 0x000fea000fffe03f */
[----:B------:R0:W-:Y:S04]  /*1edd0*/  STL.64 [R1+0x170], R8 ;  /* 0x0001700801007387 */ /* 0x0001e80000100a00 */
[----:B------:R1:W-:Y:S04]  /*1ede0*/  STL.64 [R1+0x178], R10 ;  /* 0x0001780a01007387 */ /* 0x0003e80000100a00 */
[----:B0-----:R-:W3:Y:S04]  /*1edf0*/  LDL.LU R8, [R1+0x80] ;  /* 0x0000800001087983 */ /* 0x001ee80000300800 */
[----:B------:R-:W3:Y:S01]  /*1ee00*/  LDL.LU R9, [R1+0x84] ;  /* 0x0000840001097983 */ /* 0x000ee20000300800 */
[----:B-1----:R-:W-:-:S03]  /*1ee10*/  IMAD.MOV.U32 R10, RZ, RZ, R2 ;  /* 0x000000ffff0a7224 */ /* 0x002fc600078e0002 */
[----:B------:R-:W4:Y:S01]  /*1ee20*/  LDL.LU R2, [R1+0x3ed0] ;  /* 0x003ed00001027983 */ /* 0x000f220000300800 */
[----:B------:R-:W-:Y:S01]  /*1ee30*/  MOV R11, R28 ;  /* 0x0000001c000b7202 */ /* 0x000fe20000000f00 */
[----:B--2---:R-:W-:Y:S11]  /*1ee40*/  HMMA.16816.F32.BF16 R4, R24, R18, R4 ;  /* 0x000000121804723c */ /* 0x004ff60000041804 */
[----:B------:R-:W-:Y:S11]  /*1ee50*/  @!UPT UIADD3 URZ, URZ, URZ, URZ ;  /* 0x0000003f3f3ff290 */ /* 0x000ff6000fffe03f */
[----:B------:R-:W-:Y:S01]  /*1ee60*/  @!UPT UIADD3 URZ, URZ, URZ, URZ ;  /* 0x0000003f3f3ff290 */ /* 0x000fe2000fffe03f */
[----:B------:R-:W-:Y:S04]  /*1ee70*/  STL.64 [R1+0x190], R4 ;  /* 0x0001900401007387 */ /* 0x000fe80000100a00 */
[----:B------:R0:W-:Y:S04]  /*1ee80*/  STL.64 [R1+0x198], R6 ;  /* 0x0001980601007387 */ /* 0x0001e80000100a00 */
[----:B0-----:R-:W2:Y:S04]  /*1ee90*/  LDL.LU.64 R6, [R1+0x3ec8] ;  /* 0x003ec80001067983 */ /* 0x001ea80000300a00 */
[----:B------:R-:W2:Y:S01]  /*1eea0*/  LDL.LU.64 R4, [R1+0x3ec0] ;  /* 0x003ec00001047983 */ /* 0x000ea20000300a00 */
[----:B------:R-:W-:Y:S01]  /*1eeb0*/  IMAD.MOV.U32 R28, RZ, RZ, R24 ;  /* 0x000000ffff1c7224 */ /* 0x000fe200078e0018 */
[----:B------:R-:W-:Y:S01]  /*1eec0*/  MOV R13, R26 ;  /* 0x0000001a000d7202 */ /* 0x000fe20000000f00 */
[----:B------:R-:W-:-:S02]  /*1eed0*/  IMAD.MOV.U32 R29, RZ, RZ, R25 ;  /* 0x000000ffff1d7224 */ /* 0x000fc400078e0019 */
[----:B------:R-:W-:Y:S02]  /*1eee0*/  IMAD.MOV.U32 R12, RZ, RZ, R27 ;  /* 0x000000ffff0c7224 */ /* 0x000fe400078e001b */
[----:B----4-:R-:W0:Y:S04]  /*1eef0*/  LDSM.16.MT88.4 R24, [R2+0x3000] ;  /* 0x003000000218783b */ /* 0x010e280000004200 */
[----:B0-----:R-:W-:Y:S04]  /*1ef00*/  STL.64 [R1+0x3e40], R26 ;  /* 0x003e401a01007387 */ /* 0x001fe80000100a00 */
[----:B------:R0:W-:Y:S02]  /*1ef10*/  STL.64 [R1+0x3e38], R24 ;  /* 0x003e381801007387 */ /* 0x0001e40000100a00 */
[----:B0-----:R-:W-:-:S02]  /*1ef20*/  IMAD.MOV.U32 R24, RZ, RZ, R28 ;  /* 0x000000ffff187224 */ /* 0x001fc400078e001c */
[----:B------:R-:W4:Y:S01]  /*1ef30*/  LDL.LU R28, [R1+0x3eb8] ;  /* 0x003eb800011c7983 */ /* 0x000f220000300800 */
[----:B------:R-:W-:Y:S01]  /*1ef40*/  MOV R25, R29 ;  /* 0x0000001d00197202 */ /* 0x000fe20000000f00 */
[----:B------:R-:W-:Y:S02]  /*1ef50*/  IMAD.MOV.U32 R26, RZ, RZ, R13 ;  /* 0x000000ffff1a7224 */ /* 0x000fe400078e000d */
[----:B------:R-:W-:-:S07]  /*1ef60*/  IMAD.MOV.U32 R27, RZ, RZ, R12 ;  /* 0x000000ffff1b7224 */ /* 0x000fce00078e000c */
[----:B--2---:R-:W-:Y:S01]  /*1ef70*/  HMMA.16816.F32.BF16 R24, R24, R14, R4 ;  /* 0x0000000e1818723c */ /* 0x004fe20000041804 */
[----:B------:R-:W2:Y:S11]  /*1ef80*/  LDL.LU R7, [R1+0x3eb4] ;  /* 0x003eb40001077983 */ /* 0x000eb60000300800 */
[----:B------:R-:W-:Y:S11]  /*1ef90*/  @!UPT UIADD3 URZ, URZ, URZ, URZ ;  /* 0x0000003f3f3ff290 */ /* 0x000ff6000fffe03f */
[----:B------:R-:W-:Y:S04]  /*1efa0*/  STL.64 [R1+0x180], R24 ;  /* 0x0001801801007387 */ /* 0x000fe80000100a00 */
[----:B------:R-:W-:Y:S04]  /*1efb0*/  STL.64 [R1+0x188], R26 ;  /* 0x0001881a01007387 */ /* 0x000fe80000100a00 */
[----:B------:R-:W0:Y:S01]  /*1efc0*/  LDSM.16.MT88.4 R24, [R2+0x3080] ;  /* 0x003080000218783b */ /* 0x000e220000004200 */
[----:B---3--:R-:W-:Y:S01]  /*1efd0*/  HMMA.16816.F32.BF16 R8, R20, R18, R8 ;  /* 0x000000121408723c */ /* 0x008fe20000041808 */
[----:B0-----:R-:W-:Y:S01]  /*1efe0*/  MOV R13, R26 ;  /* 0x0000001a000d7202 */ /* 0x001fe20000000f00 */
[----:B------:R-:W-:Y:S01]  /*1eff0*/  IMAD.MOV.U32 R12, RZ, RZ, R27 ;  /* 0x000000ffff0c7224 */ /* 0x000fe200078e001b */
[----:B------:R-:W-:Y:S04]  /*1f000*/  STL.64 [R1+0x20], R24 ;  /* 0x0000201801007387 */ /* 0x000fe80000100a00 */
[----:B------:R-:W-:Y:S04]  /*1f010*/  STL.64 [R1+0x3ea8], R14 ;  /* 0x003ea80e01007387 */ /* 0x000fe80000100a00 */
[----:B------:R-:W-:Y:S04]  /*1f020*/  STL.64 [R1+0x3ea0], R12 ;  /* 0x003ea00c01007387 */ /* 0x000fe80000100a00 */
[----:B------:R0:W-:Y:S08]  /*1f030*/  STL [R1+0x3e34], R2 ;  /* 0x003e340201007387 */ /* 0x0001f00000100800 */
[----:B------:R-:W-:Y:S04]  /*1f040*/  STL.64 [R1+0x160], R8 ;  /* 0x0001600801007387 */ /* 0x000fe80000100a00 */
[----:B------:R-:W-:Y:S04]  /*1f050*/  STL.64 [R1+0x168], R10 ;  /* 0x0001680a01007387 */ /* 0x000fe80000100a00 */
[----:B----4-:R-:W1:Y:S01]  /*1f060*/  LDSM.16.MT88.4 R8, [R28+0x4000] ;  /* 0x004000001c08783b */ /* 0x010e620000004200 */
[----:B------:R-:W-:Y:S01]  /*1f070*/  IMAD.MOV.U32 R4, RZ, RZ, R22 ;  /* 0x000000ffff047224 */ /* 0x000fe200078e0016 */
[----:B------:R-:W-:Y:S01]  /*1f080*/  MOV R5, R21 ;  /* 0x0000001500057202 */ /* 0x000fe20000000f00 */
[----:B0-----:R-:W-:Y:S01]  /*1f090*/  IMAD.MOV.U32 R2, RZ, RZ, R23 ;  /* 0x000000ffff027224 */ /* 0x001fe200078e0017 */
[----:B------:R0:W-:Y:S01]  /*1f0a0*/  STL.64 [R1+0x3e98], R18 ;  /* 0x003e981201007387 */ /* 0x0001e20000100a00 */
[----:B------:R-:W-:Y:S01]  /*1f0b0*/  IMAD.MOV.U32 R6, RZ, RZ, R20 ;  /* 0x000000ffff067224 */ /* 0x000fe200078e0014 */
[----:B------:R-:W-:Y:S01]  /*1f0c0*/  MOV R22, R16 ;  /* 0x0000001000167202 */ /* 0x000fe20000000f00 */
[----:B------:R-:W-:Y:S01]  /*1f0d0*/  IMAD.MOV.U32 R20, RZ, RZ, R0 ;  /* 0x000000ffff147224 */ /* 0x000fe200078e0000 */
[----:B------:R-:W3:Y:S01]  /*1f0e0*/  LDSM.16.MT88.4 R12, [R28+0x4080] ;  /* 0x004080001c0c783b */ /* 0x000ee20000004200 */
[----:B------:R-:W-:-:S03]  /*1f0f0*/  IMAD.MOV.U32 R21, RZ, RZ, R17 ;  /* 0x000000ffff157224 */ /* 0x000fc600078e0011 */
[----:B-1----:R-:W-:Y:S01]  /*1f100*/  STL.64 [R1+0x70], R8 ;  /* 0x0000700801007387 */ /* 0x002fe20000100a00 */
[----:B------:R-:W-:-:S03]  /*1f110*/  MOV R29, R11 ;  /* 0x0000000b001d7202 */ /* 0x000fc60000000f00 */
[----:B------:R-:W-:Y:S04]  /*1f120*/  STL [R1+0x78], R10 ;  /* 0x0000780a01007387 */ /* 0x000fe80000100800 */
[----:B------:R-:W4:Y:S04]  /*1f130*/  LDL.LU R0, [R1+0x3eb0] ;  /* 0x003eb00001007983 */ /* 0x000f280000300800 */
[----:B------:R-:W3:Y:S01]  /*1f140*/  LDL R11, [R1+0x73c] ;  /* 0x00073c00010b7983 */ /* 0x000ee20000100800 */
[----:B--2---:R-:W-:-:S05]  /*1f150*/  IMAD.MOV.U32 R23, RZ, RZ, R7 ;  /* 0x000000ffff177224 */ /* 0x004fca00078e0007 */
[----:B------:R-:W-:Y:S04]  /*1f160*/  STL.64 [R1+0x3e90], R22 ;  /* 0x003e901601007387 */ /* 0x000fe80000100a00 */
[----:B------:R-:W-:Y:S04]  /*1f170*/  STL.64 [R1+0x3e88], R20 ;  /* 0x003e881401007387 */ /* 0x000fe80000100a00 */
[----:B------:R-:W2:Y:S04]  /*1f180*/  LDL.LU R16, [R1+0x40] ;  /* 0x0000400001107983 */ /* 0x000ea80000300800 */
[----:B------:R-:W2:Y:S04]  /*1f190*/  LDL.LU R17, [R1+0x44] ;  /* 0x0000440001117983 */ /* 0x000ea80000300800 */
[----:B0-----:R-:W2:Y:S04]  /*1f1a0*/  LDL.LU R18, [R1+0x48] ;  /* 0x0000480001127983 */ /* 0x001ea80000300800 */
[----:B------:R-:W2:Y:S04]  /*1f1b0*/  LDL.LU R19, [R1+0x4c] ;  /* 0x00004c0001137983 */ /* 0x000ea80000300800 */
[----:B------:R-:W2:Y:S04]  /*1f1c0*/  LDL.LU R24, [R1+0xe0] ;  /* 0x0000e00001187983 */ /* 0x000ea80000300800 */
[----:B------:R-:W2:Y:S04]  /*1f1d0*/  LDL.LU R25, [R1+0xe4] ;  /* 0x0000e40001197983 */ /* 0x000ea80000300800 */
[----:B------:R-:W2:Y:S04]  /*1f1e0*/  LDL.LU R26, [R1+0xe8] ;  /* 0x0000e800011a7983 */ /* 0x000ea80000300800 */
[----:B------:R-:W2:Y:S04]  /*1f1f0*/  LDL.LU R27, [R1+0xec] ;  /* 0x0000ec00011b7983 */ /* 0x000ea80000300800 */
[----:B--2---:R-:W-:Y:S04]  /*1f200*/  STL.64 [R1+0x3e50], R26 ;  /* 0x003e501a01007387 */ /* 0x004fe80000100a00 */
[----:B------:R0:W-:Y:S04]  /*1f210*/  STL.64 [R1+0x3e48], R24 ;  /* 0x003e481801007387 */ /* 0x0001e80000100a00 */
[----:B0-----:R-:W2:Y:S04]  /*1f220*/  LDL.LU R24, [R1+0x120] ;  /* 0x0001200001187983 */ /* 0x001ea80000300800 */
[----:B------:R-:W2:Y:S04]  /*1f230*/  LDL.LU R25, [R1+0x124] ;  /* 0x0001240001197983 */ /* 0x000ea80000300800 */
[----:B------:R-:W2:Y:S04]  /*1f240*/  LDL.LU R26, [R1+0x128] ;  /* 0x00012800011a7983 */ /* 0x000ea80000300800 */
[----:B------:R-:W2:Y:S01]  /*1f250*/  LDL.LU R27, [R1+0x12c] ;  /* 0x00012c00011b7983 */ /* 0x000ea20000300800 */
[----:B------:R-:W-:Y:S01]  /*1f260*/  IMAD.MOV.U32 R20, RZ, RZ, R6 ;  /* 0x000000ffff147224 */ /* 0x000fe200078e0006 */
[----:B------:R-:W-:Y:S01]  /*1f270*/  MOV R21, R5 ;  /* 0x0000000500157202 */ /* 0x000fe20000000f00 */
[----:B------:R-:W-:-:S02]  /*1f280*/  IMAD.MOV.U32 R22, RZ, RZ, R4 ;  /* 0x000000ffff167224 */ /* 0x000fc400078e0004 */
[----:B---3--:R-:W0:Y:S04]  /*1f290*/  LDSM.16.M88.4 R4, [R11+0x20080] ;  /* 0x020080000b04783b */ /* 0x008e280000000200 */
[----:B------:R-:W1:Y:S04]  /*1f2a0*/  LDSM.16.M88.4 R8, [R11+0x30080] ;  /* 0x030080000b08783b */ /* 0x000e680000000200 */
[----:B--2---:R-:W-:Y:S04]  /*1f2b0*/  STL.64 [R1+0x3e70], R26 ;  /* 0x003e701a01007387 */ /* 0x004fe80000100a00 */
[----:B------:R2:W-:Y:S04]  /*1f2c0*/  STL.64 [R1+0x3e68], R24 ;  /* 0x003e681801007387 */ /* 0x0005e80000100a00 */
[----:B--2---:R-:W2:Y:S04]  /*1f2d0*/  LDL.LU R24, [R1+0xd0] ;  /* 0x0000d00001187983 */ /* 0x004ea80000300800 */
[----:B------:R-:W2:Y:S04]  /*1f2e0*/  LDL.LU R25, [R1+0xd4] ;  /* 0x0000d40001197983 */ /* 0x000ea80000300800 */
[----:B------:R-:W3:Y:S04]  /*1f2f0*/  LDL.LU R26, [R1+0xd8] ;  /* 0x0000d800011a7983 */ /* 0x000ee80000300800 */
[----:B------:R-:W3:Y:S01]  /*1f300*/  LDL.LU R27, [R1+0xdc] ;  /* 0x0000dc00011b7983 */ /* 0x000ee20000300800 */
[----:B------:R-:W-:Y:S01]  /*1f310*/  IMAD.MOV.U32 R23, RZ, RZ, R2 ;  /* 0x000000ffff177224 */ /* 0x000fe200078e0002 */
[----:B------:R-:W-:-:S02]  /*1f320*/  MOV R2, R15 ;  /* 0x0000000f00027202 */ /* 0x000fc40000000f00 */
[----:B---3--:R-:W-:Y:S04]  /*1f330*/  STL.64 [R1+0x3e80], R26 ;  /* 0x003e801a01007387 */ /* 0x008fe80000100a00 */
[----:B--2---:R2:W-:Y:S04]  /*1f340*/  STL.64 [R1+0x3e78], R24 ;  /* 0x003e781801007387 */ /* 0x0045e80000100a00 */
[----:B--2---:R-:W2:Y:S04]  /*1f350*/  LDL.LU R24, [R1+0x130] ;  /* 0x0001300001187983 */ /* 0x004ea80000300800 */
[----:B------:R-:W2:Y:S04]  /*1f360*/  LDL.LU R25, [R1+0x134] ;  /* 0x0001340001197983 */ /* 0x000ea80000300800 */
[----:B------:R-:W2:Y:S04]  /*1f370*/  LDL.LU R26, [R1+0x138] ;  /* 0x00013800011a7983 */ /* 0x000ea80000300800 */
[----:B------:R-:W2:Y:S04]  /*1f380*/  LDL.LU R27, [R1+0x13c] ;  /* 0x00013c00011b7983 */ /* 0x000ea80000300800 */
[----:B0-----:R-:W-:Y:S04]  /*1f390*/  STL [R1+0x3cfc], R6 ;  /* 0x003cfc0601007387 */ /* 0x001fe80000100800 */
[----:B------:R-:W-:Y:S04]  /*1f3a0*/  STL [R1+0x3cf8], R7 ;  /* 0x003cf80701007387 */ /* 0x000fe80000100800 */
[----:B-1----:R-:W-:Y:S04]  /*1f3b0*/  STL [R1+0x3d00], R10 ;  /* 0x003d000a01007387 */ /* 0x002fe80000100800 */
[----:B------:R-:W-:Y:S04]  /*1f3c0*/  STL [R1+0x3cd4], R11 ;  /* 0x003cd40b01007387 */ /* 0x000fe80000100800 */
[----:B------:R-:W-:Y:S04]  /*1f3d0*/  STL.64 [R1+0x60], R12 ;  /* 0x0000600c01007387 */ /* 0x000fe80000100a00 */
[----:B------:R0:W-:Y:S04]  /*1f3e0*/  STL [R1+0x68], R14 ;  /* 0x0000680e01007387 */ /* 0x0001e80000100800 */
[----:B0-----:R-:W3:Y:S04]  /*1f3f0*/  LDL.LU.64 R14, [R1+0x3ea8] ;  /* 0x003ea800010e7983 */ /* 0x001ee80000300a00 */
[----:B------:R-:W2:Y:S04]  /*1f400*/  LDL.LU.64 R12, [R1+0x3ea0] ;  /* 0x003ea000010c7983 */ /* 0x000ea80000300a00 */
[----:B------:R-:W-:Y:S01]  /*1f410*/  STL [R1+0x3dc8], R28 ;  /* 0x003dc81c01007387 */ /* 0x000fe20000100800 */
[----:B---3--:R-:W-:Y:S03]  /*1f420*/  HMMA.16816.F32.BF16 R20, R20, R14, R16 ;  /* 0x0000000e1414723c */ /* 0x008fe60000041810 */
[----:B------:R-:W2:Y:S11]  /*1f430*/  LDL.LU.64 R18, [R1+0x3e98] ;  /* 0x003e980001127983 */ /* 0x000eb60000300a00 */
[----:B------:R-:W-:Y:S09]  /*1f440*/  @!UPT UIADD3 URZ, URZ, URZ, URZ ;  /* 0x0000003f3f3ff290 */ /* 0x000ff2000fffe03f */
[----:B------:R-:W-:Y:S01]  /*1f450*/  STL [R1+0x110], R20 ;  /* 0x0001101401007387 */ /* 0x000fe20000100800 */
[----:B------:R-:W-:Y:S01]  /*1f460*/  IMAD.MOV.U32 R10, RZ, RZ, R21 ;  /* 0x000000ffff0a7224 */ /* 0x000fe200078e0015 */
[----:B------:R-:W-:Y:S01]  /*1f470*/  MOV R6, R23 ;  /* 0x0000001700067202 */ /* 0x000fe20000000f00 */
[----:B------:R-:W-:Y:S02]  /*1f480*/  IMAD.MOV.U32 R7, RZ, RZ, R22 ;  /* 0x000000ffff077224 */ /* 0x000fe400078e0016 */
[----:B----4-:R-:W0:Y:S04]  /*1f490*/  LDSM.16.MT88.4 R20, [R0+0x4000] ;  /* 0x004000000014783b */ /* 0x010e280000004200 */
[----:B------:R-:W-:Y:S04]  /*1f4a0*/  STL [R1+0x3dd4], R7 ;  /* 0x003dd40701007387 */ /* 0x000fe80000100800 */
[----:B------:R-:W-:Y:S04]  /*1f4b0*/  STL [R1+0x3dd0], R10 ;  /* 0x003dd00a01007387 */ /* 0x000fe80000100800 */
[----:B------:R-:W-:Y:S04]  /*1f4c0*/  STL [R1+0x3dcc], R6 ;  /* 0x003dcc0601007387 */ /* 0x000fe80000100800 */
[----:B0-----:R0:W-:Y:S01]  /*1f4d0*/  STL [R1+0x58], R22 ;  /* 0x0000581601007387 */ /* 0x0011e20000100800 */
[----:B------:R-:W-:Y:S01]  /*1f4e0*/  MOV R11, R23 ;  /* 0x00000017000b7202 */ /* 0x000fe20000000f00 */
[----:B------:R-:W-:-:S02]  /*1f4f0*/  IMAD.MOV.U32 R16, RZ, RZ, R20 ;  /* 0x000000ffff107224 */ /* 0x000fc400078e0014 */
[----:B------:R-:W-:Y:S01]  /*1f500*/  IMAD.MOV.U32 R17, RZ, RZ, R21 ;  /* 0x000000ffff117224 */ /* 0x000fe200078e0015 */
[----:B0-----:R-:W2:Y:S04]  /*1f510*/  LDL.LU.64 R22, [R1+0x3e90] ;  /* 0x003e900001167983 */ /* 0x001ea80000300a00 */
[----:B------:R-:W2:Y:S02]  /*1f520*/  LDL.LU.64 R20, [R1+0x3e88] ;  /* 0x003e880001147983 */ /* 0x000ea40000300a00 */
[C---:B--2---:R-:W-:Y:S11]  /*1f530*/  HMMA.16816.F32.BF16 R24, R20.reuse, R18, R24 ;  /* 0x000000121418723c */ /* 0x044ff60000041818 */
[----:B------:R-:W-:Y:S11]  /*1f540*/  @!UPT UIADD3 URZ, URZ, URZ, URZ ;  /* 0x0000003f3f3ff290 */ /* 0x000ff6000fffe03f */
[----:B------:R-:W-:Y:S01]  /*1f550*/  @!UPT UIADD3 URZ, URZ, URZ, URZ ;  /* 0x0000003f3f3ff290 */ /* 0x000fe2000fffe03f */
[----:B------:R0:W-:Y:S01]  /*1f560*/  STL [R1+0x138], R26 ;  /* 0x0001381a01007387 */ /* 0x0001e20000100800 */
[----:B------:R-:W-:Y:S01]  /*1f570*/  MOV R28, R27 ;  /* 0x0000001b001c7202 */ /* 0x000fe20000000f00 */
[----:B------:R-:W-:Y:S02]  /*1f580*/  IMAD.MOV.U32 R10, RZ, RZ, R24 ;  /* 0x000000ffff0a7224 */ /* 0x000fe400078e0018 */
[----:B------:R-:W-:Y:S01]  /*1f590*/  IMAD.MOV.U32 R6, RZ, RZ, R25 ;  /* 0x000000ffff067224 */ /* 0x000fe200078e0019 */
[----:B0-----:R-:W2:Y:S04]  /*1f5a0*/  LDL.LU.64 R26, [R1+0x3e80] ;  /* 0x003e8000011a7983 */ /* 0x001ea80000300a00 */
[----:B------:R-:W2:Y:S04]  /*1f5b0*/  LDL.LU.64 R24, [R1+0x3e78] ;  /* 0x003e780001187983 */ /* 0x000ea80000300a00 */
[----:B------:R-:W-:Y:S04]  /*1f5c0*/  STL [R1+0x3de0], R28 ;  /* 0x003de01c01007387 */ /* 0x000fe80000100800 */
[----:B------:R-:W-:Y:S04]  /*1f5d0*/  STL [R1+0x3ddc], R6 ;  /* 0x003ddc0601007387 */ /* 0x000fe80000100800 */
[----:B------:R-:W-:Y:S01]  /*1f5e0*/  STL [R1+0x3dd8], R10 ;  /* 0x003dd80a01007387 */ /* 0x000fe20000100800 */
[----:B--2---:R-:W-:Y:S03]  /*1f5f0*/  HMMA.16816.F32.BF16 R20, R20, R14, R24 ;  /* 0x0000000e1414723c */ /* 0x004fe60000041818 */
[----:B------:R-:W2:Y:S04]  /*1f600*/  LDL.LU.64 R26, [R1+0x3e70] ;  /* 0x003e7000011a7983 */ /* 0x000ea80000300a00 */
[----:B------:R-:W2:Y:S11]  /*1f610*/  LDL.LU.64 R24, [R1+0x3e68] ;  /* 0x003e680001187983 */ /* 0x000eb60000300a00 */
[----:B------:R-:W-:Y:S05]  /*1f620*/  @!UPT UIADD3 URZ, URZ, URZ, URZ ;  /* 0x0000003f3f3ff290 */ /* 0x000fea000fffe03f */
[----:B------:R-:W-:Y:S01]  /*1f630*/  STL.64 [R1+0x100], R20 ;  /* 0x0001001401007387 */ /* 0x000fe20000100a00 */
[----:B------:R-:W-:-:S03]  /*1f640*/  IMAD.MOV.U32 R7, RZ, RZ, R23 ;  /* 0x000000ffff077224 */ /* 0x000fc600078e0017 */
[----:B------:R0:W-:Y:S04]  /*1f650*/  STL [R1+0x108], R22 ;  /* 0x0001081601007387 */ /* 0x0001e80000100800 */
        /* <DEDUP_REMOVED lines=11> */
[----:B------:R-:W2:Y:S11]  /*1f710*/  LDL.LU R20, [R1+0x140] ;  /* 0x0001400001147983 */ /* 0x000eb60000300800 */
[----:B------:R-:W-:Y:S10]  /*1f720*/  @!UPT UIADD3 URZ, URZ, URZ, URZ ;  /* 0x0000003f3f3ff290 */ /* 0x000ff4000fffe03f */
[----:B------:R-:W-:Y:S04]  /*1f730*/  STL.64 [R1+0xd0], R24 ;  /* 0x0000d01801007387 */ /* 0x000fe80000100a00 */
[----:B------:R-:W-:Y:S04]  /*1f740*/  STL.64 [R1+0xd8], R26 ;  /* 0x0000d81a01007387 */ /* 0x000fe80000100a00 */
[----:B------:R-:W0:Y:S04]  /*1f750*/  LDSM.16.MT88.4 R24, [R0+0x4080] ;  /* 0x004080000018783b */ /* 0x000e280000004200 */
[----:B------:R-:W2:Y:S04]  /*1f760*/  LDL.LU R21, [R1+0x144] ;  /* 0x0001440001157983 */ /* 0x000ea80000300800 */
[----:B------:R-:W2:Y:S04]  /*1f770*/  LDL.LU R22, [R1+0x148] ;  /* 0x0001480001167983 */ /* 0x000ea80000300800 */
[----:B------:R-:W2:Y:S01]  /*1f780*/  LDL.LU R23, [R1+0x14c] ;  /* 0x00014c0001177983 */ /* 0x000ea20000300800 */
[----:B0-----:R-:W-:-:S02]  /*1f790*/  IMAD.MOV.U32 R7, RZ, RZ, R24 ;  /* 0x000000ffff077224 */ /* 0x001fc400078e0018 */
[----:B------:R-:W-:Y:S01]  /*1f7a0*/  IMAD.MOV.U32 R6, RZ, RZ, R26 ;  /* 0x000000ffff067224 */ /* 0x000fe200078e001a */
[----:B------:R-:W-:Y:S01]  /*1f7b0*/  MOV R28, R25 ;  /* 0x00000019001c7202 */ /* 0x000fe20000000f00 */
[----:B------:R-:W-:Y:S02]  /*1f7c0*/  IMAD.MOV.U32 R10, RZ, RZ, R27 ;  /* 0x000000ffff0a7224 */ /* 0x000fe400078e001b */
[----:B------:R-:W3:Y:S04]  /*1f7d0*/  LDL.LU.64 R26, [R1+0x3e40] ;  /* 0x003e4000011a7983 */ /* 0x000ee80000300a00 */
[----:B------:R-:W3:Y:S04]  /*1f7e0*/  LDL.LU.64 R24, [R1+0x3e38] ;  /* 0x003e380001187983 */ /* 0x000ee80000300a00 */
[----:B------:R-:W-:Y:S04]  /*1f7f0*/  STL.64 [R1+0x3e10], R6 ;  /* 0x003e100601007387 */ /* 0x000fe80000100a00 */
[----:B------:R0:W-:Y:S04]  /*1f800*/  STL.64 [R1+0x3e08], R4 ;  /* 0x003e080401007387 */ /* 0x0001e80000100a00 */
[----:B0-----:R-:W3:Y:S04]  /*1f810*/  LDL.LU R4, [R1+0x150] ;  /* 0x0001500001047983 */ /* 0x001ee80000300800 */
[----:B------:R-:W3:Y:S04]  /*1f820*/  LDL.LU R5, [R1+0x154] ;  /* 0x0001540001057983 */ /* 0x000ee80000300800 */
[----:B------:R-:W3:Y:S04]  /*1f830*/  LDL.LU R6, [R1+0x158] ;  /* 0x0001580001067983 */ /* 0x000ee80000300800 */
[----:B------:R-:W3:Y:S04]  /*1f840*/  LDL.LU R7, [R1+0x15c] ;  /* 0x00015c0001077983 */ /* 0x000ee80000300800 */
[----:B------:R-:W-:Y:S04]  /*1f850*/  STL.64 [R1+0x3e00], R10 ;  /* 0x003e000a01007387 */ /* 0x000fe80000100a00 */
[----:B------:R3:W-:Y:S04]  /*1f860*/  STL.64 [R1+0x3df8], R8 ;  /* 0x003df80801007387 */ /* 0x0007e80000100a00 */
[----:B------:R-:W-:Y:S01]  /*1f870*/  STL [R1+0x3da0], R0 ;  /* 0x003da00001007387 */ /* 0x000fe20000100800 */
[C---:B---3--:R-:W-:Y:S03]  /*1f880*/  HMMA.16816.F32.BF16 R8, R24.reuse, R18, R4 ;  /* 0x000000121808723c */ /* 0x048fe60000041804 */
[----:B------:R-:W3:Y:S11]  /*1f890*/  LDL.LU R4, [R1+0x20] ;  /* 0x0000200001047983 */ /* 0x000ef60000300800 */
[----:B------:R-:W-:Y:S09]  /*1f8a0*/  @!UPT UIADD3 URZ, URZ, URZ, URZ ;  /* 0x0000003f3f3ff290 */ /* 0x000ff2000fffe03f */
[----:B------:R-:W-:Y:S04]  /*1f8b0*/  STL.64 [R1+0xe0], R8 ;  /* 0x0000e00801007387 */ /* 0x000fe80000100a00 */
[----:B------:R-:W-:Y:S04]  /*1f8c0*/  STL.64 [R1+0xe8], R10 ;  /* 0x0000e80a01007387 */ /* 0x000fe80000100a00 */
[----:B------:R-:W0:Y:S01]  /*1f8d0*/  LDSM.16.MT88.4 R8, [R3+0x4000] ;  /* 0x004000000308783b */ /* 0x000e220000004200 */
[----:B--2---:R-:W-:Y:S03]  /*1f8e0*/  HMMA.16816.F32.BF16 R20, R24, R14, R20 ;  /* 0x0000000e1814723c */ /* 0x004fe60000041814 */
[----:B------:R-:W3:Y:S04]  /*1f8f0*/  LDL.LU R5, [R1+0x24] ;  /* 0x0000240001057983 */ /* 0x000ee80000300800 */
[----:B------:R1:W-:Y:S01]  /*1f900*/  STL.64 [R1+0x3e28], R14 ;  /* 0x003e280e01007387 */ /* 0x0003e20000100a00 */
[----:B------:R-:W-:Y:S01]  /*1f910*/  IMAD.MOV.U32 R7, RZ, RZ, R12 ;  /* 0x000000ffff077224 */ /* 0x000fe200078e000c */
[----:B------:R-:W-:Y:S11]  /*1f920*/  MOV R6, R13 ;  /* 0x0000000d00067202 */ /* 0x000ff60000000f00 */
[----:B------:R-:W-:Y:S03]  /*1f930*/  @!UPT UIADD3 URZ, URZ, URZ, URZ ;  /* 0x0000003f3f3ff290 */ /* 0x000fe6000fffe03f */
[----:B------:R-:W-:Y:S04]  /*1f940*/  STL.64 [R1+0xb0], R20 ;  /* 0x0000b01401007387 */ /* 0x000fe80000100a00 */
[----:B------:R-:W-:Y:S04]  /*1f950*/  STL.64 [R1+0xb8], R22 ;  /* 0x0000b81601007387 */ /* 0x000fe80000100a00 */
[----:B------:R-:W2:Y:S04]  /*1f960*/  LDSM.16.MT88.4 R20, [R3+0x4080] ;  /* 0x004080000314783b */ /* 0x000ea80000004200 */
[----:B0-----:R0:W-:Y:S04]  /*1f970*/  STL.64 [R1], R8 ;  /* 0x0000000801007387 */ /* 0x0011e80000100a00 */
[----:B------:R4:W-:Y:S04]  /*1f980*/  STL [R1+0x8], R10 ;  /* 0x0000080a01007387 */ /* 0x0009e80000100800 */
[----:B------:R-:W3:Y:S04]  /*1f990*/  LDL.LU R12, [R1+0x1b0] ;  /* 0x0001b000010c7983 */ /* 0x000ee80000300800 */
[----:B------:R-:W3:Y:S04]  /*1f9a0*/  LDL.LU R13, [R1+0x1b4] ;  /* 0x0001b400010d7983 */ /* 0x000ee80000300800 */
[----:B-1----:R-:W3:Y:S01]  /*1f9b0*/  LDL.LU R14, [R1+0x1b8] ;  /* 0x0001b800010e7983 */ /* 0x002ee20000300800 */
[----:B------:R-:W-:-:S03]  /*1f9c0*/  IMAD.MOV.U32 R0, RZ, RZ, R11 ;  /* 0x000000ffff007224 */ /* 0x000fc600078e000b */
[----:B------:R-:W3:Y:S04]  /*1f9d0*/  LDL.LU R15, [R1+0x1bc] ;  /* 0x0001bc00010f7983 */ /* 0x000ee80000300800 */
[----:B0-----:R-:W2:Y:S04]  /*1f9e0*/  LDL.LU R8, [R1+0xc0] ;  /* 0x0000c00001087983 */ /* 0x001ea80000300800 */
[----:B------:R-:W2:Y:S04]  /*1f9f0*/  LDL.LU R9, [R1+0xc4] ;  /* 0x0000c40001097983 */ /* 0x000ea80000300800 */
[----:B----4-:R-:W4:Y:S04]  /*1fa00*/  LDL.LU R10, [R1+0xc8] ;  /* 0x0000c800010a7983 */ /* 0x010f280000300800 */
[----:B------:R-:W4:Y:S04]  /*1fa10*/  LDL.LU R11, [R1+0xcc] ;  /* 0x0000cc00010b7983 */ /* 0x000f280000300800 */
[----:B----4-:R-:W-:Y:S04]  /*1fa20*/  STL.64 [R1+0x3e20], R10 ;  /* 0x003e200a01007387 */ /* 0x010fe80000100a00 */
[----:B--2---:R0:W-:Y:S04]  /*1fa30*/  STL.64 [R1+0x3e18], R8 ;  /* 0x003e180801007387 */ /* 0x0041e80000100a00 */
[----:B0-----:R-:W2:Y:S04]  /*1fa40*/  LDL.LU R8, [R1+0x1a0] ;  /* 0x0001a00001087983 */ /* 0x001ea80000300800 */
[----:B------:R-:W2:Y:S04]  /*1fa50*/  LDL.LU R9, [R1+0x1a4] ;  /* 0x0001a40001097983 */ /* 0x000ea80000300800 */
[----:B------:R-:W2:Y:S04]  /*1fa60*/  LDL.LU R10, [R1+0x1a8] ;  /* 0x0001a800010a7983 */ /* 0x000ea80000300800 */
[----:B------:R-:W2:Y:S04]  /*1fa70*/  LDL.LU R11, [R1+0x1ac] ;  /* 0x0001ac00010b7983 */ /* 0x000ea80000300800 */
[----:B------:R0:W-:Y:S04]  /*1fa80*/  STL.64 [R1+0x3d68], R22 ;  /* 0x003d681601007387 */ /* 0x0001e80000100a00 */
[----:B------:R1:W-:Y:S01]  /*1fa90*/  STL.64 [R1+0x3d60], R20 ;  /* 0x003d601401007387 */ /* 0x0003e20000100a00 */
[----:B0-----:R-:W-:-:S03]  /*1faa0*/  MOV R23, R2 ;  /* 0x0000000200177202 */ /* 0x001fc60000000f00 */
[----:B-1----:R-:W4:Y:S04]  /*1fab0*/  LDL.LU R20, [R1+0x60] ;  /* 0x0000600001147983 */ /* 0x002f280000300800 */
[----:B------:R-:W4:Y:S04]  /*1fac0*/  LDL.LU R21, [R1+0x64] ;  /* 0x0000640001157983 */ /* 0x000f280000300800 */
[----:B------:R-:W2:Y:S04]  /*1fad0*/  LDL.LU R22, [R1+0x68] ;  /* 0x0000680001167983 */ /* 0x000ea80000300800 */
[----:B------:R-:W2:Y:S01]  /*1fae0*/  LDL.LU R2, [R1+0x3e34] ;  /* 0x003e340001027983 */ /* 0x000ea20000300800 */
[----:B---3--:R-:W-:Y:S03]  /*1faf0*/  HMMA.16816.F32.BF16 R12, R4, R18, R12 ;  /* 0x00000012040c723c */ /* 0x008fe6000004180c */
[----:B--2---:R-:W0:Y:S04]  /*1fb00*/  LDSM.16.MT88.4 R24, [R2+0x4000] ;  /* 0x004000000218783b */ /* 0x004e280000004200 */
[----:B------:R1:W-:Y:S04]  /*1fb10*/  STL.64 [R1+0x3df0], R22 ;  /* 0x003df01601007387 */ /* 0x0003e80000100a00 */
[----:B----4-:R2:W-:Y:S01]  /*1fb20*/  STL.64 [R1+0x3de8], R20 ;  /* 0x003de81401007387 */ /* 0x0105e20000100a00 */
[----:B-1----:R-:W-:-:S03]  /*1fb30*/  IMAD.MOV.U32 R23, RZ, RZ, R29 ;  /* 0x000000ffff177224 */ /* 0x002fc600078e001d */
[----:B--2---:R-:W2:Y:S04]  /*1fb40*/  LDL.LU R20, [R1+0x70] ;  /* 0x0000700001147983 */ /* 0x004ea80000300800 */
[----:B------:R-:W2:Y:S04]  /*1fb50*/  LDL.LU R21, [R1+0x74] ;  /* 0x0000740001157983 */ /* 0x000ea80000300800 */
[----:B------:R-:W2:Y:S04]  /*1fb60*/  LDL.LU R22, [R1+0x78] ;  /* 0x0000780001167983 */ /* 0x000ea80000300800 */
[----:B------:R-:W3:Y:S04]  /*1fb70*/  LDL.LU R29, [R1+0x3e30] ;  /* 0x003e3000011d7983 */ /* 0x000ee80000300800 */
[----:B------:R-:W-:Y:S04]  /*1fb80*/  STL [R1+0x3d04], R3 ;  /* 0x003d040301007387 */ /* 0x000fe80000100800 */
[----:B0-----:R0:W-:Y:S04]  /*1fb90*/  STL [R1+0x3d34], R24 ;  /* 0x003d341801007387 */ /* 0x0011e80000100800 */
[----:B------:R1:W-:Y:S04]  /*1fba0*/  STL [R1+0x3d30], R25 ;  /* 0x003d301901007387 */ /* 0x0003e80000100800 */
[----:B------:R4:W-:Y:S04]  /*1fbb0*/  STL [R1+0x3d2c], R26 ;  /* 0x003d2c1a01007387 */ /* 0x0009e80000100800 */
[----:B------:R4:W-:Y:S04]  /*1fbc0*/  STL [R1+0x3d28], R27 ;  /* 0x003d281b01007387 */ /* 0x0009e80000100800 */
[----:B0-----:R-:W2:Y:S04]  /*1fbd0*/  LDL.LU R24, [R1+0xa0] ;  /* 0x0000a00001187983 */ /* 0x001ea80000300800 */
[----:B-1----:R-:W2:Y:S04]  /*1fbe0*/  LDL.LU R25, [R1+0xa4] ;  /* 0x0000a40001197983 */ /* 0x002ea80000300800 */
[----:B----4-:R-:W4:Y:S04]  /*1fbf0*/  LDL.LU R26, [R1+0xa8] ;  /* 0x0000a800011a7983 */ /* 0x010f280000300800 */
[----:B------:R-:W4:Y:S04]  /*1fc00*/  LDL.LU R27, [R1+0xac] ;  /* 0x0000ac00011b7983 */ /* 0x000f280000300800 */
[----:B------:R-:W-:Y:S04]  /*1fc10*/  STL.64 [R1+0x80], R12 ;  /* 0x0000800c01007387 */ /* 0x000fe80000100a00 */
[----:B------:R-:W-:Y:S04]  /*1fc20*/  STL.64 [R1+0x88], R14 ;  /* 0x0000880e01007387 */ /* 0x000fe80000100a00 */
[----:B------:R-:W0:Y:S04]  /*1fc30*/  LDSM.16.MT88.4 R12, [R2+0x4080] ;  /* 0x00408000020c783b */ /* 0x000e280000004200 */
[----:B0-----:R-:W-:Y:S04]  /*1fc40*/  STL.64 [R1+0x40], R12 ;  /* 0x0000400c01007387 */ /* 0x001fe80000100a00 */
[----:B------:R0:W-:Y:S04]  /*1fc50*/  STL.64 [R1+0x48], R14 ;  /* 0x0000480e01007387 */ /* 0x0001e80000100a00 */
[----:B0-----:R-:W2:Y:S04]  /*1fc60*/  LDL.LU.64 R14, [R1+0x3e28] ;  /* 0x003e2800010e7983 */ /* 0x001ea80000300a00 */
[----:B------:R-:W-:Y:S01]  /*1fc70*/  STL [R1+0x3d38], R2 ;  /* 0x003d380201007387 */ /* 0x000fe20000100800 */
[----:B--2---:R-:W-:Y:S03]  /*1fc80*/  HMMA.16816.F32.BF16 R12, R4, R14, R8 ;  /* 0x0000000e040c723c */ /* 0x004fe60000041808 */
[----:B------:R-:W2:Y:S04]  /*1fc90*/  LDL.LU.64 R10, [R1+0x3e20] ;  /* 0x003e2000010a7983 */ /* 0x000ea80000300a00 */
[----:B------:R-:W2:Y:S04]  /*1fca0*/  LDL.LU.64 R8, [R1+0x3e18] ;  /* 0x003e180001087983 */ /* 0x000ea80000300a00 */
[----:B------:R-:W2:Y:S04]  /*1fcb0*/  LDL.LU.64 R6, [R1+0x3e10] ;  /* 0x003e100001067983 */ /* 0x000ea80000300a00 */
[----:B------:R-:W2:Y:S08]  /*1fcc0*/  LDL.LU.64 R4, [R1+0x3e08] ;  /* 0x003e080001047983 */ /* 0x000eb00000300a00 */
[----:B------:R-:W-:Y:S04]  /*1fcd0*/  STL.64 [R1+0x3cf0], R14 ;  /* 0x003cf00e01007387 */ /* 0x000fe80000100a00 */
[----:B------:R0:W-:Y:S04]  /*1fce0*/  STL.64 [R1+0x3ce8], R12 ;  /* 0x003ce80c01007387 */ /* 0x0001e80000100a00 */
[----:B0-----:R-:W3:Y:S04]  /*1fcf0*/  LDL.LU R12, [R1+0x170] ;  /* 0x00017000010c7983 */ /* 0x001ee80000300800 */
[----:B------:R-:W3:Y:S04]  /*1fd00*/  LDL.LU R13, [R1+0x174] ;  /* 0x00017400010d7983 */ /* 0x000ee80000300800 */
        /* <DEDUP_REMOVED lines=8> */
[----:B------:R-:W4:Y:S02]  /*1fd90*/  LDL.LU.64 R8, [R1+0x3df8] ;  /* 0x003df80001087983 */ /* 0x000f240000300a00 */
[-C--:B----4-:R-:W-:Y:S11]  /*1fda0*/  HMMA.16816.F32.BF16 R20, R20, R8.reuse, R24 ;  /* 0x000000081414723c */ /* 0x090ff60000041818 */
[----:B------:R-:W-:Y:S11]  /*1fdb0*/  @!UPT UIADD3 URZ, URZ, URZ, URZ ;  /* 0x0000003f3f3ff290 */ /* 0x000ff6000fffe03f */
[----:B------:R-:W-:Y:S02]  /*1fdc0*/  @!UPT UIADD3 URZ, URZ, URZ, URZ ;  /* 0x0000003f3f3ff290 */ /* 0x000fe4000fffe03f */
[----:B------:R-:W-:Y:S01]  /*1fdd0*/  IMAD.MOV.U32 R26, RZ, RZ, R22 ;  /* 0x000000ffff1a7224 */ /* 0x000fe200078e0016 */
[----:B------:R-:W-:Y:S01]  /*1fde0*/  MOV R25, R21 ;  /* 0x0000001500197202 */ /* 0x000fe20000000f00 */
[----:B------:R-:W-:Y:S02]  /*1fdf0*/  IMAD.MOV.U32 R27, RZ, RZ, R23 ;  /* 0x000000ffff1b7224 */ /* 0x000fe400078e0017 */
[----:B------:R-:W-:Y:S01]  /*1fe00*/  IMAD.MOV.U32 R24, RZ, RZ, R20 ;  /* 0x000000ffff187224 */ /* 0x000fe200078e0014 */
[----:B------:R-:W4:Y:S04]  /*1fe10*/  LDL.LU.64 R22, [R1+0x3df0] ;  /* 0x003df00001167983 */ /* 0x000f280000300a00 */
[----:B------:R-:W4:Y:S04]  /*1fe20*/  LDL.LU.64 R20, [R1+0x3de8] ;  /* 0x003de80001147983 */ /* 0x000f280000300a00 */
[----:B------:R-:W4:Y:S04]  /*1fe30*/  LDL.LU R18, [R1+0x58] ;  /* 0x0000580001127983 */ /* 0x000f280000300800 */
[----:B------:R-:W-:Y:S04]  /*1fe40*/  STL.64 [R1+0x3d48], R26 ;  /* 0x003d481a01007387 */ /* 0x000fe80000100a00 */
[----:B------:R0:W-:Y:S04]  /*1fe50*/  STL.64 [R1+0x3d40], R24 ;  /* 0x003d401801007387 */ /* 0x0001e80000100a00 */
[----:B0-----:R-:W4:Y:S04]  /*1fe60*/  LDL.LU R24, [R1+0x90] ;  /* 0x0000900001187983 */ /* 0x001f280000300800 */
[----:B------:R-:W4:Y:S04]  /*1fe70*/  LDL.LU R25, [R1+0x94] ;  /* 0x0000940001197983 */ /* 0x000f280000300800 */
[----:B------:R-:W4:Y:S01]  /*1fe80*/  LDL.LU R26, [R1+0x98] ;  /* 0x00009800011a7983 */ /* 0x000f220000300800 */
[----:B---3--:R-:W-:Y:S01]  /*1fe90*/  IMAD.MOV.U32 R27, RZ, RZ, R29 ;  /* 0x000000ffff1b7224 */ /* 0x008fe200078e001d */
[----:B--2---:R-:W-:Y:S01]  /*1fea0*/  MOV R19, R11 ;  /* 0x0000000b00137202 */ /* 0x004fe20000000f00 */
[C---:B----4-:R-:W-:Y:S08]  /*1feb0*/  HMMA.16816.F32.BF16 R12, R20.reuse, R8, R12 ;  /* 0x00000008140c723c */ /* 0x050ff0000004180c */
[----:B------:R-:W-:Y:S11]  /*1fec0*/  HMMA.16816.F32.BF16 R24, R20, R4, R24 ;  /* 0x000000041418723c */ /* 0x000ff60000041818 */
[----:B------:R-:W-:Y:S05]  /*1fed0*/  @!UPT UIADD3 URZ, URZ, URZ, URZ ;  /* 0x0000003f3f3ff290 */ /* 0x000fea000fffe03f */
[----:B------:R-:W-:Y:S01]  /*1fee0*/  MOV R11, R12 ;  /* 0x0000000c000b7202 */ /* 0x000fe20000000f00 */
[----:B------:R-:W-:-:S06]  /*1fef0*/  IMAD.MOV.U32 R29, RZ, RZ, R15 ;  /* 0x000000ffff1d7224 */ /* 0x000fcc00078e000f */
[----:B------:R0:W-:Y:S04]  /*1ff00*/  STL.64 [R1+0x90], R24 ;  /* 0x0000901801007387 */ /* 0x0001e80000100a00 */
[----:B------:R1:W-:Y:S01]  /*1ff10*/  STL [R1+0x98], R26 ;  /* 0x0000981a01007387 */ /* 0x0003e20000100800 */
[----:B------:R-:W-:-:S03]  /*1ff20*/  IMAD.MOV.U32 R2, RZ, RZ, R27 ;  /* 0x000000ffff027224 */ /* 0x000fc600078e001b */
[----:B------:R2:W-:Y:S01]  /*1ff30*/  STL [R1+0x74], R13 ;  /* 0x0000740d01007387 */ /* 0x0005e20000100800 */
[----:B------:R-:W-:-:S03]  /*1ff40*/  IMAD.MOV.U32 R27, RZ, RZ, R10 ;  /* 0x000000ffff1b7224 */ /* 0x000fc600078e000a */
[----:B------:R3:W-:Y:S01]  /*1ff50*/  STL [R1+0x78], R14 ;  /* 0x0000780e01007387 */ /* 0x0007e20000100800 */
[----:B0-----:R-:W-:Y:S01]  /*1ff60*/  IMAD.MOV.U32 R24, RZ, RZ, R7 ;  /* 0x000000ffff187224 */ /* 0x001fe200078e0007 */
[----:B------:R-:W-:Y:S01]  /*1ff70*/  MOV R25, R28 ;  /* 0x0000001c00197202 */ /* 0x000fe20000000f00 */
[----:B-1----:R-:W-:Y:S01]  /*1ff80*/  IMAD.MOV.U32 R26, RZ, RZ, R6 ;  /* 0x000000ffff1a7224 */ /* 0x002fe200078e0006 */
[----:B------:R-:W4:Y:S04]  /*1ff90*/  LDL.LU R7, [R1+0x3de4] ;  /* 0x003de40001077983 */ /* 0x000f280000300800 */
[----:B------:R-:W4:Y:S04]  /*1ffa0*/  LDL.LU R28, [R1+0x3de0] ;  /* 0x003de000011c7983 */ /* 0x000f280000300800 */
[----:B------:R-:W4:Y:S04]  /*1ffb0*/  LDL.LU R6, [R1+0x3ddc] ;  /* 0x003ddc0001067983 */ /* 0x000f280000300800 */
[----:B------:R-:W4:Y:S04]  /*1ffc0*/  LDL.LU R10, [R1+0x3dd8] ;  /* 0x003dd800010a7983 */ /* 0x000f280000300800 */
[----:B------:R-:W4:Y:S04]  /*1ffd0*/  LDL.LU R12, [R1+0x190] ;  /* 0x00019000010c7983 */ /* 0x000f280000300800 */
[----:B--2---:R-:W2:Y:S04]  /*1ffe0*/  LDL.LU R13, [R1+0x194] ;  /* 0x00019400010d7983 */ /* 0x004ea80000300800 */
[----:B---3--:R-:W2:Y:S04]  /*1fff0*/  LDL.LU R14, [R1+0x198] ;  /* 0x00019800010e7983 */ /* 0x008ea80000300800 */
[----:B------:R-:W2:Y:S04]  /*20000*/  LDL.LU R15, [R1+0x19c] ;  /* 0x00019c00010f7983 */ /* 0x000ea80000300800 */
[----:B------:R-:W-:Y:S04]  /*20010*/  STL.64 [R1+0x3db0], R26 ;  /* 0x003db01a01007387 */ /* 0x000fe80000100a00 */
[----:B------:R0:W-:Y:S04]  /*20020*/  STL.64 [R1+0x3da8], R24 ;  /* 0x003da81801007387 */ /* 0x0001e80000100a00 */
[----:B0-----:R-:W3:Y:S04]  /*20030*/  LDL.LU R24, [R1+0x180] ;  /* 0x0001800001187983 */ /* 0x001ee80000300800 */
[----:B------:R-:W3:Y:S04]  /*20040*/  LDL.LU R25, [R1+0x184] ;  /* 0x0001840001197983 */ /* 0x000ee80000300800 */
[----:B------:R-:W2:Y:S04]  /*20050*/  LDL.LU R26, [R1+0x188] ;  /* 0x00018800011a7983 */ /* 0x000ea80000300800 */
[----:B------:R-:W2:Y:S04]  /*20060*/  LDL.LU R27, [R1+0x18c] ;  /* 0x00018c00011b7983 */ /* 0x000ea80000300800 */
[----:B--2---:R-:W-:Y:S04]  /*20070*/  STL.64 [R1+0x3dc0], R26 ;  /* 0x003dc01a01007387 */ /* 0x004fe80000100a00 */
[----:B---3--:R-:W-:Y:S04]  /*20080*/  STL.64 [R1+0x3db8], R24 ;  /* 0x003db81801007387 */ /* 0x008fe80000100a00 */
[----:B------:R-:W2:Y:S04]  /*20090*/  LDL.LU R20, [R1+0x100] ;  /* 0x0001000001147983 */ /* 0x000ea80000300800 */
[----:B------:R-:W2:Y:S04]  /*200a0*/  LDL.LU R21, [R1+0x104] ;  /* 0x0001040001157983 */ /* 0x000ea80000300800 */
[----:B------:R-:W3:Y:S01]  /*200b0*/  LDL.LU R22, [R1+0x108] ;  /* 0x0001080001167983 */ /* 0x000ee20000300800 */
[----:B----4-:R-:W-:-:S03]  /*200c0*/  MOV R23, R7 ;  /* 0x0000000700177202 */ /* 0x010fc60000000f00 */
[----:B------:R-:W4:Y:S04]  /*200d0*/  LDL.LU R7, [R1+0x3dd4] ;  /* 0x003dd40001077983 */ /* 0x000f280000300800 */
[----:B---3--:R-:W-:Y:S04]  /*200e0*/  STL.64 [R1+0x3d78], R22 ;  /* 0x003d781601007387 */ /* 0x008fe80000100a00 */
[----:B--2---:R0:W-:Y:S02]  /*200f0*/  STL.64 [R1+0x3d70], R20 ;  /* 0x003d701401007387 */ /* 0x0041e40000100a00 */
[----:B0-----:R-:W-:-:S02]  /*20100*/  IMAD.MOV.U32 R20, RZ, RZ, R10 ;  /* 0x000000ffff147224 */ /* 0x001fc400078e000a */
[----:B------:R-:W2:Y:S01]  /*20110*/  LDL.LU R10, [R1+0x3dd0] ;  /* 0x003dd000010a7983 */ /* 0x000ea20000300800 */
[----:B------:R-:W-:-:S03]  /*20120*/  IMAD.MOV.U32 R21, RZ, RZ, R6 ;  /* 0x000000ffff157224 */ /* 0x000fc600078e0006 */
[----:B------:R-:W3:Y:S04]  /*20130*/  LDL.LU R6, [R1+0x3dcc] ;  /* 0x003dcc0001067983 */ /* 0x000ee80000300800 */
[----:B------:R-:W2:Y:S01]  /*20140*/  LDL.LU R22, [R1+0x138] ;  /* 0x0001380001167983 */ /* 0x000ea20000300800 */
[----:B------:R-:W-:-:S03]  /*20150*/  MOV R23, R28 ;  /* 0x0000001c00177202 */ /* 0x000fc60000000f00 */
[----:B------:R-:W3:Y:S01]  /*20160*/  LDL.LU R28, [R1+0x3dc8] ;  /* 0x003dc800011c7983 */ /* 0x000ee20000300800 */
[----:B------:R-:W-:Y:S03]  /*20170*/  HMMA.16816.F32.BF16 R12, R16, R4, R12 ;  /* 0x00000004100c723c */ /* 0x000fe6000004180c */
[----:B--2---:R-:W-:Y:S04]  /*20180*/  STL.64 [R1+0x3d88], R22 ;  /* 0x003d881601007387 */ /* 0x004fe80000100a00 */
[----:B------:R0:W-:Y:S04]  /*20190*/  STL.64 [R1+0x3d80], R20 ;  /* 0x003d801401007387 */ /* 0x0001e80000100a00 */
[----:B---3--:R-:W1:Y:S04]  /*201a0*/  LDSM.16.MT88.4 R24, [R28+0x5000] ;  /* 0x005000001c18783b */ /* 0x008e680000004200 */
[----:B0-----:R-:W2:Y:S01]  /*201b0*/  LDL.LU R20, [R1+0x110] ;  /* 0x0001100001147983 */ /* 0x001ea20000300800 */
[----:B----4-:R-:W-:Y:S01]  /*201c0*/  IMAD.MOV.U32 R22, RZ, RZ, R7 ;  /* 0x000000ffff167224 */ /* 0x010fe200078e0007 */
[----:B------:R-:W-:Y:S01]  /*201d0*/  MOV R23, R6 ;  /* 0x0000000600177202 */ /* 0x000fe20000000f00 */
[----:B------:R-:W-:-:S04]  /*201e0*/  IMAD.MOV.U32 R21, RZ, RZ, R10 ;  /* 0x000000ffff157224 */ /* 0x000fc800078e000a */
[----:B------:R-:W-:Y:S02]  /*201f0*/  STL.64 [R1+0x3d98], R22 ;  /* 0x003d981601007387 */ /* 0x000fe40000100a00 */
[----:B------:R-:W-:Y:S01]  /*20200*/  IMAD.MOV.U32 R3, RZ, RZ, R12 ;  /* 0x000000ffff037224 */ /* 0x000fe200078e000c */
[----:B------:R-:W-:Y:S01]  /*20210*/  MOV R6, R14 ;  /* 0x0000000e00067202 */ /* 0x000fe20000000f00 */
[----:B------:R-:W-:Y:S02]  /*20220*/  IMAD.MOV.U32 R10, RZ, RZ, R13 ;  /* 0x000000ffff0a7224 */ /* 0x000fe400078e000d */
[----:B------:R-:W-:Y:S02]  /*20230*/  IMAD.MOV.U32 R7, RZ, RZ, R15 ;  /* 0x000000ffff077224 */ /* 0x000fe400078e000f */
[----:B-1----:R-:W-:Y:S01]  /*20240*/  IMAD.MOV.U32 R13, RZ, RZ, R26 ;  /* 0x000000ffff0d7224 */ /* 0x002fe200078e001a */
[----:B------:R-:W-:Y:S01]  /*20250*/  MOV R14, R25 ;  /* 0x00000019000e7202 */ /* 0x000fe20000000f00 */
[----:B------:R-:W-:-:S02]  /*20260*/  IMAD.MOV.U32 R12, RZ, RZ, R27 ;  /* 0x000000ffff0c7224 */ /* 0x000fc400078e001b */
[----:B------:R-:W-:Y:S01]  /*20270*/  IMAD.MOV.U32 R15, RZ, RZ, R24 ;  /* 0x000000ffff0f7224 */ /* 0x000fe200078e0018 */
[----:B--2---:R0:W-:Y:S04]  /*20280*/  STL.64 [R1+0x3d90], R20 ;  /* 0x003d901401007387 */ /* 0x0041e80000100a00 */
[----:B0-----:R-:W2:Y:S04]  /*20290*/  LDL.LU R20, [R1+0x160] ;  /* 0x0001600001147983 */ /* 0x001ea80000300800 */
[----:B------:R-:W2:Y:S04]  /*202a0*/  LDL.LU R21, [R1+0x164] ;  /* 0x0001640001157983 */ /* 0x000ea80000300800 */
[----:B------:R-:W2:Y:S04]  /*202b0*/  LDL.LU R22, [R1+0x168] ;  /* 0x0001680001167983 */ /* 0x000ea80000300800 */
[----:B------:R-:W2:Y:S04]  /*202c0*/  LDL.LU R23, [R1+0x16c] ;  /* 0x00016c0001177983 */ /* 0x000ea80000300800 */
[----:B------:R-:W3:Y:S04]  /*202d0*/  LDL.LU.64 R26, [R1+0x3dc0] ;  /* 0x003dc000011a7983 */ /* 0x000ee80000300a00 */
[----:B------:R-:W3:Y:S02]  /*202e0*/  LDL.LU.64 R24, [R1+0x3db8] ;  /* 0x003db80001187983 */ /* 0x000ee40000300a00 */
[----:B---3--:R-:W-:Y:S02]  /*202f0*/  HMMA.16816.F32.BF16 R16, R16, R8, R24 ;  /* 0x000000081010723c */ /* 0x008fe40000041818 */
[----:B------:R-:W2:Y:S04]  /*20300*/  LDL.LU.64 R26, [R1+0x3db0] ;  /* 0x003db000011a7983 */ /* 0x000ea80000300a00 */
[----:B------:R-:W2:Y:S11]  /*20310*/  LDL.LU.64 R24, [R1+0x3da8] ;  /* 0x003da80001187983 */ /* 0x000eb60000300a00 */
[----:B------:R-:W-:Y:S06]  /*20320*/  @!UPT UIADD3 URZ, URZ, URZ, URZ ;  /* 0x0000003f3f3ff290 */ /* 0x000fec000fffe03f */
[----:B------:R-:W-:Y:S04]  /*20330*/  STL.64 [R1+0x1a0], R16 ;  /* 0x0001a01001007387 */ /* 0x000fe80000100a00 */
[----:B------:R-:W-:Y:S04]  /*20340*/  STL.64 [R1+0x1a8], R18 ;  /* 0x0001a81201007387 */ /* 0x000fe80000100a00 */
[----:B------:R-:W0:Y:S04]  /*20350*/  LDSM.16.MT88.4 R16, [R28+0x5080] ;  /* 0x005080001c10783b */ /* 0x000e280000004200 */
[----:B0-----:R0:W-:Y:S04]  /*20360*/  STL.64 [R1+0x3ca8], R18 ;  /* 0x003ca81201007387 */ /* 0x0011e80000100a00 */
[----:B------:R1:W-:Y:S01]  /*20370*/  STL.64 [R1+0x3ca0], R16 ;  /* 0x003ca01001007387 */ /* 0x0003e20000100a00 */
[----:B0-----:R-:W-:-:S03]  /*20380*/  MOV R19, R0 ;  /* 0x0000000000137202 */ /* 0x001fc60000000f00 */
[----:B-1----:R-:W3:Y:S04]  /*20390*/  LDL.LU R16, [R1] ;  /* 0x0000000001107983 */ /* 0x002ee80000300800 */
[----:B------:R-:W3:Y:S04]  /*203a0*/  LDL.LU R17, [R1+0x4] ;  /* 0x0000040001117983 */ /* 0x000ee80000300800 */
[----:B------:R-:W3:Y:S04]  /*203b0*/  LDL.LU R18, [R1+0x8] ;  /* 0x0000080001127983 */ /* 0x000ee80000300800 */
[----:B------:R-:W4:Y:S01]  /*203c0*/  LDL.LU R0, [R1+0x3da0] ;  /* 0x003da00001007983 */ /* 0x000f220000300800 */
        /* <DEDUP_REMOVED lines=12> */
[----:B------:R-:W2:Y:S04]  /*20490*/  LDL.LU R25, [R1+0xd4] ;  /* 0x0000d40001197983 */ /* 0x000ea80000300800 */
[----:B------:R-:W2:Y:S04]  /*204a0*/  LDL.LU R26, [R1+0xd8] ;  /* 0x0000d800011a7983 */ /* 0x000ea80000300800 */
[----:B------:R-:W2:Y:S04]  /*204b0*/  LDL.LU R27, [R1+0xdc] ;  /* 0x0000dc00011b7983 */ /* 0x000ea80000300800 */
[----:B----4-:R-:W0:Y:S04]  /*204c0*/  LDSM.16.MT88.4 R20, [R0+0x5000] ;  /* 0x005000000014783b */ /* 0x010e280000004200 */
[----:B--2---:R-:W-:Y:S04]  /*204d0*/  STL.64 [R1+0x3d58], R26 ;  /* 0x003d581a01007387 */ /* 0x004fe80000100a00 */
[----:B------:R1:W-:Y:S04]  /*204e0*/  STL.64 [R1+0x3d50], R24 ;  /* 0x003d501801007387 */ /* 0x0003e80000100a00 */
[----:B-1----:R-:W2:Y:S04]  /*204f0*/  LDL.LU R24, [R1+0xf0] ;  /* 0x0000f00001187983 */ /* 0x002ea80000300800 */
[----:B------:R-:W2:Y:S04]  /*20500*/  LDL.LU R25, [R1+0xf4] ;  /* 0x0000f40001197983 */ /* 0x000ea80000300800 */
[----:B------:R-:W2:Y:S04]  /*20510*/  LDL.LU R26, [R1+0xf8] ;  /* 0x0000f800011a7983 */ /* 0x000ea80000300800 */
[----:B------:R-:W2:Y:S04]  /*20520*/  LDL.LU R27, [R1+0xfc] ;  /* 0x0000fc00011b7983 */ /* 0x000ea80000300800 */
[----:B0-----:R-:W-:Y:S04]  /*20530*/  STL.64 [R1+0x60], R20 ;  /* 0x0000601401007387 */ /* 0x001fe80000100a00 */
[----:B------:R0:W-:Y:S04]  /*20540*/  STL.64 [R1+0x68], R22 ;  /* 0x0000681601007387 */ /* 0x0001e80000100a00 */
[----:B0-----:R-:W3:Y:S04]  /*20550*/  LDL.LU.64 R22, [R1+0x3d88] ;  /* 0x003d880001167983 */ /* 0x001ee80000300a00 */
[----:B------:R-:W3:Y:S02]  /*20560*/  LDL.LU.64 R20, [R1+0x3d80] ;  /* 0x003d800001147983 */ /* 0x000ee40000300a00 */
[C---:B---3--:R-:W-:Y:S11]  /*20570*/  HMMA.16816.F32.BF16 R20, R16.reuse, R4, R20 ;  /* 0x000000041014723c */ /* 0x048ff60000041814 */
[----:B------:R-:W-:Y:S11]  /*20580*/  @!UPT UIADD3 URZ, URZ, URZ, URZ ;  /* 0x0000003f3f3ff290 */ /* 0x000ff6000fffe03f */
[----:B------:R-:W-:Y:S01]  /*20590*/  @!UPT UIADD3 URZ, URZ, URZ, URZ ;  /* 0x0000003f3f3ff290 */ /* 0x000fe2000fffe03f */
[----:B------:R-:W-:Y:S04]  /*205a0*/  STL.64 [R1+0x190], R20 ;  /* 0x0001901401007387 */ /* 0x000fe80000100a00 */
[----:B------:R0:W-:Y:S04]  /*205b0*/  STL.64 [R1+0x198], R22 ;  /* 0x0001981601007387 */ /* 0x0001e80000100a00 */
[----:B0-----:R-:W3:Y:S04]  /*205c0*/  LDL.LU.64 R22, [R1+0x3d78] ;  /* 0x003d780001167983 */ /* 0x001ee80000300a00 */
[----:B------:R-:W3:Y:S02]  /*205d0*/  LDL.LU.64 R20, [R1+0x3d70] ;  /* 0x003d700001147983 */ /* 0x000ee40000300a00 */
[----:B---3--:R-:W-:Y:S02]  /*205e0*/  HMMA.16816.F32.BF16 R16, R16, R8, R20 ;  /* 0x000000081010723c */ /* 0x008fe40000041814 */
[----:B------:R-:W2:Y:S04]  /*205f0*/  LDL.LU.64 R22, [R1+0x3d68] ;  /* 0x003d680001167983 */ /* 0x000ea80000300a00 */
[----:B------:R-:W2:Y:S11]  /*20600*/  LDL.LU.64 R20, [R1+0x3d60] ;  /* 0x003d600001147983 */ /* 0x000eb60000300a00 */
[----:B------:R-:W-:Y:S06]  /*20610*/  @!UPT UIADD3 URZ, URZ, URZ, URZ ;  /* 0x0000003f3f3ff290 */ /* 0x000fec000fffe03f */
[----:B------:R0:W-:Y:S04]  /*20620*/  STL.64 [R1+0x170], R16 ;  /* 0x0001701001007387 */ /* 0x0001e80000100a00 */
[----:B------:R1:W-:Y:S01]  /*20630*/  STL.64 [R1+0x178], R18 ;  /* 0x0001781201007387 */ /* 0x0003e20000100a00 */
[----:B0-----:R-:W-:Y:S02]  /*20640*/  IMAD.MOV.U32 R17, RZ, RZ, R14 ;  /* 0x000000ffff117224 */ /* 0x001fe400078e000e */
[----:B-1----:R-:W-:Y:S01]  /*20650*/  IMAD.MOV.U32 R19, RZ, RZ, R12 ;  /* 0x000000ffff137224 */ /* 0x002fe200078e000c */
[----:B------:R-:W-:Y:S01]  /*20660*/  MOV R18, R13 ;  /* 0x0000000d00127202 */ /* 0x000fe20000000f00 */
[----:B------:R-:W3:Y:S01]  /*20670*/  LDL.LU R12, [R1+0x80] ;  /* 0x00008000010c7983 */ /* 0x000ee20000300800 */
[----:B------:R-:W-:-:S03]  /*20680*/  IMAD.MOV.U32 R16, RZ, RZ, R15 ;  /* 0x000000ffff107224 */ /* 0x000fc600078e000f */
[----:B------:R-:W3:Y:S04]  /*20690*/  LDL.LU R13, [R1+0x84] ;  /* 0x00008400010d7983 */ /* 0x000ee80000300800 */
[----:B------:R-:W4:Y:S04]  /*206a0*/  LDL.LU R14, [R1+0x88] ;  /* 0x00008800010e7983 */ /* 0x000f280000300800 */
[----:B------:R-:W4:Y:S04]  /*206b0*/  LDL.LU R15, [R1+0x8c] ;  /* 0x00008c00010f7983 */ /* 0x000f280000300800 */
[----:B----4-:R-:W-:Y:S04]  /*206c0*/  STL.64 [R1+0x3d10], R14 ;  /* 0x003d100e01007387 */ /* 0x010fe80000100a00 */
[----:B---3--:R0:W-:Y:S04]  /*206d0*/  STL.64 [R1+0x3d08], R12 ;  /* 0x003d080c01007387 */ /* 0x0081e80000100a00 */
[----:B0-----:R-:W3:Y:S04]  /*206e0*/  LDL.LU R12, [R1+0xb0] ;  /* 0x0000b000010c7983 */ /* 0x001ee80000300800 */
[----:B------:R-:W3:Y:S04]  /*206f0*/  LDL.LU R13, [R1+0xb4] ;  /* 0x0000b400010d7983 */ /* 0x000ee80000300800 */
[----:B------:R-:W4:Y:S04]  /*20700*/  LDL.LU R14, [R1+0xb8] ;  /* 0x0000b800010e7983 */ /* 0x000f280000300800 */
[----:B------:R-:W4:Y:S01]  /*20710*/  LDL.LU R15, [R1+0xbc] ;  /* 0x0000bc00010f7983 */ /* 0x000f220000300800 */
[C---:B--2---:R-:W-:Y:S03]  /*20720*/  HMMA.16816.F32.BF16 R24, R20.reuse, R4, R24 ;  /* 0x000000041418723c */ /* 0x044fe60000041818 */
[----:B----4-:R-:W-:Y:S04]  /*20730*/  STL.64 [R1+0x3d20], R14 ;  /* 0x003d200e01007387 */ /* 0x010fe80000100a00 */
[----:B---3--:R0:W-:Y:S04]  /*20740*/  STL.64 [R1+0x3d18], R12 ;  /* 0x003d180c01007387 */ /* 0x0081e80000100a00 */
[----:B0-----:R-:W2:Y:S04]  /*20750*/  LDL.LU R12, [R1+0xe0] ;  /* 0x0000e000010c7983 */ /* 0x001ea80000300800 */
[----:B------:R-:W2:Y:S04]  /*20760*/  LDL.LU R13, [R1+0xe4] ;  /* 0x0000e400010d7983 */ /* 0x000ea80000300800 */
[----:B------:R-:W2:Y:S04]  /*20770*/  LDL.LU R14, [R1+0xe8] ;  /* 0x0000e800010e7983 */ /* 0x000ea80000300800 */
[----:B------:R-:W2:Y:S04]  /*20780*/  LDL.LU R15, [R1+0xec] ;  /* 0x0000ec00010f7983 */ /* 0x000ea80000300800 */
        /* <DEDUP_REMOVED lines=8> */
[----:B0-----:R-:W4:Y:S04]  /*20810*/  LDL.LU.64 R26, [R1+0x3d58] ;  /* 0x003d5800011a7983 */ /* 0x001f280000300a00 */
[----:B------:R-:W4:Y:S02]  /*20820*/  LDL.LU.64 R24, [R1+0x3d50] ;  /* 0x003d500001187983 */ /* 0x000f240000300a00 */
[----:B----4-:R-:W-:Y:S02]  /*20830*/  HMMA.16816.F32.BF16 R20, R20, R8, R24 ;  /* 0x000000081414723c */ /* 0x010fe40000041818 */
[----:B------:R-:W4:Y:S04]  /*20840*/  LDL.LU.64 R26, [R1+0x3d48] ;  /* 0x003d4800011a7983 */ /* 0x000f280000300a00 */
[----:B------:R-:W2:Y:S11]  /*20850*/  LDL.LU.64 R24, [R1+0x3d40] ;  /* 0x003d400001187983 */ /* 0x000eb60000300a00 */
[----:B------:R-:W-:Y:S06]  /*20860*/  @!UPT UIADD3 URZ, URZ, URZ, URZ ;  /* 0x0000003f3f3ff290 */ /* 0x000fec000fffe03f */
[----:B------:R0:W-:Y:S04]  /*20870*/  STL.64 [R1+0x150], R20 ;  /* 0x0001501401007387 */ /* 0x0001e80000100a00 */
[----:B------:R1:W-:Y:S04]  /*20880*/  STL.64 [R1+0x158], R22 ;  /* 0x0001581601007387 */ /* 0x0003e80000100a00 */
[----:B0-----:R-:W2:Y:S04]  /*20890*/  LDL.LU.64 R20, [R1+0x60] ;  /* 0x0000600001147983 */ /* 0x001ea80000300a00 */
[----:B-1----:R-:W2:Y:S04]  /*208a0*/  LDL.LU.64 R22, [R1+0x68] ;  /* 0x0000680001167983 */ /* 0x002ea80000300a00 */
[----:B--2---:R-:W-:Y:S04]  /*208b0*/  STL.64 [R1+0x3c98], R22 ;  /* 0x003c981601007387 */ /* 0x004fe80000100a00 */
[----:B------:R0:W-:Y:S04]  /*208c0*/  STL.64 [R1+0x3c90], R20 ;  /* 0x003c901401007387 */ /* 0x0001e80000100a00 */
[----:B0-----:R-:W2:Y:S04]  /*208d0*/  LDL.LU R20, [R1+0x90] ;  /* 0x0000900001147983 */ /* 0x001ea80000300800 */
[----:B------:R-:W2:Y:S04]  /*208e0*/  LDL.LU R21, [R1+0x94] ;  /* 0x0000940001157983 */ /* 0x000ea80000300800 */
[----:B------:R-:W2:Y:S01]  /*208f0*/  LDL.LU R22, [R1+0x98] ;  /* 0x0000980001167983 */ /* 0x000ea20000300800 */
[----:B------:R-:W-:-:S03]  /*20900*/  IMAD.MOV.U32 R23, RZ, RZ, R2 ;  /* 0x000000ffff177224 */ /* 0x000fc600078e0002 */
[----:B------:R-:W3:Y:S04]  /*20910*/  LDL.LU R2, [R1+0x3d38] ;  /* 0x003d380001027983 */ /* 0x000ee80000300800 */
[----:B--2---:R4:W-:Y:S04]  /*20920*/  STL.64 [R1+0x3cb8], R22 ;  /* 0x003cb81601007387 */ /* 0x0049e80000100a00 */
[----:B------:R0:W-:Y:S01]  /*20930*/  STL.64 [R1+0x3cb0], R20 ;  /* 0x003cb01401007387 */ /* 0x0001e20000100a00 */
[----:B----4-:R-:W-:Y:S01]  /*20940*/  IMAD.MOV.U32 R22, RZ, RZ, R26 ;  /* 0x000000ffff167224 */ /* 0x010fe200078e001a */
[----:B------:R-:W-:-:S02]  /*20950*/  MOV R23, R27 ;  /* 0x0000001b00177202 */ /* 0x000fc40000000f00 */
[----:B0-----:R-:W-:Y:S01]  /*20960*/  MOV R20, R24 ;  /* 0x0000001800147202 */ /* 0x001fe20000000f00 */
[----:B------:R-:W-:Y:S01]  /*20970*/  IMAD.MOV.U32 R21, RZ, RZ, R25 ;  /* 0x000000ffff157224 */ /* 0x000fe200078e0019 */
[----:B------:R-:W2:Y:S04]  /*20980*/  LDL.LU R24, [R1+0x3d34] ;  /* 0x003d340001187983 */ /* 0x000ea80000300800 */
[----:B------:R-:W2:Y:S04]  /*20990*/  LDL.LU R25, [R1+0x3d30] ;  /* 0x003d300001197983 */ /* 0x000ea80000300800 */
[----:B------:R-:W2:Y:S04]  /*209a0*/  LDL.LU R26, [R1+0x3d2c] ;  /* 0x003d2c00011a7983 */ /* 0x000ea80000300800 */
[----:B------:R-:W2:Y:S04]  /*209b0*/  LDL.LU R27, [R1+0x3d28] ;  /* 0x003d2800011b7983 */ /* 0x000ea80000300800 */
[----:B------:R-:W-:Y:S04]  /*209c0*/  STL.64 [R1+0x3cc8], R22 ;  /* 0x003cc81601007387 */ /* 0x000fe80000100a00 */
[----:B------:R0:W-:Y:S04]  /*209d0*/  STL.64 [R1+0x3cc0], R20 ;  /* 0x003cc01401007387 */ /* 0x0001e80000100a00 */
[----:B0-----:R-:W4:Y:S04]  /*209e0*/  LDL.LU R20, [R1+0xc0] ;  /* 0x0000c00001147983 */ /* 0x001f280000300800 */
[----:B------:R-:W4:Y:S04]  /*209f0*/  LDL.LU R21, [R1+0xc4] ;  /* 0x0000c40001157983 */ /* 0x000f280000300800 */
[----:B------:R-:W4:Y:S04]  /*20a00*/  LDL.LU R22, [R1+0xc8] ;  /* 0x0000c80001167983 */ /* 0x000f280000300800 */
        /* <DEDUP_REMOVED lines=9> */
[----:B------:R-:W3:Y:S04]  /*20aa0*/  LDL.LU.64 R14, [R1+0x3d10] ;  /* 0x003d1000010e7983 */ /* 0x000ee80000300a00 */
[----:B------:R-:W3:Y:S11]  /*20ab0*/  LDL.LU.64 R12, [R1+0x3d08] ;  /* 0x003d0800010c7983 */ /* 0x000ef60000300a00 */
[----:B------:R-:W-:Y:S06]  /*20ac0*/  @!UPT UIADD3 URZ, URZ, URZ, URZ ;  /* 0x0000003f3f3ff290 */ /* 0x000fec000fffe03f */
[----:B------:R0:W-:Y:S04]  /*20ad0*/  STL.64 [R1+0x120], R24 ;  /* 0x0001201801007387 */ /* 0x0001e80000100a00 */
[----:B------:R1:W-:Y:S01]  /*20ae0*/  STL.64 [R1+0x128], R26 ;  /* 0x0001281a01007387 */ /* 0x0003e20000100a00 */
[----:B0-----:R-:W-:-:S03]  /*20af0*/  IMAD.MOV.U32 R24, RZ, RZ, R3 ;  /* 0x000000ffff187224 */ /* 0x001fc600078e0003 */
[----:B------:R-:W2:Y:S01]  /*20b00*/  LDL.LU R3, [R1+0x3d04] ;  /* 0x003d040001037983 */ /* 0x000ea20000300800 */
[----:B------:R-:W-:Y:S01]  /*20b10*/  IMAD.MOV.U32 R25, RZ, RZ, R10 ;  /* 0x000000ffff197224 */ /* 0x000fe200078e000a */
[----:B-1----:R-:W-:Y:S01]  /*20b20*/  MOV R26, R6 ;  /* 0x00000006001a7202 */ /* 0x002fe20000000f00 */
[----:B------:R-:W-:Y:S01]  /*20b30*/  IMAD.MOV.U32 R27, RZ, RZ, R7 ;  /* 0x000000ffff1b7224 */ /* 0x000fe200078e0007 */
[----:B------:R-:W2:Y:S04]  /*20b40*/  LDL.LU R10, [R1+0x3d00] ;  /* 0x003d0000010a7983 */ /* 0x000ea80000300800 */
[----:B------:R-:W4:Y:S04]  /*20b50*/  LDL.LU R6, [R1+0x3cfc] ;  /* 0x003cfc0001067983 */ /* 0x000f280000300800 */
[----:B------:R-:W4:Y:S01]  /*20b60*/  LDL.LU R7, [R1+0x3cf8] ;  /* 0x003cf80001077983 */ /* 0x000f220000300800 */
[----:B---3--:R-:W-:Y:S11]  /*20b70*/  HMMA.16816.F32.BF16 R12, R16, R4, R12 ;  /* 0x00000004100c723c */ /* 0x008ff6000004180c */
[----:B------:R-:W-:Y:S11]  /*20b80*/  @!UPT UIADD3 URZ, URZ, URZ, URZ ;  /* 0x0000003f3f3ff290 */ /* 0x000ff6000fffe03f */
[----:B------:R-:W-:Y:S01]  /*20b90*/  @!UPT UIADD3 URZ, URZ, URZ, URZ ;  /* 0x0000003f3f3ff290 */ /* 0x000fe2000fffe03f */
[----:B------:R-:W-:Y:S04]  /*20ba0*/  STL.64 [R1+0x110], R12 ;  /* 0x0001100c01007387 */ /* 0x000fe80000100a00 */
[----:B------:R-:W-:Y:S04]  /*20bb0*/  STL.64 [R1+0x118], R14 ;  /* 0x0001180e01007387 */ /* 0x000fe80000100a00 */
[----:B------:R-:W0:Y:S04]  /*20bc0*/  LDSM.16.MT88.4 R12, [R0+0x5080] ;  /* 0x00508000000c783b */ /* 0x000e280000004200 */
[----:B------:R-:W-:Y:S04]  /*20bd0*/  STL [R1+0x3c88], R0 ;  /* 0x003c880001007387 */ /* 0x000fe80000100800 */
[----:B0-----:R-:W-:Y:S04]  /*20be0*/  STL.64 [R1+0x20], R12 ;  /* 0x0000200c01007387 */ /* 0x001fe80000100a00 */
[----:B------:R-:W-:Y:S04]  /*20bf0*/  STL.64 [R1+0x28], R14 ;  /* 0x0000280e01007387 */ /* 0x000fe80000100a00 */
[----:B--2---:R-:W0:Y:S04]  /*20c00*/  LDSM.16.MT88.4 R12, [R3+0x5000] ;  /* 0x00500000030c783b */ /* 0x004e280000004200 */
[----:B0-----:R-:W-:Y:S04]  /*20c10*/  STL.64 [R1+0x10], R12 ;  /* 0x0000100c01007387 */ /* 0x001fe80000100a00 */
[----:B------:R-:W-:Y:S04]  /*20c20*/  STL.64 [R1+0x18], R14 ;  /* 0x0000180e01007387 */ /* 0x000fe80000100a00 */
[----:B------:R-:W0:Y:S04]  /*20c30*/  LDSM.16.MT88.4 R12, [R3+0x5080] ;  /* 0x00508000030c783b */ /* 0x000e280000004200 */
[----:B0-----:R-:W-:Y:S01]  /*20c40*/  STL.64 [R1], R12 ;  /* 0x0000000c01007387 */ /* 0x001fe20000100a00 */
[----:B------:R-:W-:-:S03]  /*20c50*/  IMAD.MOV.U32 R0, RZ, RZ, R15 ;  /* 0x000000ffff007224 */ /* 0x000fc600078e000f */
[----:B------:R0:W-:Y:S04]  /*20c60*/  STL [R1+0x8], R14 ;  /* 0x0000080e01007387 */ /* 0x0001e80000100800 */
[----:B0-----:R-:W2:Y:S04]  /*20c70*/  LDL.LU.64 R14, [R1+0x3cf0] ;  /* 0x003cf000010e7983 */ /* 0x001ea80000300a00 */
[----:B------:R-:W2:Y:S02]  /*20c80*/  LDL.LU.64 R12, [R1+0x3ce8] ;  /* 0x003ce800010c7983 */ /* 0x000ea40000300a00 */
[----:B--2---:R-:W-:Y:S02]  /*20c90*/  HMMA.16816.F32.BF16 R12, R16, R8, R12 ;  /* 0x00000008100c723c */ /* 0x004fe4000004180c */
[----:B------:R-:W4:Y:S04]  /*20ca0*/  LDL.LU.64 R18, [R1+0x3ce0] ;  /* 0x003ce00001127983 */ /* 0x000f280000300a00 */
[----:B------:R-:W4:Y:S11]  /*20cb0*/  LDL.LU.64 R16, [R1+0x3cd8] ;  /* 0x003cd80001107983 */ /* 0x000f360000300a00 */
[----:B------:R-:W-:Y:S06]  /*20cc0*/  @!UPT UIADD3 URZ, URZ, URZ, URZ ;  /* 0x0000003f3f3ff290 */ /* 0x000fec000fffe03f */
[----:B------:R-:W-:Y:S04]  /*20cd0*/  STL.64 [R1+0x100], R12 ;  /* 0x0001000c01007387 */ /* 0x000fe80000100a00 */
[----:B------:R-:W-:Y:S04]  /*20ce0*/  STL.64 [R1+0x108], R14 ;  /* 0x0001080e01007387 */ /* 0x000fe80000100a00 */
[----:B------:R-:W0:Y:S04]  /*20cf0*/  LDSM.16.MT88.4 R12, [R2+0x5000] ;  /* 0x00500000020c783b */ /* 0x000e280000004200 */
[----:B0-----:R0:W-:Y:S04]  /*20d00*/  STL.64 [R1+0x3bf0], R14 ;  /* 0x003bf00e01007387 */ /* 0x0011e80000100a00 */
[----:B------:R1:W-:Y:S01]  /*20d10*/  STL.64 [R1+0x3be8], R12 ;  /* 0x003be80c01007387 */ /* 0x0003e20000100a00 */
[----:B0-----:R-:W-:Y:S01]  /*20d20*/  IMAD.MOV.U32 R15, RZ, RZ, R29 ;  /* 0x000000ffff0f7224 */ /* 0x001fe200078e001d */
[----:B-1----:R-:W-:-:S02]  /*20d30*/  MOV R12, R11 ;  /* 0x0000000b000c7202 */ /* 0x002fc40000000f00 */
[----:B------:R-:W2:Y:S04]  /*20d40*/  LDL.LU R11, [R1+0x3cd4] ;  /* 0x003cd400010b7983 */ /* 0x000ea80000300800 */
[----:B------:R-:W3:Y:S04]  /*20d50*/  LDL.LU R13, [R1+0x74] ;  /* 0x00007400010d7983 */ /* 0x000ee80000300800 */
[----:B------:R-:W3:Y:S04]  /*20d60*/  LDL.LU R14, [R1+0x78] ;  /* 0x00007800010e7983 */ /* 0x000ee80000300800 */
[----:B------:R-:W2:Y:S01]  /*20d70*/  LDL.LU R29, [R1+0x3cd0] ;  /* 0x003cd000011d7983 */ /* 0x000ea20000300800 */
[C---:B----4-:R-:W-:Y:S11]  /*20d80*/  HMMA.16816.F32.BF16 R20, R16.reuse, R6, R20 ;  /* 0x000000061014723c */ /* 0x050ff60000041814 */
        /* <DEDUP_REMOVED lines=20> */
[----:B------:R-:W2:Y:S01]  /*20ed0*/  LDL.LU.64 R20, [R1+0x3c90] ;  /* 0x003c900001147983 */ /* 0x000ea20000300a00 */
[----:B---3--:R-:W-:Y:S03]  /*20ee0*/  HMMA.16816.F32.BF16 R12, R16, R10, R12 ;  /* 0x0000000a100c723c */ /* 0x008fe6000004180c */
[----:B------:R-:W0:Y:S04]  /*20ef0*/  LDSM.16.MT88.4 R16, [R2+0x5080] ;  /* 0x005080000210783b */ /* 0x000e280000004200 */
[----:B0-----:R-:W-:Y:S11]  /*20f00*/  STL.64 [R1+0x3bd8], R18 ;  /* 0x003bd81201007387 */ /* 0x001ff60000100a00 */
[----:B------:R-:W-:Y:S05]  /*20f10*/  @!UPT UIADD3 URZ, URZ, URZ, URZ ;  /* 0x0000003f3f3ff290 */ /* 0x000fea000fffe03f */
[----:B------:R-:W-:Y:S04]  /*20f20*/  STL.64 [R1+0xa0], R12 ;  /* 0x0000a00c01007387 */ /* 0x000fe80000100a00 */
[----:B------:R2:W-:Y:S04]  /*20f30*/  STL.64 [R1+0xa8], R14 ;  /* 0x0000a80e01007387 */ /* 0x0005e80000100a00 */
[----:B------:R-:W-:Y:S04]  /*20f40*/  STL.64 [R1+0x3bd0], R16 ;  /* 0x003bd01001007387 */ /* 0x000fe80000100a00 */
[----:B------:R-:W-:Y:S01]  /*20f50*/  LDSM.16.MT88.4 R16, [R28+0x6080] ;  /* 0x006080001c10783b */ /* 0x000fe20000004200 */
[----:B--2---:R-:W-:Y:S01]  /*20f60*/  HMMA.16816.F32.BF16 R12, R20, R6, R24 ;  /* 0x00000006140c723c */ /* 0x004fe20000041818 */
[----:B------:R-:W-:Y:S01]  /*20f70*/  IMAD.MOV.U32 R9, RZ, RZ, R20 ;  /* 0x000000ffff097224 */ /* 0x000fe200078e0014 */
[----:B------:R-:W-:Y:S01]  /*20f80*/  MOV R8, R21 ;  /* 0x0000001500087202 */ /* 0x000fe20000000f00 */
[----:B------:R-:W-:Y:S01]  /*20f90*/  IMAD.MOV.U32 R5, RZ, RZ, R22 ;  /* 0x000000ffff057224 */ /* 0x000fe200078e0016 */
[----:B------:R-:W-:Y:S01]  /*20fa0*/  LDSM.16.M88.4 R24, [R29+0x30080] ;  /* 0x030080001d18783b */ /* 0x000fe20000000200 */
[----:B------:R-:W-:-:S03]  /*20fb0*/  IMAD.MOV.U32 R4, RZ, RZ, R23 ;  /* 0x000000ffff047224 */ /* 0x000fc600078e0017 */
[----:B------:R-:W0:Y:S11]  /*20fc0*/  LDSM.16.M88.4 R20, [R29+0x20080] ;  /* 0x020080001d14783b */ /* 0x000e360000000200 */
[----:B------:R-:W-:Y:S04]  /*20fd0*/  @!UPT UIADD3 URZ, URZ, URZ, URZ ;  /* 0x0000003f3f3ff290 */ /* 0x000fe8000fffe03f */
[----:B------:R-:W-:Y:S04]  /*20fe0*/  STL.64 [R1+0xb0], R12 ;  /* 0x0000b00c01007387 */ /* 0x000fe80000100a00 */
[----:B------:R-:W-:Y:S04]  /*20ff0*/  STL.64 [R1+0xb8], R14 ;  /* 0x0000b80e01007387 */ /* 0x000fe80000100a00 */
[----:B------:R-:W1:Y:S04]  /*21000*/  LDSM.16.MT88.4 R12, [R28+0x6000] ;  /* 0x006000001c0c783b */ /* 0x000e680000004200 */
[----:B0-----:R-:W-:Y:S04]  /*21010*/  STL [R1+0x3bb4], R20 ;  /* 0x003bb41401007387 */ /* 0x001fe80000100800 */
[----:B-1----:R0:W-:Y:S04]  /*21020*/  STL.64 [R1+0x50], R12 ;  /* 0x0000500c01007387 */ /* 0x0021e80000100a00 */
[----:B------:R1:W-:Y:S04]  /*21030*/  STL.64 [R1+0x58], R14 ;  /* 0x0000580e01007387 */ /* 0x0003e80000100a00 */
[----:B------:R-:W-:Y:S04]  /*21040*/  STL [R1+0x3bb0], R21 ;  /* 0x003bb01501007387 */ /* 0x000fe80000100800 */
[----:B------:R-:W-:Y:S04]  /*21050*/  STL [R1+0x3a74], R22 ;  /* 0x003a741601007387 */ /* 0x000fe80000100800 */
[----:B------:R-:W-:Y:S04]  /*21060*/  STL [R1+0x3a70], R23 ;  /* 0x003a701701007387 */ /* 0x000fe80000100800 */
[----:B------:R-:W-:Y:S04]  /*21070*/  STL [R1+0x3a6c], R26 ;  /* 0x003a6c1a01007387 */ /* 0x000fe80000100800 */
[----:B------:R-:W-:Y:S04]  /*21080*/  STL [R1+0x3a68], R27 ;  /* 0x003a681b01007387 */ /* 0x000fe80000100800 */
[----:B------:R2:W-:Y:S04]  /*21090*/  STL.64 [R1+0x3be0], R24 ;  /* 0x003be01801007387 */ /* 0x0005e80000100a00 */
[----:B------:R-:W-:Y:S04]  /*210a0*/  STL [R1+0x37c0], R29 ;  /* 0x0037c01d01007387 */ /* 0x000fe80000100800 */
[----:B0-----:R-:W3:Y:S04]  /*210b0*/  LDL.LU R12, [R1] ;  /* 0x00000000010c7983 */ /* 0x001ee80000300800 */
[----:B------:R-:W-:Y:S04]  /*210c0*/  STL.64 [R1+0x40], R16 ;  /* 0x0000401001007387 */ /* 0x000fe80000100a00 */
[----:B------:R-:W-:Y:S04]  /*210d0*/  STL.64 [R1+0x48], R18 ;  /* 0x0000481201007387 */ /* 0x000fe80000100a00 */
[----:B------:R-:W3:Y:S04]  /*210e0*/  LDL.LU R13, [R1+0x4] ;  /* 0x00000400010d7983 */ /* 0x000ee80000300800 */
[----:B-1----:R-:W4:Y:S01]  /*210f0*/  LDL.LU R14, [R1+0x8] ;  /* 0x00000800010e7983 */ /* 0x002f220000300800 */
[----:B------:R-:W-:-:S03]  /*21100*/  MOV R15, R0 ;  /* 0x00000000000f7202 */ /* 0x000fc60000000f00 */
[----:B------:R-:W2:Y:S04]  /*21110*/  LDL.LU R0, [R1+0x3c88] ;  /* 0x003c880001007983 */ /* 0x000ea80000300800 */
[----:B----4-:R-:W-:Y:S04]  /*21120*/  STL.64 [R1+0x3c20], R14 ;  /* 0x003c200e01007387 */ /* 0x010fe80000100a00 */
[----:B---3--:R0:W-:Y:S04]  /*21130*/  STL.64 [R1+0x3c18], R12 ;  /* 0x003c180c01007387 */ /* 0x0081e80000100a00 */
[----:B--2---:R-:W2:Y:S04]  /*21140*/  LDL.LU R24, [R1+0x130] ;  /* 0x0001300001187983 */ /* 0x004ea80000300800 */
[----:B------:R-:W2:Y:S04]  /*21150*/  LDL.LU R25, [R1+0x134] ;  /* 0x0001340001197983 */ /* 0x000ea80000300800 */
[----:B------:R-:W3:Y:S04]  /*21160*/  LDL.LU R26, [R1+0x138] ;  /* 0x00013800011a7983 */ /* 0x000ee80000300800 */
[----:B------:R-:W3:Y:S04]  /*21170*/  LDL.LU R27, [R1+0x13c] ;  /* 0x00013c00011b7983 */ /* 0x000ee80000300800 */
[----:B0-----:R-:W4:Y:S04]  /*21180*/  LDL.LU R12, [R1+0x10] ;  /* 0x00001000010c7983 */ /* 0x001f280000300800 */
[----:B------:R-:W4:Y:S04]  /*21190*/  LDL.LU R13, [R1+0x14] ;  /* 0x00001400010d7983 */ /* 0x000f280000300800 */
[----:B------:R-:W2:Y:S04]  /*211a0*/  LDL.LU R14, [R1+0x18] ;  /* 0x00001800010e7983 */ /* 0x000ea80000300800 */
[----:B------:R-:W2:Y:S04]  /*211b0*/  LDL.LU R15, [R1+0x1c] ;  /* 0x00001c00010f7983 */ /* 0x000ea80000300800 */
[----:B------:R-:W0:Y:S04]  /*211c0*/  LDSM.16.MT88.4 R16, [R0+0x6000] ;  /* 0x006000000010783b */ /* 0x000e280000004200 */
[----:B--2---:R-:W-:Y:S04]  /*211d0*/  STL.64 [R1+0x3c50], R14 ;  /* 0x003c500e01007387 */ /* 0x004fe80000100a00 */
[----:B----4-:R-:W-:Y:S04]  /*211e0*/  STL.64 [R1+0x3c48], R12 ;  /* 0x003c480c01007387 */ /* 0x010fe80000100a00 */
[----:B---3--:R-:W-:Y:S04]  /*211f0*/  STL.64 [R1+0x3c00], R26 ;  /* 0x003c001a01007387 */ /* 0x008fe80000100a00 */
[----:B------:R1:W-:Y:S04]  /*21200*/  STL.64 [R1+0x3bf8], R24 ;  /* 0x003bf81801007387 */ /* 0x0003e80000100a00 */
[----:B-1----:R-:W2:Y:S04]  /*21210*/  LDL.LU R24, [R1+0x150] ;  /* 0x0001500001187983 */ /* 0x002ea80000300800 */
[----:B------:R-:W2:Y:S04]  /*21220*/  LDL.LU R25, [R1+0x154] ;  /* 0x0001540001197983 */ /* 0x000ea80000300800 */
[----:B------:R-:W3:Y:S04]  /*21230*/  LDL.LU R26, [R1+0x158] ;  /* 0x00015800011a7983 */ /* 0x000ee80000300800 */
[----:B------:R-:W3:Y:S04]  /*21240*/  LDL.LU R27, [R1+0x15c] ;  /* 0x00015c00011b7983 */ /* 0x000ee80000300800 */
[----:B------:R-:W4:Y:S04]  /*21250*/  LDL.LU R12, [R1+0x20] ;  /* 0x00002000010c7983 */ /* 0x000f280000300800 */
[----:B------:R-:W4:Y:S04]  /*21260*/  LDL.LU R13, [R1+0x24] ;  /* 0x00002400010d7983 */ /* 0x000f280000300800 */
[----:B------:R-:W2:Y:S04]  /*21270*/  LDL.LU R14, [R1+0x28] ;  /* 0x00002800010e7983 */ /* 0x000ea80000300800 */
[----:B------:R-:W2:Y:S04]  /*21280*/  LDL.LU R15, [R1+0x2c] ;  /* 0x00002c00010f7983 */ /* 0x000ea80000300800 */
        /* <DEDUP_REMOVED lines=10> */
[----:B------:R-:W4:Y:S04]  /*21330*/  LDL.LU R14, [R1+0x1a8] ;  /* 0x0001a800010e7983 */ /* 0x000f280000300800 */
[----:B------:R-:W4:Y:S04]  /*21340*/  LDL.LU R15, [R1+0x1ac] ;  /* 0x0001ac00010f7983 */ /* 0x000f280000300800 */
[----:B---3--:R-:W-:Y:S04]  /*21350*/  STL.64 [R1+0x3c30], R26 ;  /* 0x003c301a01007387 */ /* 0x008fe80000100a00 */
[----:B--2---:R1:W-:Y:S04]  /*21360*/  STL.64 [R1+0x3c28], R24 ;  /* 0x003c281801007387 */ /* 0x0043e80000100a00 */
[----:B-1----:R-:W2:Y:S04]  /*21370*/  LDL.LU R24, [R1+0x170] ;  /* 0x0001700001187983 */ /* 0x002ea80000300800 */
[----:B------:R-:W2:Y:S04]  /*21380*/  LDL.LU R25, [R1+0x174] ;  /* 0x0001740001197983 */ /* 0x000ea80000300800 */
[----:B------:R-:W3:Y:S04]  /*21390*/  LDL.LU R26, [R1+0x178] ;  /* 0x00017800011a7983 */ /* 0x000ee80000300800 */
[----:B------:R-:W3:Y:S04]  /*213a0*/  LDL.LU R27, [R1+0x17c] ;  /* 0x00017c00011b7983 */ /* 0x000ee80000300800 */
[----:B---3--:R-:W-:Y:S04]  /*213b0*/  STL.64 [R1+0x3c40], R26 ;  /* 0x003c401a01007387 */ /* 0x008fe80000100a00 */
[----:B--2---:R1:W-:Y:S04]  /*213c0*/  STL.64 [R1+0x3c38], R24 ;  /* 0x003c381801007387 */ /* 0x0043e80000100a00 */
[----:B-1----:R-:W2:Y:S04]  /*213d0*/  LDL.LU R24, [R1+0x190] ;  /* 0x0001900001187983 */ /* 0x002ea80000300800 */
[----:B------:R-:W2:Y:S04]  /*213e0*/  LDL.LU R25, [R1+0x194] ;  /* 0x0001940001197983 */ /* 0x000ea80000300800 */
[----:B------:R-:W3:Y:S04]  /*213f0*/  LDL.LU R26, [R1+0x198] ;  /* 0x00019800011a7983 */ /* 0x000ee80000300800 */
[----:B------:R-:W3:Y:S01]  /*21400*/  LDL.LU R27, [R1+0x19c] ;  /* 0x00019c00011b7983 */ /* 0x000ee20000300800 */
[----:B------:R-:W-:Y:S01]  /*21410*/  IMAD.MOV.U32 R20, RZ, RZ, R9 ;  /* 0x000000ffff147224 */ /* 0x000fe200078e0009 */
[----:B------:R-:W-:Y:S01]  /*21420*/  MOV R22, R5 ;  /* 0x0000000500167202 */ /* 0x000fe20000000f00 */
[----:B------:R-:W-:-:S02]  /*21430*/  IMAD.MOV.U32 R21, RZ, RZ, R8 ;  /* 0x000000ffff157224 */ /* 0x000fc400078e0008 */
[----:B------:R-:W-:Y:S01]  /*21440*/  IMAD.MOV.U32 R23, RZ, RZ, R4 ;  /* 0x000000ffff177224 */ /* 0x000fe200078e0004 */
[----:B---3--:R-:W-:Y:S04]  /*21450*/  STL.64 [R1+0x3c60], R26 ;  /* 0x003c601a01007387 */ /* 0x008fe80000100a00 */
[----:B--2---:R1:W-:Y:S04]  /*21460*/  STL.64 [R1+0x3c58], R24 ;  /* 0x003c581801007387 */ /* 0x0043e80000100a00 */
[----:B-1----:R-:W2:Y:S04]  /*21470*/  LDL.LU R24, [R1+0x180] ;  /* 0x0001800001187983 */ /* 0x002ea80000300800 */
[----:B------:R-:W2:Y:S04]  /*21480*/  LDL.LU R25, [R1+0x184] ;  /* 0x0001840001197983 */ /* 0x000ea80000300800 */
[----:B------:R-:W3:Y:S04]  /*21490*/  LDL.LU R26, [R1+0x188] ;  /* 0x00018800011a7983 */ /* 0x000ee80000300800 */
[----:B------:R-:W3:Y:S01]  /*214a0*/  LDL.LU R27, [R1+0x18c] ;  /* 0x00018c00011b7983 */ /* 0x000ee20000300800 */
[----:B----4-:R-:W-:Y:S03]  /*214b0*/  HMMA.16816.F32.BF16 R12, R20, R10, R12 ;  /* 0x0000000a140c723c */ /* 0x010fe6000004180c */
[----:B---3--:R-:W-:Y:S04]  /*214c0*/  STL.64 [R1+0x3c70], R26 ;  /* 0x003c701a01007387 */ /* 0x008fe80000100a00 */
[----:B--2---:R1:W-:Y:S04]  /*214d0*/  STL.64 [R1+0x3c68], R24 ;  /* 0x003c681801007387 */ /* 0x0043e80000100a00 */
[----:B-1----:R-:W2:Y:S04]  /*214e0*/  LDL.LU R24, [R1+0x1b0] ;  /* 0x0001b00001187983 */ /* 0x002ea80000300800 */
[----:B------:R-:W2:Y:S04]  /*214f0*/  LDL.LU R25, [R1+0x1b4] ;  /* 0x0001b40001197983 */ /* 0x000ea80000300800 */
[----:B------:R-:W2:Y:S04]  /*21500*/  LDL.LU R26, [R1+0x1b8] ;  /* 0x0001b800011a7983 */ /* 0x000ea80000300800 */
[----:B------:R-:W2:Y:S04]  /*21510*/  LDL.LU R27, [R1+0x1bc] ;  /* 0x0001bc00011b7983 */ /* 0x000ea80000300800 */
[----:B------:R1:W-:Y:S04]  /*21520*/  STL [R1+0x3bc8], R28 ;  /* 0x003bc81c01007387 */ /* 0x0003e80000100800 */
[----:B0-----:R0:W-:Y:S04]  /*21530*/  STL.64 [R1+0x30], R16 ;  /* 0x0000301001007387 */ /* 0x0011e80000100a00 */
[----:B------:R3:W-:Y:S01]  /*21540*/  STL.64 [R1+0x38], R18 ;  /* 0x0000381201007387 */ /* 0x0007e20000100a00 */
[----:B-1----:R-:W-:-:S03]  /*21550*/  IMAD.MOV.U32 R28, RZ, RZ, R15 ;  /* 0x000000ffff1c7224 */ /* 0x002fc600078e000f */
[----:B0-----:R-:W4:Y:S04]  /*21560*/  LDL.LU R16, [R1+0x120] ;  /* 0x0001200001107983 */ /* 0x001f280000300800 */
[----:B------:R-:W4:Y:S04]  /*21570*/  LDL.LU R17, [R1+0x124] ;  /* 0x0001240001117983 */ /* 0x000f280000300800 */
[----:B---3--:R-:W4:Y:S04]  /*21580*/  LDL.LU R18, [R1+0x128] ;  /* 0x0001280001127983 */ /* 0x008f280000300800 */
[----:B------:R-:W4:Y:S04]  /*21590*/  LDL.LU R19, [R1+0x12c] ;  /* 0x00012c0001137983 */ /* 0x000f280000300800 */
[----:B------:R-:W-:Y:S04]  /*215a0*/  STL.64 [R1+0x90], R12 ;  /* 0x0000900c01007387 */ /* 0x000fe80000100a00 */
[----:B------:R-:W-:Y:S04]  /*215b0*/  STL [R1+0x98], R14 ;  /* 0x0000980e01007387 */ /* 0x000fe80000100800 */
[----:B------:R-:W0:Y:S04]  /*215c0*/  LDSM.16.MT88.4 R12, [R0+0x6080] ;  /* 0x00608000000c783b */ /* 0x000e280000004200 */
[----:B------:R1:W-:Y:S01]  /*215d0*/  STL [R1+0x3bcc], R28 ;  /* 0x003bcc1c01007387 */ /* 0x0003e20000100800 */
[----:B0-----:R-:W-:Y:S01]  /*215e0*/  IMAD.MOV.U32 R5, RZ, RZ, R14 ;  /* 0x000000ffff057224 */ /* 0x001fe200078e000e */
[----:B------:R-:W-:Y:S01]  /*215f0*/  MOV R4, R15 ;  /* 0x0000000f00047202 */ /* 0x000fe20000000f00 */
[----:B------:R-:W-:Y:S01]  /*21600*/  IMAD.MOV.U32 R21, RZ, RZ, R13 ;  /* 0x000000ffff157224 */ /* 0x000fe200078e000d */
[----:B------:R-:W-:Y:S01]  /*21610*/  MOV R20, R12 ;  /* 0x0000000c00147202 */ /* 0x000fe20000000f00 */
[----:B------:R-:W2:Y:S04]  /*21620*/  LDL.LU.64 R14, [R1+0x3c80] ;  /* 0x003c8000010e7983 */ /* 0x000ea80000300a00 */
[----:B------:R-:W2:Y:S04]  /*21630*/  LDL.LU.64 R12, [R1+0x3c78] ;  /* 0x003c7800010c7983 */ /* 0x000ea80000300a00 */
[----:B------:R-:W-:Y:S01]  /*21640*/  STL [R1+0x3b1c], R0 ;  /* 0x003b1c0001007387 */ /* 0x000fe20000100800 */
[----:B--2---:R-:W-:Y:S11]  /*21650*/  HMMA.16816.F32.BF16 R24, R12, R6, R24 ;  /* 0x000000060c18723c */ /* 0x004ff60000041818 */
[----:B------:R-:W-:Y:S11]  /*21660*/  @!UPT UIADD3 URZ, URZ, URZ, URZ ;  /* 0x0000003f3f3ff290 */ /* 0x000ff6000fffe03f */
[----:B------:R-:W-:Y:S01]  /*21670*/  @!UPT UIADD3 URZ, URZ, URZ, URZ ;  /* 0x0000003f3f3ff290 */ /* 0x000fe2000fffe03f */
[----:B------:R-:W-:Y:S01]  /*21680*/  STL.64 [R1+0x80], R24 ;  /* 0x0000801801007387 */ /* 0x000fe20000100a00 */
[----:B-1----:R-:W-:-:S03]  /*21690*/  IMAD.MOV.U32 R28, RZ, RZ, R26 ;  /* 0x000000ffff1c7224 */ /* 0x002fc600078e001a */
[----:B------:R0:W-:Y:S04]  /*216a0*/  STL [R1+0x8c], R27 ;  /* 0x00008c1b01007387 */ /* 0x0001e80000100800 */
[----:B0-----:R-:W2:Y:S04]  /*216b0*/  LDL.LU.64 R26, [R1+0x3c70] ;  /* 0x003c7000011a7983 */ /* 0x001ea80000300a00 */
[----:B------:R-:W2:Y:S02]  /*216c0*/  LDL.LU.64 R24, [R1+0x3c68] ;  /* 0x003c680001187983 */ /* 0x000ea40000300a00 */
[----:B--2---:R-:W-:Y:S02]  /*216d0*/  HMMA.16816.F32.BF16 R12, R12, R10, R24 ;  /* 0x0000000a0c0c723c */ /* 0x004fe40000041818 */
[----:B------:R-:W2:Y:S04]  /*216e0*/  LDL.LU.64 R26, [R1+0x3c60] ;  /* 0x003c6000011a7983 */ /* 0x000ea80000300a00 */
[----:B------:R-:W2:Y:S11]  /*216f0*/  LDL.LU.64 R24, [R1+0x3c58] ;  /* 0x003c580001187983 */ /* 0x000eb60000300a00 */
[----:B------:R-:W-:Y:S06]  /*21700*/  @!UPT UIADD3 URZ, URZ, URZ, URZ ;  /* 0x0000003f3f3ff290 */ /* 0x000fec000fffe03f */
[----:B------:R0:W-:Y:S01]  /*21710*/  STL.64 [R1+0xc0], R12 ;  /* 0x0000c00c01007387 */ /* 0x0001e20000100a00 */
[----:B------:R-:W-:Y:S01]  /*21720*/  IMAD.MOV.U32 R22, RZ, RZ, R14 ;  /* 0x000000ffff167224 */ /* 0x000fe200078e000e */
[----:B------:R-:W-:Y:S02]  /*21730*/  MOV R23, R15 ;  /* 0x0000000f00177202 */ /* 0x000fe40000000f00 */
[----:B------:R-:W2:Y:S04]  /*21740*/  LDL.LU.64 R14, [R1+0x3c50] ;  /* 0x003c5000010e7983 */ /* 0x000ea80000300a00 */
[----:B0-----:R-:W2:Y:S04]  /*21750*/  LDL.LU.64 R12, [R1+0x3c48] ;  /* 0x003c4800010c7983 */ /* 0x001ea80000300a00 */
[----:B------:R-:W-:Y:S04]  /*21760*/  STL [R1+0x3b2c], R23 ;  /* 0x003b2c1701007387 */ /* 0x000fe80000100800 */
        /* <DEDUP_REMOVED lines=35> */
[----:B--2---:R-:W-:Y:S11]  /*219a0*/  HMMA.16816.F32.BF16 R24, R12, R6, R24 ;  /* 0x000000060c18723c */ /* 0x004ff60000041818 */
[----:B------:R-:W-:Y:S11]  /*219b0*/  @!UPT UIADD3 URZ, URZ, URZ, URZ ;  /* 0x0000003f3f3ff290 */ /* 0x000ff6000fffe03f */
[----:B------:R-:W-:Y:S01]  /*219c0*/  @!UPT UIADD3 URZ, URZ, URZ, URZ ;  /* 0x0000003f3f3ff290 */ /* 0x000fe2000fffe03f */
[----:B------:R-:W-:Y:S01]  /*219d0*/  STL.64 [R1+0x1a0], R24 ;  /* 0x0001a01801007387 */ /* 0x000fe20000100a00 */
[----:B------:R-:W-:-:S03]  /*219e0*/  MOV R29, R27 ;  /* 0x0000001b001d7202 */ /* 0x000fc60000000f00 */
[----:B------:R-:W-:Y:S04]  /*219f0*/  STL [R1+0x1a8], R26 ;  /* 0x0001a81a01007387 */ /* 0x000fe80000100800 */
[----:B------:R-:W0:Y:S04]  /*21a00*/  LDSM.16.MT88.4 R24, [R3+0x6000] ;  /* 0x006000000318783b */ /* 0x000e280000004200 */
[----:B------:R-:W-:Y:S04]  /*21a10*/  STL [R1+0x3b18], R29 ;  /* 0x003b181d01007387 */ /* 0x000fe80000100800 */
[----:B0-----:R0:W-:Y:S01]  /*21a20*/  STL [R1+0x64], R25 ;  /* 0x0000641901007387 */ /* 0x0011e20000100800 */
[----:B------:R-:W-:-:S03]  /*21a30*/  IMAD.MOV.U32 R22, RZ, RZ, R24 ;  /* 0x000000ffff167224 */ /* 0x000fc600078e0018 */
[----:B------:R1:W-:Y:S04]  /*21a40*/  STL [R1+0x68], R26 ;  /* 0x0000681a01007387 */ /* 0x0003e80000100800 */
[----:B0-----:R-:W2:Y:S01]  /*21a50*/  LDL.LU.64 R24, [R1+0x3be0] ;  /* 0x003be00001187983 */ /* 0x001ea20000300a00 */
[----:B----4-:R-:W-:Y:S03]  /*21a60*/  HMMA.16816.F32.BF16 R12, R12, R10, R16 ;  /* 0x0000000a0c0c723c */ /* 0x010fe60000041810 */
[----:B------:R-:W-:Y:S01]  /*21a70*/  STL [R1+0x3b30], R22 ;  /* 0x003b301601007387 */ /* 0x000fe20000100800 */
[----:B------:R-:W-:-:S03]  /*21a80*/  IMAD.MOV.U32 R0, RZ, RZ, R27 ;  /* 0x000000ffff007224 */ /* 0x000fc600078e001b */
[----:B------:R-:W3:Y:S04]  /*21a90*/  LDL.LU.64 R18, [R1+0x3bd8] ;  /* 0x003bd80001127983 */ /* 0x000ee80000300a00 */
[----:B------:R-:W3:Y:S11]  /*21aa0*/  LDL.LU.64 R16, [R1+0x3bd0] ;  /* 0x003bd00001107983 */ /* 0x000ef60000300a00 */
[----:B------:R-:W-:Y:S01]  /*21ab0*/  @!UPT UIADD3 URZ, URZ, URZ, URZ ;  /* 0x0000003f3f3ff290 */ /* 0x000fe2000fffe03f */
[----:B------:R0:W-:Y:S01]  /*21ac0*/  STL [R1+0x180], R12 ;  /* 0x0001800c01007387 */ /* 0x0001e20000100800 */
[----:B------:R-:W-:Y:S01]  /*21ad0*/  MOV R29, R13 ;  /* 0x0000000d001d7202 */ /* 0x000fe20000000f00 */
[----:B------:R-:W-:Y:S02]  /*21ae0*/  IMAD.MOV.U32 R27, RZ, RZ, R14 ;  /* 0x000000ffff1b7224 */ /* 0x000fe400078e000e */
[----:B-1----:R-:W-:Y:S01]  /*21af0*/  IMAD.MOV.U32 R26, RZ, RZ, R15 ;  /* 0x000000ffff1a7224 */ /* 0x002fe200078e000f */
[----:B0-----:R-:W3:Y:S04]  /*21b00*/  LDL.LU R12, [R1+0x110] ;  /* 0x00011000010c7983 */ /* 0x001ee80000300800 */
[----:B------:R-:W3:Y:S04]  /*21b10*/  LDL.LU R13, [R1+0x114] ;  /* 0x00011400010d7983 */ /* 0x000ee80000300800 */
[----:B------:R-:W3:Y:S04]  /*21b20*/  LDL.LU R14, [R1+0x118] ;  /* 0x00011800010e7983 */ /* 0x000ee80000300800 */
[----:B------:R-:W3:Y:S04]  /*21b30*/  LDL.LU R15, [R1+0x11c] ;  /* 0x00011c00010f7983 */ /* 0x000ee80000300800 */
[----:B------:R-:W-:Y:S04]  /*21b40*/  STL.64 [R1+0x3ba8], R26 ;  /* 0x003ba81a01007387 */ /* 0x000fe80000100a00 */
[----:B--2---:R-:W-:Y:S04]  /*21b50*/  STL.64 [R1+0x3ba0], R24 ;  /* 0x003ba01801007387 */ /* 0x004fe80000100a00 */
[----:B------:R-:W0:Y:S02]  /*21b60*/  LDSM.16.MT88.4 R24, [R3+0x6080] ;  /* 0x006080000318783b */ /* 0x000e240000004200 */
[----:B0-----:R-:W-:Y:S01]  /*21b70*/  MOV R22, R24 ;  /* 0x0000001800167202 */ /* 0x001fe20000000f00 */
[----:B------:R-:W-:-:S05]  /*21b80*/  IMAD.MOV.U32 R23, RZ, RZ, R25 ;  /* 0x000000ffff177224 */ /* 0x000fca00078e0019 */
[----:B------:R-:W-:Y:S04]  /*21b90*/  STL.64 [R1+0x3bc0], R22 ;  /* 0x003bc01601007387 */ /* 0x000fe80000100a00 */
[----:B------:R-:W-:Y:S04]  /*21ba0*/  STL.64 [R1+0x3bb8], R20 ;  /* 0x003bb81401007387 */ /* 0x000fe80000100a00 */
[----:B------:R-:W0:Y:S01]  /*21bb0*/  LDSM.16.MT88.4 R20, [R2+0x6000] ;  /* 0x006000000214783b */ /* 0x000e220000004200 */
[----:B------:R-:W-:Y:S01]  /*21bc0*/  IMAD.MOV.U32 R9, RZ, RZ, R26 ;  /* 0x000000ffff097224 */ /* 0x000fe200078e001a */
[----:B------:R-:W-:-:S02]  /*21bd0*/  MOV R8, R27 ;  /* 0x0000001b00087202 */ /* 0x000fc40000000f00 */
[----:B---3--:R-:W-:Y:S11]  /*21be0*/  HMMA.16816.F32.BF16 R24, R16, R6, R12 ;  /* 0x000000061018723c */ /* 0x008ff6000004180c */
[----:B------:R-:W-:Y:S11]  /*21bf0*/  @!UPT UIADD3 URZ, URZ, URZ, URZ ;  /* 0x0000003f3f3ff290 */ /* 0x000ff6000fffe03f */
[----:B------:R-:W-:Y:S01]  /*21c00*/  @!UPT UIADD3 URZ, URZ, URZ, URZ ;  /* 0x0000003f3f3ff290 */ /* 0x000fe2000fffe03f */
[----:B------:R-:W-:Y:S04]  /*21c10*/  STL.64 [R1+0x150], R24 ;  /* 0x0001501801007387 */ /* 0x000fe80000100a00 */
[----:B------:R-:W-:Y:S01]  /*21c20*/  STL.64 [R1+0x158], R26 ;  /* 0x0001581a01007387 */ /* 0x000fe20000100a00 */
[----:B0-----:R-:W-:Y:S01]  /*21c30*/  IMAD.MOV.U32 R15, RZ, RZ, R20 ;  /* 0x000000ffff0f7224 */ /* 0x001fe200078e0014 */
[----:B------:R-:W-:Y:S01]  /*21c40*/  MOV R13, R22 ;  /* 0x00000016000d7202 */ /* 0x000fe20000000f00 */
[----:B------:R-:W-:Y:S01]  /*21c50*/  IMAD.MOV.U32 R14, RZ, RZ, R21 ;  /* 0x000000ffff0e7224 */ /* 0x000fe200078e0015 */
[----:B------:R-:W2:Y:S01]  /*21c60*/  LDL.LU R20, [R1+0x100] ;  /* 0x0001000001147983 */ /* 0x000ea20000300800 */
[----:B------:R-:W-:-:S03]  /*21c70*/  IMAD.MOV.U32 R12, RZ, RZ, R23 ;  /* 0x000000ffff0c7224 */ /* 0x000fc600078e0017 */
[----:B------:R-:W2:Y:S04]  /*21c80*/  LDL.LU R21, [R1+0x104] ;  /* 0x0001040001157983 */ /* 0x000ea80000300800 */
[----:B------:R-:W2:Y:S04]  /*21c90*/  LDL.LU R22, [R1+0x108] ;  /* 0x0001080001167983 */ /* 0x000ea80000300800 */
[----:B------:R-:W2:Y:S04]  /*21ca0*/  LDL.LU R23, [R1+0x10c] ;  /* 0x00010c0001177983 */ /* 0x000ea80000300800 */
[----:B------:R0:W-:Y:S04]  /*21cb0*/  STL.64 [R1+0x3b40], R14 ;  /* 0x003b400e01007387 */ /* 0x0001e80000100a00 */
[----:B------:R1:W-:Y:S01]  /*21cc0*/  STL.64 [R1+0x3b38], R12 ;  /* 0x003b380c01007387 */ /* 0x0003e20000100a00 */
[----:B0-----:R-:W-:-:S03]  /*21cd0*/  IMAD.MOV.U32 R14, RZ, RZ, R28 ;  /* 0x000000ffff0e7224 */ /* 0x001fc600078e001c */
[----:B-1----:R-:W3:Y:S04]  /*21ce0*/  LDL.LU R12, [R1+0x80] ;  /* 0x00008000010c7983 */ /* 0x002ee80000300800 */
[----:B------:R-:W3:Y:S04]  /*21cf0*/  LDL.LU R13, [R1+0x84] ;  /* 0x00008400010d7983 */ /* 0x000ee80000300800 */
[----:B------:R-:W4:Y:S04]  /*21d00*/  LDL.LU R28, [R1+0x3bcc] ;  /* 0x003bcc00011c7983 */ /* 0x000f280000300800 */
[----:B------:R-:W2:Y:S04]  /*21d10*/  LDL.LU R15, [R1+0x8c] ;  /* 0x00008c00010f7983 */ /* 0x000ea80000300800 */
[----:B--2---:R-:W-:Y:S04]  /*21d20*/  STL.64 [R1+0x3b50], R14 ;  /* 0x003b500e01007387 */ /* 0x004fe80000100a00 */
[----:B---3--:R0:W-:Y:S04]  /*21d30*/  STL.64 [R1+0x3b48], R12 ;  /* 0x003b480c01007387 */ /* 0x0081e80000100a00 */
[----:B0-----:R-:W2:Y:S04]  /*21d40*/  LDL.LU R12, [R1+0x90] ;  /* 0x00009000010c7983 */ /* 0x001ea80000300800 */
[----:B------:R-:W2:Y:S04]  /*21d50*/  LDL.LU R13, [R1+0x94] ;  /* 0x00009400010d7983 */ /* 0x000ea80000300800 */
[----:B------:R-:W3:Y:S01]  /*21d60*/  LDL.LU R14, [R1+0x98] ;  /* 0x00009800010e7983 */ /* 0x000ee20000300800 */
[----:B----4-:R-:W-:-:S03]  /*21d70*/  MOV R15, R28 ;  /* 0x0000001c000f7202 */ /* 0x010fc60000000f00 */
[----:B------:R-:W4:Y:S04]  /*21d80*/  LDL.LU R28, [R1+0x3bc8] ;  /* 0x003bc800011c7983 */ /* 0x000f280000300800 */
[----:B---3--:R-:W-:Y:S04]  /*21d90*/  STL.64 [R1+0x3b60], R14 ;  /* 0x003b600e01007387 */ /* 0x008fe80000100a00 */
[----:B--2---:R0:W-:Y:S04]  /*21da0*/  STL.64 [R1+0x3b58], R12 ;  /* 0x003b580c01007387 */ /* 0x0041e80000100a00 */
[----:B0-----:R-:W2:Y:S04]  /*21db0*/  LDL.LU R12, [R1+0xb0] ;  /* 0x0000b000010c7983 */ /* 0x001ea80000300800 */
[----:B------:R-:W2:Y:S04]  /*21dc0*/  LDL.LU R13, [R1+0xb4] ;  /* 0x0000b400010d7983 */ /* 0x000ea80000300800 */
[----:B------:R-:W3:Y:S04]  /*21dd0*/  LDL.LU R14, [R1+0xb8] ;  /* 0x0000b800010e7983 */ /* 0x000ee80000300800 */
[----:B------:R-:W3:Y:S01]  /*21de0*/  LDL.LU R15, [R1+0xbc] ;  /* 0x0000bc00010f7983 */ /* 0x000ee20000300800 */
[----:B------:R-:W-:Y:S03]  /*21df0*/  HMMA.16816.F32.BF16 R16, R16, R10, R20 ;  /* 0x0000000a1010723c */ /* 0x000fe60000041814 */
[----:B---3--:R-:W-:Y:S04]  /*21e00*/  STL.64 [R1+0x3b70], R14 ;  /* 0x003b700e01007387 */ /* 0x008fe80000100a00 */
[----:B--2---:R0:W-:Y:S04]  /*21e10*/  STL.64 [R1+0x3b68], R12 ;  /* 0x003b680c01007387 */ /* 0x0041e80000100a00 */
[----:B0-----:R-:W2:Y:S04]  /*21e20*/  LDL.LU R12, [R1+0x40] ;  /* 0x00004000010c7983 */ /* 0x001ea80000300800 */
[----:B------:R-:W2:Y:S04]  /*21e30*/  LDL.LU R13, [R1+0x44] ;  /* 0x00004400010d7983 */ /* 0x000ea80000300800 */
[----:B------:R-:W3:Y:S04]  /*21e40*/  LDL.LU R14, [R1+0x48] ;  /* 0x00004800010e7983 */ /* 0x000ee80000300800 */
[----:B------:R-:W3:Y:S04]  /*21e50*/  LDL.LU R15, [R1+0x4c] ;  /* 0x00004c00010f7983 */ /* 0x000ee80000300800 */
[----:B------:R-:W2:Y:S04]  /*21e60*/  LDL.LU R24, [R1+0xf0] ;  /* 0x0000f00001187983 */ /* 0x000ea80000300800 */
[----:B------:R-:W4:Y:S04]  /*21e70*/  LDL.LU R25, [R1+0xf4] ;  /* 0x0000f40001197983 */ /* 0x000f280000300800 */
[----:B------:R-:W4:Y:S04]  /*21e80*/  LDL.LU R26, [R1+0xf8] ;  /* 0x0000f800011a7983 */ /* 0x000f280000300800 */
[----:B------:R-:W4:Y:S04]  /*21e90*/  LDL.LU R27, [R1+0xfc] ;  /* 0x0000fc00011b7983 */ /* 0x000f280000300800 */
[----:B---3--:R-:W-:Y:S04]  /*21ea0*/  STL.64 [R1+0x3b98], R14 ;  /* 0x003b980e01007387 */ /* 0x008fe80000100a00 */
[----:B--2---:R0:W-:Y:S04]  /*21eb0*/  STL.64 [R1+0x3b90], R12 ;  /* 0x003b900c01007387 */ /* 0x0041e80000100a00 */
[----:B0-----:R-:W4:Y:S04]  /*21ec0*/  LDL.LU R12, [R1+0x50] ;  /* 0x00005000010c7983 */ /* 0x001f280000300800 */
[----:B------:R-:W4:Y:S04]  /*21ed0*/  LDL.LU R13, [R1+0x54] ;  /* 0x00005400010d7983 */ /* 0x000f280000300800 */
[----:B------:R-:W4:Y:S04]  /*21ee0*/  LDL.LU R14, [R1+0x58] ;  /* 0x00005800010e7983 */ /* 0x000f280000300800 */
[----:B------:R-:W4:Y:S04]  /*21ef0*/  LDL.LU R15, [R1+0x5c] ;  /* 0x00005c00010f7983 */ /* 0x000f280000300800 */
[----:B------:R-:W2:Y:S04]  /*21f00*/  LDL.LU.64 R22, [R1+0x3bc0] ;  /* 0x003bc00001167983 */ /* 0x000ea80000300a00 */
[----:B------:R-:W3:Y:S04]  /*21f10*/  LDL.LU.64 R20, [R1+0x3bb8] ;  /* 0x003bb80001147983 */ /* 0x000ee80000300a00 */
[----:B------:R0:W-:Y:S04]  /*21f20*/  STL.64 [R1+0x3b78], R8 ;  /* 0x003b780801007387 */ /* 0x0001e80000100a00 */
[----:B0-----:R-:W2:Y:S04]  /*21f30*/  LDL.LU R8, [R1+0xa0] ;  /* 0x0000a00001087983 */ /* 0x001ea80000300800 */
[----:B------:R3:W-:Y:S04]  /*21f40*/  STL.64 [R1+0x140], R16 ;  /* 0x0001401001007387 */ /* 0x0007e80000100a00 */
[----:B------:R-:W-:Y:S04]  /*21f50*/  STL.64 [R1+0x148], R18 ;  /* 0x0001481201007387 */ /* 0x000fe80000100a00 */
[----:B------:R-:W2:Y:S04]  /*21f60*/  LDL.LU R9, [R1+0xa4] ;  /* 0x0000a40001097983 */ /* 0x000ea80000300800 */
[----:B------:R-:W2:Y:S04]  /*21f70*/  LDL.LU R10, [R1+0xa8] ;  /* 0x0000a800010a7983 */ /* 0x000ea80000300800 */
[----:B------:R-:W2:Y:S01]  /*21f80*/  LDL.LU R11, [R1+0xac] ;  /* 0x0000ac00010b7983 */ /* 0x000ea20000300800 */
[----:B---3--:R-:W-:-:S02]  /*21f90*/  IMAD.MOV.U32 R16, RZ, RZ, R20 ;  /* 0x000000ffff107224 */ /* 0x008fc400078e0014 */
[----:B------:R-:W-:Y:S01]  /*21fa0*/  IMAD.MOV.U32 R17, RZ, RZ, R21 ;  /* 0x000000ffff117224 */ /* 0x000fe200078e0015 */
[----:B--2---:R-:W-:Y:S04]  /*21fb0*/  STL.64 [R1+0x3b88], R10 ;  /* 0x003b880a01007387 */ /* 0x004fe80000100a00 */
[----:B------:R0:W-:Y:S04]  /*21fc0*/  STL.64 [R1+0x3b80], R8 ;  /* 0x003b800801007387 */ /* 0x0001e80000100a00 */
[----:B0-----:R-:W2:Y:S04]  /*21fd0*/  LDL.LU R8, [R1+0xd0] ;  /* 0x0000d00001087983 */ /* 0x001ea80000300800 */
[----:B------:R-:W2:Y:S04]  /*21fe0*/  LDL.LU R9, [R1+0xd4] ;  /* 0x0000d40001097983 */ /* 0x000ea80000300800 */
[----:B------:R-:W2:Y:S04]  /*21ff0*/  LDL.LU R10, [R1+0xd8] ;  /* 0x0000d800010a7983 */ /* 0x000ea80000300800 */
[----:B------:R-:W2:Y:S04]  /*22000*/  LDL.LU R11, [R1+0xdc] ;  /* 0x0000dc00010b7983 */ /* 0x000ea80000300800 */
[----:B------:R-:W4:Y:S04]  /*22010*/  LDL.LU R20, [R1+0x3bb4] ;  /* 0x003bb40001147983 */ /* 0x000f280000300800 */
[----:B------:R-:W4:Y:S01]  /*22020*/  LDL.LU R21, [R1+0x3bb0] ;  /* 0x003bb00001157983 */ /* 0x000f220000300800 */
[----:B------:R-:W-:Y:S01]  /*22030*/  MOV R18, R5 ;  /* 0x0000000500127202 */ /* 0x000fe20000000f00 */
[----:B------:R-:W-:-:S02]  /*22040*/  IMAD.MOV.U32 R19, RZ, RZ, R4 ;  /* 0x000000ffff137224 */ /* 0x000fc400078e0004 */
[----:B------:R-:W0:Y:S04]  /*22050*/  LDSM.16.MT88.4 R4, [R2+0x6080] ;  /* 0x006080000204783b */ /* 0x000e280000004200 */
[----:B0-----:R0:W-:Y:S04]  /*22060*/  STL [R1+0x3a98], R4 ;  /* 0x003a980401007387 */ /* 0x0011e80000100800 */
[----:B------:R1:W-:Y:S04]  /*22070*/  STL [R1+0x3a94], R5 ;  /* 0x003a940501007387 */ /* 0x0003e80000100800 */
[----:B------:R3:W-:Y:S04]  /*22080*/  STL [R1+0x3a90], R6 ;  /* 0x003a900601007387 */ /* 0x0007e80000100800 */
[----:B------:R3:W-:Y:S04]  /*22090*/  STL [R1+0x3a8c], R7 ;  /* 0x003a8c0701007387 */ /* 0x0007e80000100800 */
[----:B0-----:R-:W2:Y:S04]  /*220a0*/  LDL.LU R4, [R1+0xe0] ;  /* 0x0000e00001047983 */ /* 0x001ea80000300800 */
[----:B-1----:R-:W2:Y:S04]  /*220b0*/  LDL.LU R5, [R1+0xe4] ;  /* 0x0000e40001057983 */ /* 0x002ea80000300800 */
[----:B---3--:R-:W2:Y:S04]  /*220c0*/  LDL.LU R6, [R1+0xe8] ;  /* 0x0000e80001067983 */ /* 0x008ea80000300800 */
[----:B------:R-:W2:Y:S04]  /*220d0*/  LDL.LU R7, [R1+0xec] ;  /* 0x0000ec0001077983 */ /* 0x000ea80000300800 */
[----:B------:R-:W-:Y:S01]  /*220e0*/  STL [R1+0x3a88], R2 ;  /* 0x003a880201007387 */ /* 0x000fe20000100800 */
[C---:B----4-:R-:W-:Y:S11]  /*220f0*/  HMMA.16816.F32.BF16 R24, R12.reuse, R20, R24 ;  /* 0x000000140c18723c */ /* 0x050ff60000041818 */
[----:B------:R-:W-:Y:S11]  /*22100*/  @!UPT UIADD3 URZ, URZ, URZ, URZ ;  /* 0x0000003f3f3ff290 */ /* 0x000ff6000fffe03f */
[----:B------:R-:W-:Y:S01]  /*22110*/  @!UPT UIADD3 URZ, URZ, URZ, URZ ;  /* 0x0000003f3f3ff290 */ /* 0x000fe2000fffe03f */
[----:B------:R-:W-:Y:S04]  /*22120*/  STL.64 [R1+0x160], R24 ;  /* 0x0001601801007387 */ /* 0x000fe80000100a00 */
[----:B------:R0:W-:Y:S04]  /*22130*/  STL.64 [R1+0x168], R26 ;  /* 0x0001681a01007387 */ /* 0x0001e80000100a00 */
[----:B0-----:R-:W3:Y:S04]  /*22140*/  LDL.LU.64 R26, [R1+0x3ba8] ;  /* 0x003ba800011a7983 */ /* 0x001ee80000300a00 */
[----:B------:R-:W2:Y:S02]  /*22150*/  LDL.LU.64 R24, [R1+0x3ba0] ;  /* 0x003ba00001187983 */ /* 0x000ea40000300a00 */
[----:B--2---:R-:W-:Y:S11]  /*22160*/  HMMA.16816.F32.BF16 R12, R12, R24, R4 ;  /* 0x000000180c0c723c */ /* 0x004ff60000041804 */
[----:B------:R-:W-:Y:S11]  /*22170*/  @!UPT UIADD3 URZ, URZ, URZ, URZ ;  /* 0x0000003f3f3ff290 */ /* 0x000ff6000fffe03f */
[----:B------:R-:W-:Y:S02]  /*22180*/  @!UPT UIADD3 URZ, URZ, URZ, URZ ;  /* 0x0000003f3f3ff290 */ /* 0x000fe4000fffe03f */
[----:B------:R-:W-:Y:S01]  /*22190*/  IMAD.MOV.U32 R6, RZ, RZ, R14 ;  /* 0x000000ffff067224 */ /* 0x000fe200078e000e */
[----:B------:R-:W-:Y:S01]  /*221a0*/  MOV R5, R13 ;  /* 0x0000000d00057202 */ /* 0x000fe20000000f00 */
[----:B------:R-:W-:Y:S02]  /*221b0*/  IMAD.MOV.U32 R7, RZ, RZ, R15 ;  /* 0x000000ffff077224 */ /* 0x000fe400078e000f */
[----:B------:R-:W-:Y:S01]  /*221c0*/  IMAD.MOV.U32 R4, RZ, RZ, R12 ;  /* 0x000000ffff047224 */ /* 0x000fe200078e000c */
[----:B------:R-:W2:Y:S04]  /*221d0*/  LDL.LU.64 R14, [R1+0x3b98] ;  /* 0x003b9800010e7983 */ /* 0x000ea80000300a00 */
[----:B------:R-:W2:Y:S04]  /*221e0*/  LDL.LU.64 R12, [R1+0x3b90] ;  /* 0x003b9000010c7983 */ /* 0x000ea80000300a00 */
[----:B------:R-:W-:Y:S04]  /*221f0*/  STL [R1+0x3aa8], R7 ;  /* 0x003aa80701007387 */ /* 0x000fe80000100800 */
[----:B------:R-:W-:Y:S04]  /*22200*/  STL [R1+0x3aa4], R6 ;  /* 0x003aa40601007387 */ /* 0x000fe80000100800 */
[----:B------:R-:W-:Y:S04]  /*22210*/  STL [R1+0x3aa0], R5 ;  /* 0x003aa00501007387 */ /* 0x000fe80000100800 */
[----:B------:R0:W-:Y:S04]  /*22220*/  STL [R1+0x3a9c], R4 ;  /* 0x003a9c0401007387 */ /* 0x0001e80000100800 */
        /* <DEDUP_REMOVED lines=12> */
[----:B------:R-:W2:Y:S11]  /*222f0*/  LDL.LU.64 R8, [R1+0x3b78] ;  /* 0x003b780001087983 */ /* 0x000eb60000300a00 */
[----:B------:R-:W-:Y:S10]  /*22300*/  @!UPT UIADD3 URZ, URZ, URZ, URZ ;  /* 0x0000003f3f3ff290 */ /* 0x000ff4000fffe03f */
[----:B------:R-:W-:Y:S04]  /*22310*/  STL.64 [R1+0x120], R12 ;  /* 0x0001200c01007387 */ /* 0x000fe80000100a00 */
[----:B------:R0:W-:Y:S04]  /*22320*/  STL.64 [R1+0x128], R14 ;  /* 0x0001280e01007387 */ /* 0x0001e80000100a00 */
[----:B0-----:R-:W4:Y:S04]  /*22330*/  LDL.LU.64 R14, [R1+0x3b70] ;  /* 0x003b7000010e7983 */ /* 0x001f280000300a00 */
[----:B------:R-:W4:Y:S02]  /*22340*/  LDL.LU.64 R12, [R1+0x3b68] ;  /* 0x003b6800010c7983 */ /* 0x000f240000300a00 */
[----:B----4-:R-:W-:Y:S11]  /*22350*/  HMMA.16816.F32.BF16 R12, R4, R20, R12 ;  /* 0x00000014040c723c */ /* 0x010ff6000004180c */
[----:B------:R-:W-:Y:S11]  /*22360*/  @!UPT UIADD3 URZ, URZ, URZ, URZ ;  /* 0x0000003f3f3ff290 */ /* 0x000ff6000fffe03f */
[----:B------:R-:W-:Y:S01]  /*22370*/  @!UPT UIADD3 URZ, URZ, URZ, URZ ;  /* 0x0000003f3f3ff290 */ /* 0x000fe2000fffe03f */
[----:B------:R-:W-:Y:S01]  /*22380*/  STL.64 [R1+0x110], R12 ;  /* 0x0001100c01007387 */ /* 0x000fe20000100a00 */
[----:B------:R-:W-:-:S03]  /*22390*/  MOV R2, R15 ;  /* 0x0000000f00027202 */ /* 0x000fc60000000f00 */
[----:B------:R0:W-:Y:S04]  /*223a0*/  STL [R1+0x118], R14 ;  /* 0x0001180e01007387 */ /* 0x0001e80000100800 */
[----:B0-----:R-:W4:Y:S04]  /*223b0*/  LDL.LU.64 R14, [R1+0x3b60] ;  /* 0x003b6000010e7983 */ /* 0x001f280000300a00 */
[----:B------:R-:W4:Y:S02]  /*223c0*/  LDL.LU.64 R12, [R1+0x3b58] ;  /* 0x003b5800010c7983 */ /* 0x000f240000300a00 */
[----:B----4-:R-:W-:Y:S02]  /*223d0*/  HMMA.16816.F32.BF16 R4, R4, R24, R12 ;  /* 0x000000180404723c */ /* 0x010fe4000004180c */
[----:B------:R-:W4:Y:S04]  /*223e0*/  LDL.LU.64 R14, [R1+0x3b50] ;  /* 0x003b5000010e7983 */ /* 0x000f280000300a00 */
[----:B------:R-:W4:Y:S11]  /*223f0*/  LDL.LU.64 R12, [R1+0x3b48] ;  /* 0x003b4800010c7983 */ /* 0x000f360000300a00 */
[----:B------:R-:W-:Y:S06]  /*22400*/  @!UPT UIADD3 URZ, URZ, URZ, URZ ;  /* 0x0000003f3f3ff290 */ /* 0x000fec000fffe03f */
[----:B------:R-:W-:Y:S04]  /*22410*/  STL.64 [R1+0xf0], R4 ;  /* 0x0000f00401007387 */ /* 0x000fe80000100a00 */
[----:B------:R4:W-:Y:S04]  /*22420*/  STL.64 [R1+0xf8], R6 ;  /* 0x0000f80601007387 */ /* 0x0009e80000100a00 */
[----:B------:R-:W-:Y:S01]  /*22430*/  STL.64 [R1+0x3b10], R20 ;  /* 0x003b101401007387 */ /* 0x000fe20000100a00 */
[----:B----4-:R-:W-:Y:S03]  /*22440*/  HMMA.16816.F32.BF16 R4, R16, R20, R12 ;  /* 0x000000141004723c */ /* 0x010fe6000004180c */
[----:B------:R-:W0:Y:S11]  /*22450*/  LDSM.16.MT88.4 R12, [R28+0x7000] ;  /* 0x007000001c0c783b */ /* 0x000e360000004200 */
[----:B------:R-:W-:Y:S09]  /*22460*/  @!UPT UIADD3 URZ, URZ, URZ, URZ ;  /* 0x0000003f3f3ff290 */ /* 0x000ff2000fffe03f */
[----:B------:R-:W-:Y:S04]  /*22470*/  STL.64 [R1+0x80], R4 ;  /* 0x0000800401007387 */ /* 0x000fe80000100a00 */
[----:B------:R0:W-:Y:S02]  /*22480*/  STL.64 [R1+0x88], R6 ;  /* 0x0000880601007387 */ /* 0x0001e40000100a00 */
[----:B0-----:R-:W-:Y:S01]  /*22490*/  IMAD.MOV.U32 R7, RZ, RZ, R12 ;  /* 0x000000ffff077224 */ /* 0x001fe200078e000c */
[----:B------:R-:W-:Y:S01]  /*224a0*/  MOV R5, R14 ;  /* 0x0000000e00057202 */ /* 0x000fe20000000f00 */
[----:B------:R-:W-:Y:S02]  /*224b0*/  IMAD.MOV.U32 R6, RZ, RZ, R13 ;  /* 0x000000ffff067224 */ /* 0x000fe400078e000d */
[----:B------:R-:W-:-:S02]  /*224c0*/  IMAD.MOV.U32 R4, RZ, RZ, R15 ;  /* 0x000000ffff047224 */ /* 0x000fc400078e000f */
[----:B------:R-:W4:Y:S04]  /*224d0*/  LDL.LU.64 R14, [R1+0x3b40] ;  /* 0x003b4000010e7983 */ /* 0x000f280000300a00 */
[----:B------:R-:W3:Y:S04]  /*224e0*/  LDL.LU.64 R12, [R1+0x3b38] ;  /* 0x003b3800010c7983 */ /* 0x000ee80000300a00 */
[----:B------:R-:W-:Y:S04]  /*224f0*/  STL.64 [R1+0x3ab8], R6 ;  /* 0x003ab80601007387 */ /* 0x000fe80000100a00 */
[----:B------:R0:W-:Y:S02]  /*22500*/  STL.64 [R1+0x3ab0], R4 ;  /* 0x003ab00401007387 */ /* 0x0001e40000100a00 */
[----:B0-----:R-:W-:-:S02]  /*22510*/  IMAD.MOV.U32 R4, RZ, RZ, R22 ;  /* 0x000000ffff047224 */ /* 0x001fc400078e0016 */
[----:B------:R-:W3:Y:S01]  /*22520*/  LDL.LU R22, [R1+0x3b30] ;  /* 0x003b300001167983 */ /* 0x000ee20000300800 */
[----:B--2---:R-:W-:Y:S02]  /*22530*/  IMAD.MOV.U32 R6, RZ, RZ, R9 ;  /* 0x000000ffff067224 */ /* 0x004fe400078e0009 */
[----:B------:R-:W-:Y:S02]  /*22540*/  IMAD.MOV.U32 R7, RZ, RZ, R8 ;  /* 0x000000ffff077224 */ /* 0x000fe400078e0008 */
[----:B------:R-:W0:Y:S01]  /*22550*/  LDSM.16.MT88.4 R8, [R28+0x7080] ;  /* 0x007080001c08783b */ /* 0x000e220000004200 */
[----:B------:R-:W-:-:S03]  /*22560*/  MOV R5, R23 ;  /* 0x0000001700057202 */ /* 0x000fc60000000f00 */
[----:B------:R-:W2:Y:S04]  /*22570*/  LDL.LU R23, [R1+0x3b2c] ;  /* 0x003b2c0001177983 */ /* 0x000ea80000300800 */
[----:B------:R1:W-:Y:S04]  /*22580*/  STL.64 [R1+0x3ae8], R6 ;  /* 0x003ae80601007387 */ /* 0x0003e80000100a00 */
[----:B------:R-:W-:Y:S01]  /*22590*/  STL.64 [R1+0x3ae0], R4 ;  /* 0x003ae00401007387 */ /* 0x000fe20000100a00 */
[----:B-1----:R-:W-:-:S03]  /*225a0*/  IMAD.MOV.U32 R7, RZ, RZ, R0 ;  /* 0x000000ffff077224 */ /* 0x002fc600078e0000 */
[----:B0-----:R-:W-:Y:S04]  /*225b0*/  STL.64 [R1+0x3a30], R10 ;  /* 0x003a300a01007387 */ /* 0x001fe80000100a00 */
[----:B------:R4:W-:Y:S02]  /*225c0*/  STL.64 [R1+0x3a28], R8 ;  /* 0x003a280801007387 */ /* 0x0009e40000100a00 */
[----:B----4-:R-:W-:Y:S01]  /*225d0*/  MOV R8, R15 ;  /* 0x0000000f00087202 */ /* 0x010fe20000000f00 */
[----:B------:R-:W-:Y:S02]  /*225e0*/  IMAD.MOV.U32 R9, RZ, RZ, R14 ;  /* 0x000000ffff097224 */ /* 0x000fe400078e000e */
[----:B---3--:R-:W-:Y:S01]  /*225f0*/  IMAD.MOV.U32 R10, RZ, RZ, R13 ;  /* 0x000000ffff0a7224 */ /* 0x008fe200078e000d */
[----:B------:R-:W-:Y:S01]  /*22600*/  MOV R11, R12 ;  /* 0x0000000c000b7202 */ /* 0x000fe20000000f00 */
[----:B------:R-:W-:-:S02]  /*22610*/  IMAD.MOV.U32 R4, RZ, RZ, R22 ;  /* 0x000000ffff047224 */ /* 0x000fc400078e0016 */
[----:B------:R-:W2:Y:S04]  /*22620*/  LDL.LU R22, [R1+0x3b28] ;  /* 0x003b280001167983 */ /* 0x000ea80000300800 */
[----:B------:R-:W3:Y:S04]  /*22630*/  LDL.LU R5, [R1+0x64] ;  /* 0x0000640001057983 */ /* 0x000ee80000300800 */
[----:B------:R-:W3:Y:S04]  /*22640*/  LDL.LU R6, [R1+0x68] ;  /* 0x0000680001067983 */ /* 0x000ee80000300800 */
[----:B------:R-:W4:Y:S04]  /*22650*/  LDL.LU R0, [R1+0x3b24] ;  /* 0x003b240001007983 */ /* 0x000f280000300800 */
[----:B------:R-:W2:Y:S04]  /*22660*/  LDL.LU R20, [R1+0xc0] ;  /* 0x0000c00001147983 */ /* 0x000ea80000300800 */
[----:B------:R-:W2:Y:S04]  /*22670*/  LDL.LU R21, [R1+0xc4] ;  /* 0x0000c40001157983 */ /* 0x000ea80000300800 */
[----:B------:R-:W-:Y:S04]  /*22680*/  STL.64 [R1+0x3ac8], R10 ;  /* 0x003ac80a01007387 */ /* 0x000fe80000100a00 */
[----:B------:R0:W-:Y:S04]  /*22690*/  STL.64 [R1+0x3ac0], R8 ;  /* 0x003ac00801007387 */ /* 0x0001e80000100a00 */
[----:B0-----:R-:W2:Y:S04]  /*226a0*/  LDL.LU R8, [R1+0x170] ;  /* 0x0001700001087983 */ /* 0x001ea80000300800 */
[----:B------:R-:W2:Y:S04]  /*226b0*/  LDL.LU R9, [R1+0x174] ;  /* 0x0001740001097983 */ /* 0x000ea80000300800 */
[----:B------:R-:W2:Y:S01]  /*226c0*/  LDL.LU R10, [R1+0x178] ;  /* 0x00017800010a7983 */ /* 0x000ea20000300800 */
[----:B----4-:R-:W-:-:S03]  /*226d0*/  MOV R11, R0 ;  /* 0x00000000000b7202 */ /* 0x010fc60000000f00 */
[----:B------:R-:W4:Y:S04]  /*226e0*/  LDL.LU R0, [R1+0x3b20] ;  /* 0x003b200001007983 */ /* 0x000f280000300800 */
[----:B--2---:R-:W-:Y:S04]  /*226f0*/  STL.64 [R1+0x3ad8], R10 ;  /* 0x003ad80a01007387 */ /* 0x004fe80000100a00 */
[----:B------:R0:W-:Y:S04]  /*22700*/  STL.64 [R1+0x3ad0], R8 ;  /* 0x003ad00801007387 */ /* 0x0001e80000100a00 */
[----:B0-----:R-:W2:Y:S04]  /*22710*/  LDL.LU R8, [R1+0x190] ;  /* 0x0001900001087983 */ /* 0x001ea80000300800 */
[----:B------:R-:W2:Y:S04]  /*22720*/  LDL.LU R9, [R1+0x194] ;  /* 0x0001940001097983 */ /* 0x000ea80000300800 */
[----:B------:R-:W2:Y:S04]  /*22730*/  LDL.LU R10, [R1+0x198] ;  /* 0x00019800010a7983 */ /* 0x000ea80000300800 */
[----:B------:R-:W2:Y:S04]  /*22740*/  LDL.LU R11, [R1+0x19c] ;  /* 0x00019c00010b7983 */ /* 0x000ea80000300800 */
[----:B--2---:R4:W-:Y:S04]  /*22750*/  STL.64 [R1+0x3af8], R10 ;  /* 0x003af80a01007387 */ /* 0x0049e80000100a00 */
[----:B------:R0:W-:Y:S01]  /*22760*/  STL.64 [R1+0x3af0], R8 ;  /* 0x003af00801007387 */ /* 0x0001e20000100a00 */
[----:B----4-:R-:W-:-:S03]  /*22770*/  IMAD.MOV.U32 R11, RZ, RZ, R0 ;  /* 0x000000ffff0b7224 */ /* 0x010fc600078e0000 */
[----:B0-----:R-:W2:Y:S04]  /*22780*/  LDL.LU R8, [R1+0x1b0] ;  /* 0x0001b00001087983 */ /* 0x001ea80000300800 */
[----:B------:R-:W2:Y:S04]  /*22790*/  LDL.LU R9, [R1+0x1b4] ;  /* 0x0001b40001097983 */ /* 0x000ea80000300800 */
[----:B------:R-:W4:Y:S04]  /*227a0*/  LDL.LU R10, [R1+0x1b8] ;  /* 0x0001b800010a7983 */ /* 0x000f280000300800 */
[----:B------:R-:W2:Y:S01]  /*227b0*/  LDL.LU R0, [R1+0x3b1c] ;  /* 0x003b1c0001007983 */ /* 0x000ea20000300800 */
[----:B------:R-:W-:Y:S03]  /*227c0*/  HMMA.16816.F32.BF16 R16, R16, R24, R20 ;  /* 0x000000181010723c */ /* 0x000fe60000041814 */
[----:B--2---:R-:W0:Y:S04]  /*227d0*/  LDSM.16.MT88.4 R12, [R0+0x7000] ;  /* 0x00700000000c783b */ /* 0x004e280000004200 */
[----:B----4-:R-:W-:Y:S04]  /*227e0*/  STL.64 [R1+0x3b08], R10 ;  /* 0x003b080a01007387 */ /* 0x010fe80000100a00 */
[----:B------:R1:W-:Y:S04]  /*227f0*/  STL.64 [R1+0x3b00], R8 ;  /* 0x003b000801007387 */ /* 0x0003e80000100a00 */
[----:B-1----:R-:W3:Y:S04]  /*22800*/  LDL.LU R8, [R1+0x1c0] ;  /* 0x0001c00001087983 */ /* 0x002ee80000300800 */
[----:B------:R-:W3:Y:S04]  /*22810*/  LDL.LU R9, [R1+0x1c4] ;  /* 0x0001c40001097983 */ /* 0x000ee80000300800 */
[----:B------:R-:W3:Y:S04]  /*22820*/  LDL.LU R10, [R1+0x1c8] ;  /* 0x0001c800010a7983 */ /* 0x000ee80000300800 */
[----:B------:R-:W3:Y:S04]  /*22830*/  LDL.LU R11, [R1+0x1cc] ;  /* 0x0001cc00010b7983 */ /* 0x000ee80000300800 */
[----:B0-----:R-:W-:Y:S04]  /*22840*/  STL.64 [R1+0x3a10], R14 ;  /* 0x003a100e01007387 */ /* 0x001fe80000100a00 */
[----:B------:R0:W-:Y:S04]  /*22850*/  STL.64 [R1+0x3a08], R12 ;  /* 0x003a080c01007387 */ /* 0x0001e80000100a00 */
[----:B0-----:R-:W2:Y:S01]  /*22860*/  LDL.LU R12, [R1+0x180] ;  /* 0x00018000010c7983 */ /* 0x001ea20000300800 */
[----:B------:R-:W-:-:S03]  /*22870*/  IMAD.MOV.U32 R13, RZ, RZ, R29 ;  /* 0x000000ffff0d7224 */ /* 0x000fc600078e001d */
[----:B------:R-:W4:Y:S04]  /*22880*/  LDL.LU R29, [R1+0x3b18] ;  /* 0x003b1800011d7983 */ /* 0x000f280000300800 */
[----:B------:R-:W3:Y:S01]  /*22890*/  LDL.LU.64 R20, [R1+0x3b10] ;  /* 0x003b100001147983 */ /* 0x000ee20000300a00 */
[----:B------:R-:W-:Y:S01]  /*228a0*/  MOV R14, R27 ;  /* 0x0000001b000e7202 */ /* 0x000fe20000000f00 */
[----:B------:R-:W-:Y:S01]  /*228b0*/  IMAD.MOV.U32 R15, RZ, RZ, R26 ;  /* 0x000000ffff0f7224 */ /* 0x000fe200078e001a */
[----:B------:R-:W-:Y:S01]  /*228c0*/  MOV R23, R17 ;  /* 0x0000001100177202 */ /* 0x000fe20000000f00 */
[----:B------:R-:W-:Y:S02]  /*228d0*/  IMAD.MOV.U32 R22, RZ, RZ, R16 ;  /* 0x000000ffff167224 */ /* 0x000fe400078e0010 */
[----:B------:R-:W-:-:S02]  /*228e0*/  IMAD.MOV.U32 R26, RZ, RZ, R18 ;  /* 0x000000ffff1a7224 */ /* 0x000fc400078e0012 */
[----:B------:R-:W-:Y:S02]  /*228f0*/  IMAD.MOV.U32 R27, RZ, RZ, R19 ;  /* 0x000000ffff1b7224 */ /* 0x000fe400078e0013 */
[----:B------:R-:W0:Y:S04]  /*22900*/  LDSM.16.MT88.4 R16, [R0+0x7080] ;  /* 0x007080000010783b */ /* 0x000e280000004200 */
[----:B0-----:R-:W-:Y:S04]  /*22910*/  STL.64 [R1+0x39f0], R18 ;  /* 0x0039f01201007387 */ /* 0x001fe80000100a00 */
[----:B------:R0:W-:Y:S04]  /*22920*/  STL.64 [R1+0x39e8], R16 ;  /* 0x0039e81001007387 */ /* 0x0001e80000100a00 */
[----:B0-----:R-:W2:Y:S04]  /*22930*/  LDL.LU R16, [R1+0x1a0] ;  /* 0x0001a00001107983 */ /* 0x001ea80000300800 */
[----:B------:R-:W2:Y:S04]  /*22940*/  LDL.LU R17, [R1+0x1a4] ;  /* 0x0001a40001117983 */ /* 0x000ea80000300800 */
[----:B------:R-:W2:Y:S04]  /*22950*/  LDL.LU R18, [R1+0x1a8] ;  /* 0x0001a80001127983 */ /* 0x000ea80000300800 */
[----:B------:R-:W-:Y:S01]  /*22960*/  STL [R1+0x39a8], R0 ;  /* 0x0039a80001007387 */ /* 0x000fe20000100800 */
        /* <DEDUP_REMOVED lines=8> */
[----:B------:R-:W3:Y:S04]  /*229f0*/  LDL.LU.64 R10, [R1+0x3af8] ;  /* 0x003af800010a7983 */ /* 0x000ee80000300a00 */
[----:B------:R-:W3:Y:S11]  /*22a00*/  LDL.LU.64 R8, [R1+0x3af0] ;  /* 0x003af00001087983 */ /* 0x000ef60000300a00 */
[----:B------:R-:W-:Y:S06]  /*22a10*/  @!UPT UIADD3 URZ, URZ, URZ, URZ ;  /* 0x0000003f3f3ff290 */ /* 0x000fec000fffe03f */
[----:B------:R-:W-:Y:S04]  /*22a20*/  STL.64 [R1+0xc0], R4 ;  /* 0x0000c00401007387 */ /* 0x000fe80000100a00 */
        /* <DEDUP_REMOVED lines=9> */
[----:B------:R-:W3:Y:S01]  /*22ac0*/  LDL.LU.64 R8, [R1+0x3ad0] ;  /* 0x003ad00001087983 */ /* 0x000ee20000300a00 */
[----:B----4-:R-:W-:Y:S01]  /*22ad0*/  MOV R19, R29 ;  /* 0x0000001d00137202 */ /* 0x010fe20000000f00 */
[----:B---3--:R-:W-:Y:S02]  /*22ae0*/  HMMA.16816.F32.BF16 R4, R4, R24, R8 ;  /* 0x000000180404723c */ /* 0x008fe40000041808 */
        /* <DEDUP_REMOVED lines=8> */
[----:B0-----:R-:W3:Y:S04]  /*22b70*/  LDL.LU.64 R6, [R1+0x3ab8] ;  /* 0x003ab80001067983 */ /* 0x001ee80000300a00 */
[----:B------:R-:W4:Y:S01]  /*22b80*/  LDL.LU.64 R4, [R1+0x3ab0] ;  /* 0x003ab00001047983 */ /* 0x000f220000300a00 */
[C---:B--2---:R-:W-:Y:S08]  /*22b90*/  HMMA.16816.F32.BF16 R16, R8.reuse, R20, R16 ;  /* 0x000000140810723c */ /* 0x044ff00000041810 */
[----:B------:R-:W-:Y:S11]  /*22ba0*/  HMMA.16816.F32.BF16 R8, R8, R24, R12 ;  /* 0x000000180808723c */ /* 0x000ff6000004180c */
[----:B------:R-:W-:Y:S04]  /*22bb0*/  @!UPT UIADD3 URZ, URZ, URZ, URZ ;  /* 0x0000003f3f3ff290 */ /* 0x000fe8000fffe03f */
[----:B------:R0:W-:Y:S04]  /*22bc0*/  STL.64 [R1+0xb0], R16 ;  /* 0x0000b01001007387 */ /* 0x0001e80000100a00 */
[----:B------:R1:W-:Y:S04]  /*22bd0*/  STL.64 [R1+0xb8], R18 ;  /* 0x0000b81201007387 */ /* 0x0003e80000100a00 */
[----:B------:R3:W-:Y:S04]  /*22be0*/  STL.64 [R1+0x60], R8 ;  /* 0x0000600801007387 */ /* 0x0007e80000100a00 */
[----:B------:R-:W-:Y:S04]  /*22bf0*/  STL.64 [R1+0x3a80], R26 ;  /* 0x003a801a01007387 */ /* 0x000fe80000100a00 */
[----:B------:R3:W-:Y:S04]  /*22c00*/  STL.64 [R1+0x3a78], R24 ;  /* 0x003a781801007387 */ /* 0x0007e80000100a00 */
[----:B0-----:R-:W2:Y:S04]  /*22c10*/  LDL.LU R16, [R1+0xf0] ;  /* 0x0000f00001107983 */ /* 0x001ea80000300800 */
[----:B------:R-:W2:Y:S04]  /*22c20*/  LDL.LU R17, [R1+0xf4] ;  /* 0x0000f40001117983 */ /* 0x000ea80000300800 */
[----:B-1----:R-:W2:Y:S04]  /*22c30*/  LDL.LU R18, [R1+0xf8] ;  /* 0x0000f80001127983 */ /* 0x002ea80000300800 */
[----:B------:R-:W2:Y:S04]  /*22c40*/  LDL.LU R19, [R1+0xfc] ;  /* 0x0000fc0001137983 */ /* 0x000ea80000300800 */
[----:B------:R-:W2:Y:S04]  /*22c50*/  LDL.LU R12, [R1+0x120] ;  /* 0x00012000010c7983 */ /* 0x000ea80000300800 */
[----:B------:R-:W2:Y:S04]  /*22c60*/  LDL.LU R13, [R1+0x124] ;  /* 0x00012400010d7983 */ /* 0x000ea80000300800 */
[----:B------:R-:W2:Y:S04]  /*22c70*/  LDL.LU R14, [R1+0x128] ;  /* 0x00012800010e7983 */ /* 0x000ea80000300800 */
[----:B------:R-:W2:Y:S01]  /*22c80*/  LDL.LU R15, [R1+0x12c] ;  /* 0x00012c00010f7983 */ /* 0x000ea20000300800 */
[----:B------:R-:W-:-:S02]  /*22c90*/  IMAD.MOV.U32 R0, RZ, RZ, R10 ;  /* 0x000000ffff007224 */ /* 0x000fc400078e000a */
[----:B------:R-:W-:Y:S01]  /*22ca0*/  IMAD.MOV.U32 R29, RZ, RZ, R11 ;  /* 0x000000ffff1d7224 */ /* 0x000fe200078e000b */
[----:B---3--:R-:W-:Y:S01]  /*22cb0*/  MOV R8, R7 ;  /* 0x0000000700087202 */ /* 0x008fe20000000f00 */
[----:B------:R-:W-:Y:S01]  /*22cc0*/  IMAD.MOV.U32 R9, RZ, RZ, R6 ;  /* 0x000000ffff097224 */ /* 0x000fe200078e0006 */
[----:B------:R-:W3:Y:S01]  /*22cd0*/  LDL.LU R7, [R1+0x3aa8] ;  /* 0x003aa80001077983 */ /* 0x000ee20000300800 */
[----:B----4-:R-:W-:Y:S01]  /*22ce0*/  IMAD.MOV.U32 R10, RZ, RZ, R5 ;  /* 0x000000ffff0a7224 */ /* 0x010fe200078e0005 */
[----:B------:R-:W-:Y:S02]  /*22cf0*/  MOV R11, R4 ;  /* 0x00000004000b7202 */ /* 0x000fe40000000f00 */
[----:B------:R-:W4:Y:S04]  /*22d00*/  LDL.LU R6, [R1+0x3aa4] ;  /* 0x003aa40001067983 */ /* 0x000f280000300800 */
[----:B------:R-:W3:Y:S04]  /*22d10*/  LDL.LU R5, [R1+0x3aa0] ;  /* 0x003aa00001057983 */ /* 0x000ee80000300800 */
[----:B------:R-:W3:Y:S04]  /*22d20*/  LDL.LU R4, [R1+0x3a9c] ;  /* 0x003a9c0001047983 */ /* 0x000ee80000300800 */
[----:B------:R-:W3:Y:S04]  /*22d30*/  LDL.LU R24, [R1+0x150] ;  /* 0x0001500001187983 */ /* 0x000ee80000300800 */
[----:B------:R-:W3:Y:S04]  /*22d40*/  LDL.LU R25, [R1+0x154] ;  /* 0x0001540001197983 */ /* 0x000ee80000300800 */
[----:B------:R-:W3:Y:S04]  /*22d50*/  LDL.LU R26, [R1+0x158] ;  /* 0x00015800011a7983 */ /* 0x000ee80000300800 */
[----:B------:R-:W3:Y:S04]  /*22d60*/  LDL.LU R27, [R1+0x15c] ;  /* 0x00015c00011b7983 */ /* 0x000ee80000300800 */
[----:B------:R-:W-:Y:S04]  /*22d70*/  STL.64 [R1+0x3a60], R10 ;  /* 0x003a600a01007387 */ /* 0x000fe80000100a00 */
[----:B------:R0:W-:Y:S04]  /*22d80*/  STL.64 [R1+0x3a58], R8 ;  /* 0x003a580801007387 */ /* 0x0001e80000100a00 */
[----:B0-----:R-:W3:Y:S04]  /*22d90*/  LDL.LU R8, [R1+0x140] ;  /* 0x0001400001087983 */ /* 0x001ee80000300800 */
[----:B------:R-:W3:Y:S04]  /*22da0*/  LDL.LU R9, [R1+0x144] ;  /* 0x0001440001097983 */ /* 0x000ee80000300800 */
[----:B------:R-:W3:Y:S04]  /*22db0*/  LDL.LU R10, [R1+0x148] ;  /* 0x00014800010a7983 */ /* 0x000ee80000300800 */
[----:B------:R-:W3:Y:S04]  /*22dc0*/  LDL.LU R11, [R1+0x14c] ;  /* 0x00014c00010b7983 */ /* 0x000ee80000300800 */
        /* <DEDUP_REMOVED lines=8> */
[----:B----4-:R-:W-:Y:S01]  /*22e50*/  MOV R14, R6 ;  /* 0x00000006000e7202 */ /* 0x010fe20000000f00 */
[----:B---3--:R-:W-:-:S02]  /*22e60*/  IMAD.MOV.U32 R15, RZ, RZ, R7 ;  /* 0x000000ffff0f7224 */ /* 0x008fc400078e0007 */
[----:B0-----:R-:W-:Y:S02]  /*22e70*/  IMAD.MOV.U32 R12, RZ, RZ, R4 ;  /* 0x000000ffff0c7224 */ /* 0x001fe400078e0004 */
[----:B------:R-:W2:Y:S01]  /*22e80*/  LDL.LU R4, [R1+0x3a98] ;  /* 0x003a980001047983 */ /* 0x000ea20000300800 */
[----:B------:R-:W-:-:S03]  /*22e90*/  IMAD.MOV.U32 R13, RZ, RZ, R5 ;  /* 0x000000ffff0d7224 */ /* 0x000fc600078e0005 */
        /* <DEDUP_REMOVED lines=9> */
[----:B------:R0:W-:Y:S04]  /*22f30*/  STL.64 [R1+0x3a00], R18 ;  /* 0x003a001201007387 */ /* 0x0001e80000100a00 */
[----:B------:R1:W-:Y:S01]  /*22f40*/  STL.64 [R1+0x39f8], R16 ;  /* 0x0039f81001007387 */ /* 0x0003e20000100a00 */
[----:B0-----:R-:W-:-:S03]  /*22f50*/  IMAD.MOV.U32 R19, RZ, RZ, R2 ;  /* 0x000000ffff137224 */ /* 0x001fc600078e0002 */
[----:B-1----:R-:W4:Y:S04]  /*22f60*/  LDL.LU R16, [R1+0x110] ;  /* 0x0001100001107983 */ /* 0x002f280000300800 */
[----:B------:R-:W4:Y:S04]  /*22f70*/  LDL.LU R17, [R1+0x114] ;  /* 0x0001140001117983 */ /* 0x000f280000300800 */
[----:B------:R-:W4:Y:S04]  /*22f80*/  LDL.LU R18, [R1+0x118] ;  /* 0x0001180001127983 */ /* 0x000f280000300800 */
[----:B------:R-:W3:Y:S04]  /*22f90*/  LDL.LU R2, [R1+0x3a88] ;  /* 0x003a880001027983 */ /* 0x000ee80000300800 */
[----:B------:R-:W-:Y:S04]  /*22fa0*/  STL [R1+0x39d4], R29 ;  /* 0x0039d41d01007387 */ /* 0x000fe80000100800 */
[----:B------:R-:W-:Y:S01]  /*22fb0*/  STL [R1+0x39d0], R0 ;  /* 0x0039d00001007387 */ /* 0x000fe20000100800 */
[----:B--2---:R-:W-:Y:S11]  /*22fc0*/  HMMA.16816.F32.BF16 R24, R4, R20, R24 ;  /* 0x000000140418723c */ /* 0x004ff60000041818 */
[----:B------:R-:W-:Y:S11]  /*22fd0*/  @!UPT UIADD3 URZ, URZ, URZ, URZ ;  /* 0x0000003f3f3ff290 */ /* 0x000ff6000fffe03f */
[----:B------:R-:W-:Y:S01]  /*22fe0*/  @!UPT UIADD3 URZ, URZ, URZ, URZ ;  /* 0x0000003f3f3ff290 */ /* 0x000fe2000fffe03f */
[----:B------:R-:W-:Y:S04]  /*22ff0*/  STL.64 [R1+0x90], R24 ;  /* 0x0000901801007387 */ /* 0x000fe80000100a00 */
[----:B------:R-:W-:Y:S04]  /*23000*/  STL.64 [R1+0x98], R26 ;  /* 0x0000981a01007387 */ /* 0x000fe80000100a00 */
[----:B------:R-:W0:Y:S02]  /*23010*/  LDSM.16.MT88.4 R24, [R3+0x7080] ;  /* 0x007080000318783b */ /* 0x000e240000004200 */
[----:B0-----:R-:W-:-:S02]  /*23020*/  MOV R29, R26 ;  /* 0x0000001a001d7202 */ /* 0x001fc40000000f00 */
[----:B------:R-:W-:Y:S01]  /*23030*/  STL.64 [R1+0x20], R24 ;  /* 0x0000201801007387 */ /* 0x000fe20000100a00 */
[----:B------:R-:W-:-:S03]  /*23040*/  IMAD.MOV.U32 R0, RZ, RZ, R27 ;  /* 0x000000ffff007224 */ /* 0x000fc600078e001b */
[----:B---3--:R-:W0:Y:S04]  /*23050*/  LDSM.16.MT88.4 R24, [R2+0x7000] ;  /* 0x007000000218783b */ /* 0x008e280000004200 */
[----:B------:R-:W-:Y:S04]  /*23060*/  STL [R1+0x39e0], R0 ;  /* 0x0039e00001007387 */ /* 0x000fe80000100800 */
[----:B------:R-:W-:Y:S04]  /*23070*/  STL [R1+0x39dc], R29 ;  /* 0x0039dc1d01007387 */ /* 0x000fe80000100800 */
[----:B------:R-:W-:Y:S04]  /*23080*/  STL [R1+0x39d8], R3 ;  /* 0x0039d80301007387 */ /* 0x000fe80000100800 */
[----:B0-----:R-:W-:Y:S04]  /*23090*/  STL.64 [R1+0x10], R24 ;  /* 0x0000101801007387 */ /* 0x001fe80000100a00 */
[----:B------:R0:W-:Y:S04]  /*230a0*/  STL.64 [R1+0x18], R26 ;  /* 0x0000181a01007387 */ /* 0x0001e80000100a00 */
[----:B0-----:R-:W2:Y:S04]  /*230b0*/  LDL.LU.64 R26, [R1+0x3a80] ;  /* 0x003a8000011a7983 */ /* 0x001ea80000300a00 */
[----:B------:R-:W3:Y:S02]  /*230c0*/  LDL.LU.64 R24, [R1+0x3a78] ;  /* 0x003a780001187983 */ /* 0x000ee40000300a00 */
[----:B---3--:R-:W-:Y:S02]  /*230d0*/  HMMA.16816.F32.BF16 R4, R4, R24, R8 ;  /* 0x000000180404723c */ /* 0x008fe40000041808 */
[----:B------:R-:W0:Y:S11]  /*230e0*/  LDSM.16.MT88.4 R8, [R2+0x7080] ;  /* 0x007080000208783b */ /* 0x000e360000004200 */
[----:B------:R-:W-:Y:S10]  /*230f0*/  @!UPT UIADD3 URZ, URZ, URZ, URZ ;  /* 0x0000003f3f3ff290 */ /* 0x000ff4000fffe03f */
[----:B------:R1:W-:Y:S01]  /*23100*/  STL [R1+0x70], R4 ;  /* 0x0000700401007387 */ /* 0x0003e20000100800 */
[----:B------:R-:W-:Y:S01]  /*23110*/  IMAD.MOV.U32 R0, RZ, RZ, R5 ;  /* 0x000000ffff007224 */ /* 0x000fe200078e0005 */
[----:B------:R-:W-:Y:S01]  /*23120*/  MOV R29, R6 ;  /* 0x00000006001d7202 */ /* 0x000fe20000000f00 */
[----:B------:R-:W-:Y:S01]  /*23130*/  IMAD.MOV.U32 R3, RZ, RZ, R7 ;  /* 0x000000ffff037224 */ /* 0x000fe200078e0007 */
[----:B------:R-:W-:Y:S01]  /*23140*/  MOV R5, R23 ;  /* 0x0000001700057202 */ /* 0x000fe20000000f00 */
[----:B--2---:R-:W-:Y:S02]  /*23150*/  IMAD.MOV.U32 R6, RZ, RZ, R26 ;  /* 0x000000ffff067224 */ /* 0x004fe400078e001a */
[----:B------:R-:W-:Y:S02]  /*23160*/  IMAD.MOV.U32 R7, RZ, RZ, R27 ;  /* 0x000000ffff077224 */ /* 0x000fe400078e001b */
[----:B-1----:R-:W-:Y:S02]  /*23170*/  IMAD.MOV.U32 R4, RZ, RZ, R22 ;  /* 0x000000ffff047224 */ /* 0x002fe400078e0016 */
[----:B------:R-:W2:Y:S04]  /*23180*/  LDL.LU R22, [R1+0x3a74] ;  /* 0x003a740001167983 */ /* 0x000ea80000300800 */
[----:B------:R-:W2:Y:S04]  /*23190*/  LDL.LU R23, [R1+0x3a70] ;  /* 0x003a700001177983 */ /* 0x000ea80000300800 */
[----:B------:R-:W3:Y:S04]  /*231a0*/  LDL.LU R26, [R1+0x3a6c] ;  /* 0x003a6c00011a7983 */ /* 0x000ee80000300800 */
[----:B------:R-:W3:Y:S04]  /*231b0*/  LDL.LU R27, [R1+0x3a68] ;  /* 0x003a6800011b7983 */ /* 0x000ee80000300800 */
        /* <DEDUP_REMOVED lines=15> */
[----:B------:R-:W-:Y:S07]  /*232b0*/  @!UPT UIADD3 URZ, URZ, URZ, URZ ;  /* 0x0000003f3f3ff290 */ /* 0x000fee000fffe03f */
[----:B------:R-:W-:Y:S01]  /*232c0*/  IMAD.MOV.U32 R21, RZ, RZ, R10 ;  /* 0x000000ffff157224 */ /* 0x000fe200078e000a */
[----:B------:R-:W-:Y:S01]  /*232d0*/  MOV R20, R11 ;  /* 0x0000000b00147202 */ /* 0x000fe20000000f00 */
[----:B------:R-:W-:Y:S01]  /*232e0*/  IMAD.MOV.U32 R25, RZ, RZ, R9 ;  /* 0x000000ffff197224 */ /* 0x000fe200078e0009 */
[----:B------:R-:W-:Y:S01]  /*232f0*/  MOV R24, R8 ;  /* 0x0000000800187202 */ /* 0x000fe20000000f00 */
[----:B------:R-:W2:Y:S04]  /*23300*/  LDL.LU.64 R10, [R1+0x3a30] ;  /* 0x003a3000010a7983 */ /* 0x000ea80000300a00 */
        /* <DEDUP_REMOVED lines=9> */
[----:B------:R-:W4:Y:S04]  /*233a0*/  LDL.LU.64 R14, [R1+0x3a10] ;  /* 0x003a1000010e7983 */ /* 0x000f280000300a00 */
[----:B------:R-:W4:Y:S11]  /*233b0*/  LDL.LU.64 R12, [R1+0x3a08] ;  /* 0x003a0800010c7983 */ /* 0x000f360000300a00 */
[----:B------:R-:W-:Y:S07]  /*233c0*/  @!UPT UIADD3 URZ, URZ, URZ, URZ ;  /* 0x0000003f3f3ff290 */ /* 0x000fee000fffe03f */
[----:B------:R-:W-:Y:S01]  /*233d0*/  IMAD.MOV.U32 R2, RZ, RZ, R8 ;  /* 0x000000ffff027224 */ /* 0x000fe200078e0008 */
[----:B------:R-:W-:Y:S04]  /*233e0*/  STL [R1+0x164], R9 ;  /* 0x0001640901007387 */ /* 0x000fe80000100800 */
[----:B------:R0:W-:Y:S04]  /*233f0*/  STL.64 [R1+0x168], R10 ;  /* 0x0001680a01007387 */ /* 0x0001e80000100a00 */
[----:B0-----:R-:W2:Y:S04]  /*23400*/  LDL R11, [R1+0x73c] ;  /* 0x00073c00010b7983 */ /* 0x001ea80000100800 */
[----:B------:R-:W-:Y:S01]  /*23410*/  STL [R1+0x3908], R2 ;  /* 0x0039080201007387 */ /* 0x000fe20000100800 */
[C---:B----4-:R-:W-:Y:S11]  /*23420*/  HMMA.16816.F32.BF16 R16, R12.reuse, R22, R16 ;  /* 0x000000160c10723c */ /* 0x050ff60000041810 */
        /* <DEDUP_REMOVED lines=10> */
[----:B------:R0:W-:Y:S01]  /*234d0*/  STL.64 [R1+0x190], R12 ;  /* 0x0001900c01007387 */ /* 0x0001e20000100a00 */
[----:B------:R-:W-:-:S03]  /*234e0*/  IMAD.MOV.U32 R2, RZ, RZ, R15 ;  /* 0x000000ffff027224 */ /* 0x000fc600078e000f */
[----:B------:R1:W-:Y:S04]  /*234f0*/  STL [R1+0x198], R14 ;  /* 0x0001980e01007387 */ /* 0x0003e80000100800 */
[----:B0-----:R-:W4:Y:S04]  /*23500*/  LDL.LU R12, [R1+0x80] ;  /* 0x00008000010c7983 */ /* 0x001f280000300800 */
[----:B------:R-:W4:Y:S04]  /*23510*/  LDL.LU R13, [R1+0x84] ;  /* 0x00008400010d7983 */ /* 0x000f280000300800 */
[----:B-1----:R-:W4:Y:S04]  /*23520*/  LDL.LU R14, [R1+0x88] ;  /* 0x00008800010e7983 */ /* 0x002f280000300800 */
[----:B------:R-:W4:Y:S04]  /*23530*/  LDL.LU R15, [R1+0x8c] ;  /* 0x00008c00010f7983 */ /* 0x000f280000300800 */
[----:B------:R0:W-:Y:S01]  /*23540*/  STL [R1+0x390c], R2 ;  /* 0x00390c0201007387 */ /* 0x0001e20000100800 */
[C---:B---3--:R-:W-:Y:S08]  /*23550*/  HMMA.16816.F32.BF16 R4, R16.reuse, R26, R4 ;  /* 0x0000001a1004723c */ /* 0x048ff00000041804 */
[----:B----4-:R-:W-:Y:S11]  /*23560*/  HMMA.16816.F32.BF16 R12, R16, R22, R12 ;  /* 0x00000016100c723c */ /* 0x010ff6000004180c */
[----:B------:R-:W-:Y:S04]  /*23570*/  @!UPT UIADD3 URZ, URZ, URZ, URZ ;  /* 0x0000003f3f3ff290 */ /* 0x000fe8000fffe03f */
[----:B------:R-:W-:Y:S01]  /*23580*/  STL.64 [R1+0x50], R4 ;  /* 0x0000500401007387 */ /* 0x000fe20000100a00 */
[----:B0-----:R-:W-:-:S07]  /*23590*/  MOV R2, R6 ;  /* 0x0000000600027202 */ /* 0x001fce0000000f00 */
[----:B------:R-:W-:Y:S04]  /*235a0*/  STL.64 [R1+0xf0], R12 ;  /* 0x0000f00c01007387 */ /* 0x000fe80000100a00 */
[----:B------:R-:W-:Y:S04]  /*235b0*/  STL.64 [R1+0xf8], R14 ;  /* 0x0000f80e01007387 */ /* 0x000fe80000100a00 */
[----:B------:R-:W0:Y:S04]  /*235c0*/  LDSM.16.MT88.4 R12, [R28+0x8000] ;  /* 0x008000001c0c783b */ /* 0x000e280000004200 */
[----:B------:R-:W-:Y:S04]  /*235d0*/  STL [R1+0x5c], R7 ;  /* 0x00005c0701007387 */ /* 0x000fe80000100800 */
[----:B--2---:R-:W1:Y:S04]  /*235e0*/  LDSM.16.M88.4 R4, [R11+0x20100] ;  /* 0x020100000b04783b */ /* 0x004e680000000200 */
[----:B------:R-:W-:Y:S04]  /*235f0*/  STL.64 [R1+0x39c8], R26 ;  /* 0x0039c81a01007387 */ /* 0x000fe80000100a00 */
[----:B------:R-:W-:Y:S04]  /*23600*/  STL.64 [R1+0x39c0], R24 ;  /* 0x0039c01801007387 */ /* 0x000fe80000100a00 */
[----:B------:R-:W-:Y:S04]  /*23610*/  STL [R1+0x391c], R2 ;  /* 0x00391c0201007387 */ /* 0x000fe80000100800 */
[----:B------:R-:W2:Y:S04]  /*23620*/  LDSM.16.M88.4 R8, [R11+0x30100] ;  /* 0x030100000b08783b */ /* 0x000ea80000000200 */
[----:B0-----:R-:W-:Y:S04]  /*23630*/  STL.64 [R1+0x3938], R14 ;  /* 0x0039380e01007387 */ /* 0x001fe80000100a00 */
[----:B------:R0:W-:Y:S04]  /*23640*/  STL.64 [R1+0x3930], R12 ;  /* 0x0039300c01007387 */ /* 0x0001e80000100a00 */
[----:B-1----:R-:W-:Y:S04]  /*23650*/  STL [R1+0x381c], R6 ;  /* 0x00381c0601007387 */ /* 0x002fe80000100800 */
[----:B------:R-:W-:Y:S04]  /*23660*/  STL [R1+0x3818], R7 ;  /* 0x0038180701007387 */ /* 0x000fe80000100800 */
[----:B------:R-:W-:Y:S04]  /*23670*/  STL.64 [R1+0x3940], R4 ;  /* 0x0039400401007387 */ /* 0x000fe80000100a00 */
[----:B0-----:R-:W3:Y:S04]  /*23680*/  LDL.LU R12, [R1+0x40] ;  /* 0x00004000010c7983 */ /* 0x001ee80000300800 */
        /* <DEDUP_REMOVED lines=9> */
[----:B------:R-:W-:Y:S01]  /*23720*/  IMAD.MOV.U32 R6, RZ, RZ, R29 ;  /* 0x000000ffff067224 */ /* 0x000fe200078e001d */
[----:B------:R-:W-:Y:S01]  /*23730*/  MOV R7, R3 ;  /* 0x0000000300077202 */ /* 0x000fe20000000f00 */
[----:B------:R-:W-:Y:S01]  /*23740*/  IMAD.MOV.U32 R5, RZ, RZ, R0 ;  /* 0x000000ffff057224 */ /* 0x000fe200078e0000 */
[----:B----4-:R-:W-:Y:S04]  /*23750*/  STL.64 [R1+0x3980], R14 ;  /* 0x0039800e01007387 */ /* 0x010fe80000100a00 */
[----:B---3--:R-:W-:Y:S04]  /*23760*/  STL.64 [R1+0x3978], R12 ;  /* 0x0039780c01007387 */ /* 0x008fe80000100a00 */
[----:B------:R-:W3:Y:S04]  /*23770*/  LDL.LU R4, [R1+0x70] ;  /* 0x0000700001047983 */ /* 0x000ee80000300800 */
[----:B------:R-:W4:Y:S04]  /*23780*/  LDL.LU R0, [R1+0x39e0] ;  /* 0x0039e00001007983 */ /* 0x000f280000300800 */
[----:B------:R-:W2:Y:S04]  /*23790*/  LDL.LU R29, [R1+0x39dc] ;  /* 0x0039dc00011d7983 */ /* 0x000ea80000300800 */
[----:B------:R-:W2:Y:S04]  /*237a0*/  LDL.LU R3, [R1+0x39d8] ;  /* 0x0039d80001037983 */ /* 0x000ea80000300800 */
[----:B------:R-:W-:Y:S04]  /*237b0*/  STL.64 [R1+0x3950], R6 ;  /* 0x0039500601007387 */ /* 0x000fe80000100a00 */
[----:B---3--:R0:W-:Y:S04]  /*237c0*/  STL.64 [R1+0x3948], R4 ;  /* 0x0039480401007387 */ /* 0x0081e80000100a00 */
[----:B0-----:R-:W3:Y:S04]  /*237d0*/  LDL.LU R4, [R1+0x90] ;  /* 0x0000900001047983 */ /* 0x001ee80000300800 */
        /* <DEDUP_REMOVED lines=8> */
[----:B------:R-:W3:Y:S01]  /*23860*/  LDL.LU R13, [R1+0x24] ;  /* 0x00002400010d7983 */ /* 0x000ee20000300800 */
[----:B--2---:R-:W-:-:S02]  /*23870*/  IMAD.MOV.U32 R14, RZ, RZ, R29 ;  /* 0x000000ffff0e7224 */ /* 0x004fc400078e001d */
[----:B----4-:R-:W-:Y:S01]  /*23880*/  IMAD.MOV.U32 R15, RZ, RZ, R0 ;  /* 0x000000ffff0f7224 */ /* 0x010fe200078e0000 */
[----:B------:R-:W2:Y:S04]  /*23890*/  LDL.LU R29, [R1+0x39d4] ;  /* 0x0039d400011d7983 */ /* 0x000ea80000300800 */
[----:B------:R-:W4:Y:S04]  /*238a0*/  LDL.LU R0, [R1+0x39d0] ;  /* 0x0039d00001007983 */ /* 0x000f280000300800 */
[----:B------:R-:W-:Y:S04]  /*238b0*/  STL.64 [R1+0x39b8], R14 ;  /* 0x0039b80e01007387 */ /* 0x000fe80000100a00 */
[----:B---3--:R0:W-:Y:S04]  /*238c0*/  STL.64 [R1+0x39b0], R12 ;  /* 0x0039b00c01007387 */ /* 0x0081e80000100a00 */
[----:B0-----:R-:W3:Y:S04]  /*238d0*/  LDL.LU R12, [R1+0x30] ;  /* 0x00003000010c7983 */ /* 0x001ee80000300800 */
[----:B------:R-:W3:Y:S04]  /*238e0*/  LDL.LU R13, [R1+0x34] ;  /* 0x00003400010d7983 */ /* 0x000ee80000300800 */
[----:B------:R-:W3:Y:S04]  /*238f0*/  LDL.LU R14, [R1+0x38] ;  /* 0x00003800010e7983 */ /* 0x000ee80000300800 */
[----:B------:R-:W3:Y:S04]  /*23900*/  LDL.LU R15, [R1+0x3c] ;  /* 0x00003c00010f7983 */ /* 0x000ee80000300800 */
[----:B------:R-:W-:Y:S04]  /*23910*/  STL.64 [R1+0x3970], R6 ;  /* 0x0039700601007387 */ /* 0x000fe80000100a00 */
[----:B------:R0:W-:Y:S04]  /*23920*/  STL.64 [R1+0x3968], R4 ;  /* 0x0039680401007387 */ /* 0x0001e80000100a00 */
[----:B0-----:R-:W2:Y:S04]  /*23930*/  LDL.LU R4, [R1+0xb0] ;  /* 0x0000b00001047983 */ /* 0x001ea80000300800 */
        /* <DEDUP_REMOVED lines=9> */
[C---:B---3--:R-:W-:Y:S11]  /*239d0*/  HMMA.16816.F32.BF16 R24, R12.reuse, R22, R16 ;  /* 0x000000160c18723c */ /* 0x048ff60000041810 */
[----:B------:R-:W-:Y:S11]  /*239e0*/  @!UPT UIADD3 URZ, URZ, URZ, URZ ;  /* 0x0000003f3f3ff290 */ /* 0x000ff6000fffe03f */
[----:B------:R-:W-:Y:S02]  /*239f0*/  @!UPT UIADD3 URZ, URZ, URZ, URZ ;  /* 0x0000003f3f3ff290 */ /* 0x000fe4000fffe03f */
[----:B------:R-:W-:Y:S01]  /*23a00*/  MOV R16, R27 ;  /* 0x0000001b00107202 */ /* 0x000fe20000000f00 */
[----:B------:R-:W-:Y:S01]  /*23a10*/  IMAD.MOV.U32 R17, RZ, RZ, R26 ;  /* 0x000000ffff117224 */ /* 0x000fe200078e001a */
[----:B------:R-:W-:Y:S01]  /*23a20*/  MOV R19, R24 ;  /* 0x0000001800137202 */ /* 0x000fe20000000f00 */
[----:B------:R-:W-:Y:S01]  /*23a30*/  IMAD.MOV.U32 R18, RZ, RZ, R25 ;  /* 0x000000ffff127224 */ /* 0x000fe200078e0019 */
[----:B--2---:R-:W-:Y:S04]  /*23a40*/  STL.64 [R1+0x39a0], R6 ;  /* 0x0039a00601007387 */ /* 0x004fe80000100a00 */
[----:B------:R0:W-:Y:S04]  /*23a50*/  STL.64 [R1+0x3998], R4 ;  /* 0x0039980401007387 */ /* 0x0001e80000100a00 */
[----:B0-----:R-:W2:Y:S04]  /*23a60*/  LDL.LU R4, [R1+0xd0] ;  /* 0x0000d00001047983 */ /* 0x001ea80000300800 */
[----:B------:R-:W2:Y:S04]  /*23a70*/  LDL.LU R5, [R1+0xd4] ;  /* 0x0000d40001057983 */ /* 0x000ea80000300800 */
[----:B------:R-:W2:Y:S04]  /*23a80*/  LDL.LU R6, [R1+0xd8] ;  /* 0x0000d80001067983 */ /* 0x000ea80000300800 */
[----:B------:R-:W2:Y:S04]  /*23a90*/  LDL.LU R7, [R1+0xdc] ;  /* 0x0000dc0001077983 */ /* 0x000ea80000300800 */
[----:B------:R-:W-:Y:S04]  /*23aa0*/  STL [R1+0x383c], R10 ;  /* 0x00383c0a01007387 */ /* 0x000fe80000100800 */
[----:B------:R-:W-:Y:S04]  /*23ab0*/  STL [R1+0x3838], R11 ;  /* 0x0038380b01007387 */ /* 0x000fe80000100800 */
[----:B------:R-:W3:Y:S04]  /*23ac0*/  LDL.LU.64 R26, [R1+0x39c8] ;  /* 0x0039c800011a7983 */ /* 0x000ee80000300a00 */
[----:B------:R-:W2:Y:S04]  /*23ad0*/  LDL.LU.64 R24, [R1+0x39c0] ;  /* 0x0039c00001187983 */ /* 0x000ea80000300a00 */
[----:B------:R0:W-:Y:S04]  /*23ae0*/  STL [R1+0x3920], R16 ;  /* 0x0039201001007387 */ /* 0x0001e80000100800 */
[----:B------:R1:W-:Y:S04]  /*23af0*/  STL [R1+0x3918], R17 ;  /* 0x0039181101007387 */ /* 0x0003e80000100800 */
[----:B------:R1:W-:Y:S04]  /*23b00*/  STL [R1+0x3914], R18 ;  /* 0x0039141201007387 */ /* 0x0003e80000100800 */
[----:B------:R4:W-:Y:S04]  /*23b10*/  STL [R1+0x3910], R19 ;  /* 0x0039101301007387 */ /* 0x0009e80000100800 */
[----:B0-----:R-:W3:Y:S04]  /*23b20*/  LDL.LU R16, [R1+0xc0] ;  /* 0x0000c00001107983 */ /* 0x001ee80000300800 */
[----:B-1----:R-:W3:Y:S04]  /*23b30*/  LDL.LU R17, [R1+0xc4] ;  /* 0x0000c40001117983 */ /* 0x002ee80000300800 */
[----:B------:R-:W3:Y:S04]  /*23b40*/  LDL.LU R18, [R1+0xc8] ;  /* 0x0000c80001127983 */ /* 0x000ee80000300800 */
[----:B----4-:R-:W3:Y:S02]  /*23b50*/  LDL.LU R19, [R1+0xcc] ;  /* 0x0000cc0001137983 */ /* 0x010ee40000300800 */
[----:B---3--:R-:W-:Y:S02]  /*23b60*/  HMMA.16816.F32.BF16 R16, R12, R26, R16 ;  /* 0x0000001a0c10723c */ /* 0x008fe40000041810 */
[----:B------:R-:W0:Y:S11]  /*23b70*/  LDSM.16.MT88.4 R12, [R28+0x8080] ;  /* 0x008080001c0c783b */ /* 0x000e360000004200 */
[----:B------:R-:W-:Y:S10]  /*23b80*/  @!UPT UIADD3 URZ, URZ, URZ, URZ ;  /* 0x0000003f3f3ff290 */ /* 0x000ff4000fffe03f */
[----:B------:R-:W-:Y:S04]  /*23b90*/  STL.64 [R1+0xe0], R16 ;  /* 0x0000e01001007387 */ /* 0x000fe80000100a00 */
[----:B------:R0:W-:Y:S02]  /*23ba0*/  STL.64 [R1+0xe8], R18 ;  /* 0x0000e81201007387 */ /* 0x0001e40000100a00 */
[----:B0-----:R-:W-:Y:S01]  /*23bb0*/  MOV R18, R14 ;  /* 0x0000000e00127202 */ /* 0x001fe20000000f00 */
[----:B------:R-:W-:Y:S02]  /*23bc0*/  IMAD.MOV.U32 R19, RZ, RZ, R15 ;  /* 0x000000ffff137224 */ /* 0x000fe400078e000f */
[----:B------:R-:W-:Y:S01]  /*23bd0*/  IMAD.MOV.U32 R2, RZ, RZ, R12 ;  /* 0x000000ffff027224 */ /* 0x000fe200078e000c */
[----:B------:R-:W2:Y:S01]  /*23be0*/  LDL.LU.64 R14, [R1+0x39b8] ;  /* 0x0039b800010e7983 */ /* 0x000ea20000300a00 */
[----:B------:R-:W-:-:S03]  /*23bf0*/  IMAD.MOV.U32 R17, RZ, RZ, R13 ;  /* 0x000000ffff117224 */ /* 0x000fc600078e000d */
[----:B------:R-:W2:Y:S04]  /*23c00*/  LDL.LU.64 R12, [R1+0x39b0] ;  /* 0x0039b000010c7983 */ /* 0x000ea80000300a00 */
[----:B------:R-:W-:Y:S04]  /*23c10*/  STL [R1+0x392c], R17 ;  /* 0x00392c1101007387 */ /* 0x000fe80000100800 */
[----:B------:R0:W-:Y:S04]  /*23c20*/  STL [R1+0x3928], R18 ;  /* 0x0039281201007387 */ /* 0x0001e80000100800 */
[----:B------:R-:W-:Y:S04]  /*23c30*/  STL [R1+0x3924], R19 ;  /* 0x0039241301007387 */ /* 0x000fe80000100800 */
[----:B------:R-:W3:Y:S01]  /*23c40*/  LDL.LU R16, [R1+0x60] ;  /* 0x0000600001107983 */ /* 0x000ee20000300800 */
[----:B0-----:R-:W-:-:S03]  /*23c50*/  MOV R18, R0 ;  /* 0x0000000000127202 */ /* 0x001fc60000000f00 */
[----:B------:R-:W3:Y:S04]  /*23c60*/  LDL.LU R17, [R1+0x64] ;  /* 0x0000640001117983 */ /* 0x000ee80000300800 */
[----:B------:R-:W4:Y:S04]  /*23c70*/  LDL.LU R0, [R1+0x39a8] ;  /* 0x0039a80001007983 */ /* 0x000f280000300800 */
        /* <DEDUP_REMOVED lines=15> */
[----:B------:R-:W2:Y:S01]  /*23d70*/  LDL.LU.64 R12, [R1+0x3978] ;  /* 0x00397800010c7983 */ /* 0x000ea20000300a00 */
[----:B------:R-:W-:Y:S01]  /*23d80*/  IMAD.MOV.U32 R19, RZ, RZ, R29 ;  /* 0x000000ffff137224 */ /* 0x000fe200078e001d */
[C---:B--2---:R-:W-:Y:S08]  /*23d90*/  HMMA.16816.F32.BF16 R4, R12.reuse, R22, R4 ;  /* 0x000000160c04723c */ /* 0x044ff00000041804 */
[----:B---3--:R-:W-:Y:S01]  /*23da0*/  HMMA.16816.F32.BF16 R16, R12, R26, R16 ;  /* 0x0000001a0c10723c */ /* 0x008fe20000041810 */
[----:B----4-:R-:W0:Y:S11]  /*23db0*/  LDSM.16.MT88.4 R12, [R0+0x8000] ;  /* 0x00800000000c783b */ /* 0x010e360000004200 */
[----:B------:R-:W-:Y:S03]  /*23dc0*/  @!UPT UIADD3 URZ, URZ, URZ, URZ ;  /* 0x0000003f3f3ff290 */ /* 0x000fe6000fffe03f */
[----:B------:R-:W-:Y:S04]  /*23dd0*/  STL.64 [R1+0x170], R4 ;  /* 0x0001700401007387 */ /* 0x000fe80000100a00 */
[----:B------:R1:W-:Y:S04]  /*23de0*/  STL.64 [R1+0x178], R6 ;  /* 0x0001780601007387 */ /* 0x0003e80000100a00 */
[----:B-1----:R-:W2:Y:S04]  /*23df0*/  LDL.LU.64 R6, [R1+0x3970] ;  /* 0x0039700001067983 */ /* 0x002ea80000300a00 */
[----:B------:R-:W2:Y:S04]  /*23e00*/  LDL.LU.64 R4, [R1+0x3968] ;  /* 0x0039680001047983 */ /* 0x000ea80000300a00 */
[----:B------:R0:W-:Y:S04]  /*23e10*/  STL.64 [R1+0x120], R16 ;  /* 0x0001201001007387 */ /* 0x0001e80000100a00 */
[----:B------:R1:W-:Y:S01]  /*23e20*/  STL.64 [R1+0x128], R18 ;  /* 0x0001281201007387 */ /* 0x0003e20000100a00 */
[----:B0-----:R-:W-:Y:S01]  /*23e30*/  IMAD.MOV.U32 R16, RZ, RZ, R15 ;  /* 0x000000ffff107224 */ /* 0x001fe200078e000f */
[----:B------:R-:W-:-:S02]  /*23e40*/  MOV R17, R12 ;  /* 0x0000000c00117202 */ /* 0x000fc40000000f00 */
[----:B-1----:R-:W-:Y:S01]  /*23e50*/  MOV R19, R14 ;  /* 0x0000000e00137202 */ /* 0x002fe20000000f00 */
[----:B------:R-:W-:Y:S01]  /*23e60*/  IMAD.MOV.U32 R18, RZ, RZ, R13 ;  /* 0x000000ffff127224 */ /* 0x000fe200078e000d */
[----:B------:R-:W2:Y:S04]  /*23e70*/  LDL.LU.64 R14, [R1+0x3960] ;  /* 0x00396000010e7983 */ /* 0x000ea80000300a00 */
[----:B------:R-:W2:Y:S02]  /*23e80*/  LDL.LU.64 R12, [R1+0x3958] ;  /* 0x00395800010c7983 */ /* 0x000ea40000300a00 */
[C---:B--2---:R-:W-:Y:S11]  /*23e90*/  HMMA.16816.F32.BF16 R4, R12.reuse, R22, R4 ;  /* 0x000000160c04723c */ /* 0x044ff60000041804 */
[----:B------:R-:W-:Y:S11]  /*23ea0*/  @!UPT UIADD3 URZ, URZ, URZ, URZ ;  /* 0x0000003f3f3ff290 */ /* 0x000ff6000fffe03f */
[----:B------:R-:W-:Y:S01]  /*23eb0*/  @!UPT UIADD3 URZ, URZ, URZ, URZ ;  /* 0x0000003f3f3ff290 */ /* 0x000fe2000fffe03f */
[----:B------:R-:W-:Y:S04]  /*23ec0*/  STL.64 [R1+0x110], R4 ;  /* 0x0001100401007387 */ /* 0x000fe80000100a00 */
[----:B------:R-:W-:Y:S04]  /*23ed0*/  STL.64 [R1+0x118], R6 ;  /* 0x0001180601007387 */ /* 0x000fe80000100a00 */
[----:B------:R-:W0:Y:S02]  /*23ee0*/  LDSM.16.MT88.4 R4, [R0+0x8080] ;  /* 0x008080000004783b */ /* 0x000e240000004200 */
[----:B0-----:R-:W-:Y:S01]  /*23ef0*/  MOV R11, R6 ;  /* 0x00000006000b7202 */ /* 0x001fe20000000f00 */
[----:B------:R-:W-:Y:S01]  /*23f00*/  IMAD.MOV.U32 R10, RZ, RZ, R7 ;  /* 0x000000ffff0a7224 */ /* 0x000fe200078e0007 */
[----:B------:R-:W-:Y:S01]  /*23f10*/  MOV R28, R4 ;  /* 0x00000004001c7202 */ /* 0x000fe20000000f00 */
[----:B------:R-:W-:Y:S01]  /*23f20*/  IMAD.MOV.U32 R29, RZ, RZ, R5 ;  /* 0x000000ffff1d7224 */ /* 0x000fe200078e0005 */
[----:B------:R-:W2:Y:S04]  /*23f30*/  LDL.LU.64 R6, [R1+0x3950] ;  /* 0x0039500001067983 */ /* 0x000ea80000300a00 */
[----:B------:R-:W2:Y:S02]  /*23f40*/  LDL.LU.64 R4, [R1+0x3948] ;  /* 0x0039480001047983 */ /* 0x000ea40000300a00 */
[----:B--2---:R-:W-:Y:S02]  /*23f50*/  HMMA.16816.F32.BF16 R12, R12, R26, R4 ;  /* 0x0000001a0c0c723c */ /* 0x004fe40000041804 */
[----:B------:R-:W2:Y:S05]  /*23f60*/  LDL.LU.64 R4, [R1+0x3940] ;  /* 0x0039400001047983 */ /* 0x000eaa0000300a00 */
[----:B------:R-:W-:Y:S01]  /*23f70*/  MOV R26, R21 ;  /* 0x00000015001a7202 */ /* 0x000fe20000000f00 */
[----:B------:R-:W-:-:S02]  /*23f80*/  IMAD.MOV.U32 R27, RZ, RZ, R20 ;  /* 0x000000ffff1b7224 */ /* 0x000fc400078e0014 */
[----:B------:R-:W0:Y:S11]  /*23f90*/  LDSM.16.MT88.4 R20, [R3+0x8000] ;  /* 0x008000000314783b */ /* 0x000e360000004200 */
[----:B------:R-:W-:Y:S02]  /*23fa0*/  @!UPT UIADD3 URZ, URZ, URZ, URZ ;  /* 0x0000003f3f3ff290 */ /* 0x000fe4000fffe03f */
[----:B------:R-:W-:Y:S04]  /*23fb0*/  STL.64 [R1+0x90], R12 ;  /* 0x0000900c01007387 */ /* 0x000fe80000100a00 */
[----:B------:R1:W-:Y:S04]  /*23fc0*/  STL.64 [R1+0x98], R14 ;  /* 0x0000980e01007387 */ /* 0x0003e80000100a00 */
[----:B-1----:R-:W2:Y:S04]  /*23fd0*/  LDL.LU.64 R14, [R1+0x3938] ;  /* 0x00393800010e7983 */ /* 0x002ea80000300a00 */
[----:B------:R-:W2:Y:S04]  /*23fe0*/  LDL.LU.64 R12, [R1+0x3930] ;  /* 0x00393000010c7983 */ /* 0x000ea80000300a00 */
        /* <DEDUP_REMOVED lines=10> */
[----:B------:R0:W-:Y:S02]  /*24090*/  STL.64 [R1+0x88], R22 ;  /* 0x0000881601007387 */ /* 0x0001e40000100a00 */
[----:B0-----:R-:W-:Y:S02]  /*240a0*/  HMMA.16816.F32.BF16 R20, R12, R8, R24 ;  /* 0x000000080c14723c */ /* 0x001fe40000041818 */
[----:B------:R-:W0:Y:S11]  /*240b0*/  LDSM.16.MT88.4 R24, [R3+0x8080] ;  /* 0x008080000318783b */ /* 0x000e360000004200 */
[----:B------:R-:W-:Y:S11]  /*240c0*/  @!UPT UIADD3 URZ, URZ, URZ, URZ ;  /* 0x0000003f3f3ff290 */ /* 0x000ff6000fffe03f */
[----:B------:R-:W-:Y:S01]  /*240d0*/  IMAD.MOV.U32 R7, RZ, RZ, R22 ;  /* 0x000000ffff077224 */ /* 0x000fe200078e0016 */
[----:B------:R-:W-:Y:S01]  /*240e0*/  MOV R6, R21 ;  /* 0x0000001500067202 */ /* 0x000fe20000000f00 */
[----:B------:R-:W-:Y:S04]  /*240f0*/  STL [R1+0x70], R20 ;  /* 0x0000701401007387 */ /* 0x000fe80000100800 */
[----:B------:R-:W-:Y:S04]  /*24100*/  STL [R1+0x7c], R23 ;  /* 0x00007c1701007387 */ /* 0x000fe80000100800 */
[----:B------:R-:W-:Y:S04]  /*24110*/  STL [R1+0x3824], R7 ;  /* 0x0038240701007387 */ /* 0x000fe80000100800 */
[----:B------:R-:W-:Y:S04]  /*24120*/  STL [R1+0x3820], R6 ;  /* 0x0038200601007387 */ /* 0x000fe80000100800 */
[----:B0-----:R-:W-:Y:S04]  /*24130*/  STL.64 [R1+0x3888], R26 ;  /* 0x0038881a01007387 */ /* 0x001fe80000100a00 */
[----:B------:R0:W-:Y:S04]  /*24140*/  STL.64 [R1+0x3880], R24 ;  /* 0x0038801801007387 */ /* 0x0001e80000100a00 */
[----:B0-----:R-:W2:Y:S04]  /*24150*/  LDL.LU R24, [R1+0xe0] ;  /* 0x0000e00001187983 */ /* 0x001ea80000300800 */
        /* <DEDUP_REMOVED lines=9> */
[----:B------:R-:W4:Y:S04]  /*241f0*/  LDL.LU R12, [R1+0x130] ;  /* 0x00013000010c7983 */ /* 0x000f280000300800 */
[----:B------:R-:W4:Y:S04]  /*24200*/  LDL.LU R13, [R1+0x134] ;  /* 0x00013400010d7983 */ /* 0x000f280000300800 */
[----:B------:R-:W4:Y:S04]  /*24210*/  LDL.LU R14, [R1+0x138] ;  /* 0x00013800010e7983 */ /* 0x000f280000300800 */
[----:B------:R-:W4:Y:S04]  /*24220*/  LDL.LU R15, [R1+0x13c] ;  /* 0x00013c00010f7983 */ /* 0x000f280000300800 */
[----:B---3--:R0:W-:Y:S04]  /*24230*/  STL.64 [R1+0x38b8], R26 ;  /* 0x0038b81a01007387 */ /* 0x0081e80000100a00 */
[----:B--2---:R1:W-:Y:S01]  /*24240*/  STL.64 [R1+0x38b0], R24 ;  /* 0x0038b01801007387 */ /* 0x0043e20000100a00 */
[----:B0-----:R-:W-:Y:S01]  /*24250*/  MOV R26, R19 ;  /* 0x00000013001a7202 */ /* 0x001fe20000000f00 */
[----:B------:R-:W-:Y:S01]  /*24260*/  IMAD.MOV.U32 R27, RZ, RZ, R16 ;  /* 0x000000ffff1b7224 */ /* 0x000fe200078e0010 */
[----:B-1----:R-:W-:Y:S01]  /*24270*/  MOV R24, R17 ;  /* 0x0000001100187202 */ /* 0x002fe20000000f00 */
[----:B------:R-:W-:Y:S01]  /*24280*/  IMAD.MOV.U32 R25, RZ, RZ, R18 ;  /* 0x000000ffff197224 */ /* 0x000fe200078e0012 */
[----:B------:R-:W2:Y:S04]  /*24290*/  LDL.LU R17, [R1+0x392c] ;  /* 0x00392c0001117983 */ /* 0x000ea80000300800 */
[----:B------:R-:W3:Y:S04]  /*242a0*/  LDL.LU R18, [R1+0x3928] ;  /* 0x0039280001127983 */ /* 0x000ee80000300800 */
[----:B------:R-:W4:Y:S04]  /*242b0*/  LDL.LU R19, [R1+0x3924] ;  /* 0x0039240001137983 */ /* 0x000f280000300800 */
[----:B------:R-:W4:Y:S04]  /*242c0*/  LDL.LU R16, [R1+0x3920] ;  /* 0x0039200001107983 */ /* 0x000f280000300800 */
[----:B------:R-:W-:Y:S04]  /*242d0*/  STL.64 [R1+0x38e8], R26 ;  /* 0x0038e81a01007387 */ /* 0x000fe80000100a00 */
[----:B------:R0:W-:Y:S02]  /*242e0*/  STL.64 [R1+0x38e0], R24 ;  /* 0x0038e01801007387 */ /* 0x0001e40000100a00 */
[----:B0-----:R-:W-:-:S02]  /*242f0*/  MOV R24, R2 ;  /* 0x0000000200187202 */ /* 0x001fc40000000f00 */
[----:B------:R-:W4:Y:S01]  /*24300*/  LDL.LU R2, [R1+0x391c] ;  /* 0x00391c0001027983 */ /* 0x000f220000300800 */
[----:B--2---:R-:W-:-:S03]  /*24310*/  IMAD.MOV.U32 R25, RZ, RZ, R17 ;  /* 0x000000ffff197224 */ /* 0x004fc600078e0011 */
[----:B------:R-:W2:Y:S01]  /*24320*/  LDL.LU R17, [R1+0x3918] ;  /* 0x0039180001117983 */ /* 0x000ea20000300800 */
[----:B---3--:R-:W-:-:S03]  /*24330*/  MOV R26, R18 ;  /* 0x00000012001a7202 */ /* 0x008fc60000000f00 */
[----:B------:R-:W3:Y:S01]  /*24340*/  LDL.LU R18, [R1+0x3914] ;  /* 0x0039140001127983 */ /* 0x000ee20000300800 */
[----:B----4-:R-:W-:-:S03]  /*24350*/  IMAD.MOV.U32 R27, RZ, RZ, R19 ;  /* 0x000000ffff1b7224 */ /* 0x010fc600078e0013 */
[----:B------:R-:W4:Y:S04]  /*24360*/  LDL.LU R19, [R1+0x3910] ;  /* 0x0039100001137983 */ /* 0x000f280000300800 */
[----:B------:R-:W2:Y:S04]  /*24370*/  LDL.LU R20, [R1+0x50] ;  /* 0x0000500001147983 */ /* 0x000ea80000300800 */
[----:B------:R-:W2:Y:S01]  /*24380*/  LDL.LU R21, [R1+0x54] ;  /* 0x0000540001157983 */ /* 0x000ea20000300800 */
[----:B------:R-:W-:-:S03]  /*24390*/  MOV R22, R2 ;  /* 0x0000000200167202 */ /* 0x000fc60000000f00 */
[----:B------:R-:W2:Y:S04]  /*243a0*/  LDL.LU R2, [R1+0x390c] ;  /* 0x00390c0001027983 */ /* 0x000ea80000300800 */
[----:B------:R-:W2:Y:S04]  /*243b0*/  LDL.LU R23, [R1+0x5c] ;  /* 0x00005c0001177983 */ /* 0x000ea80000300800 */
[----:B--2---:R-:W-:Y:S04]  /*243c0*/  STL.64 [R1+0x38c8], R22 ;  /* 0x0038c81601007387 */ /* 0x004fe80000100a00 */
[----:B------:R0:W-:Y:S04]  /*243d0*/  STL.64 [R1+0x38c0], R20 ;  /* 0x0038c01401007387 */ /* 0x0001e80000100a00 */
[----:B0-----:R-:W2:Y:S04]  /*243e0*/  LDL.LU R20, [R1+0x190] ;  /* 0x0001900001147983 */ /* 0x001ea80000300800 */
[----:B------:R-:W2:Y:S04]  /*243f0*/  LDL.LU R21, [R1+0x194] ;  /* 0x0001940001157983 */ /* 0x000ea80000300800 */
[----:B------:R-:W2:Y:S01]  /*24400*/  LDL.LU R22, [R1+0x198] ;  /* 0x0001980001167983 */ /* 0x000ea20000300800 */
[----:B------:R-:W-:-:S03]  /*24410*/  IMAD.MOV.U32 R23, RZ, RZ, R2 ;  /* 0x000000ffff177224 */ /* 0x000fc600078e0002 */
[----:B------:R-:W3:Y:S04]  /*24420*/  LDL.LU R2, [R1+0x3908] ;  /* 0x0039080001027983 */ /* 0x000ee80000300800 */
[----:B--2---:R-:W-:Y:S04]  /*24430*/  STL.64 [R1+0x38d8], R22 ;  /* 0x0038d81601007387 */ /* 0x004fe80000100a00 */
[----:B------:R0:W-:Y:S04]  /*24440*/  STL.64 [R1+0x38d0], R20 ;  /* 0x0038d01401007387 */ /* 0x0001e80000100a00 */
[----:B0-----:R-:W2:Y:S04]  /*24450*/  LDL.LU R20, [R1+0x1a0] ;  /* 0x0001a00001147983 */ /* 0x001ea80000300800 */
[----:B------:R-:W2:Y:S04]  /*24460*/  LDL.LU R21, [R1+0x1a4] ;  /* 0x0001a40001157983 */ /* 0x000ea80000300800 */
[----:B------:R-:W2:Y:S04]  /*24470*/  LDL.LU R22, [R1+0x1a8] ;  /* 0x0001a80001167983 */ /* 0x000ea80000300800 */
[----:B------:R-:W2:Y:S01]  /*24480*/  LDL.LU R23, [R1+0x1ac] ;  /* 0x0001ac0001177983 */ /* 0x000ea20000300800 */
[----:B------:R-:W-:Y:S03]  /*24490*/  HMMA.16816.F32.BF16 R12, R24, R4, R12 ;  /* 0x00000004180c723c */ /* 0x000fe6000004180c */
[----:B--2---:R-:W-:Y:S04]  /*244a0*/  STL.64 [R1+0x38f8], R22 ;  /* 0x0038f81601007387 */ /* 0x004fe80000100a00 */
[----:B------:R3:W-:Y:S02]  /*244b0*/  STL.64 [R1+0x38f0], R20 ;  /* 0x0038f01401007387 */ /* 0x0007e40000100a00 */
[----:B---3--:R-:W-:-:S02]  /*244c0*/  MOV R20, R2 ;  /* 0x0000000200147202 */ /* 0x008fc40000000f00 */
[----:B------:R-:W2:Y:S04]  /*244d0*/  LDL.LU R2, [R1+0x3904] ;  /* 0x0039040001027983 */ /* 0x000ea80000300800 */
[----:B------:R-:W3:Y:S04]  /*244e0*/  LDL.LU R21, [R1+0x164] ;  /* 0x0001640001157983 */ /* 0x000ee80000300800 */
[----:B------:R-:W3:Y:S04]  /*244f0*/  LDL.LU R22, [R1+0x168] ;  /* 0x0001680001167983 */ /* 0x000ee80000300800 */
[----:B------:R-:W3:Y:S04]  /*24500*/  LDL.LU R23, [R1+0x16c] ;  /* 0x00016c0001177983 */ /* 0x000ee80000300800 */
[----:B------:R-:W-:Y:S04]  /*24510*/  STL [R1+0x3814], R3 ;  /* 0x0038140301007387 */ /* 0x000fe80000100800 */
[----:B------:R-:W-:Y:S04]  /*24520*/  STL.64 [R1+0xb0], R12 ;  /* 0x0000b00c01007387 */ /* 0x000fe80000100a00 */
[----:B------:R-:W-:Y:S04]  /*24530*/  STL.64 [R1+0xb8], R14 ;  /* 0x0000b80e01007387 */ /* 0x000fe80000100a00 */
[----:B--2---:R-:W0:Y:S04]  /*24540*/  LDSM.16.MT88.4 R12, [R2+0x8000] ;  /* 0x00800000020c783b */ /* 0x004e280000004200 */
[----:B0-----:R4:W-:Y:S04]  /*24550*/  STL [R1+0x386c], R12 ;  /* 0x00386c0c01007387 */ /* 0x0019e80000100800 */
[----:B------:R0:W-:Y:S04]  /*24560*/  STL [R1+0x3868], R13 ;  /* 0x0038680d01007387 */ /* 0x0001e80000100800 */
[----:B------:R1:W-:Y:S01]  /*24570*/  STL [R1+0x3864], R14 ;  /* 0x0038640e01007387 */ /* 0x0003e20000100800 */
[----:B----4-:R-:W-:-:S03]  /*24580*/  IMAD.MOV.U32 R12, RZ, RZ, R19 ;  /* 0x000000ffff0c7224 */ /* 0x010fc600078e0013 */
[----:B------:R2:W-:Y:S01]  /*24590*/  STL [R1+0x3860], R15 ;  /* 0x0038600f01007387 */ /* 0x0005e20000100800 */
[----:B0-----:R-:W-:Y:S01]  /*245a0*/  MOV R13, R18 ;  /* 0x00000012000d7202 */ /* 0x001fe20000000f00 */
[----:B-1----:R-:W-:Y:S01]  /*245b0*/  IMAD.MOV.U32 R14, RZ, RZ, R17 ;  /* 0x000000ffff0e7224 */ /* 0x002fe200078e0011 */
[----:B--2---:R-:W-:Y:S02]  /*245c0*/  MOV R15, R16 ;  /* 0x00000010000f7202 */ /* 0x004fe40000000f00 */
[----:B------:R-:W0:Y:S04]  /*245d0*/  LDSM.16.MT88.4 R16, [R2+0x8080] ;  /* 0x008080000210783b */ /* 0x000e280000004200 */
[----:B0-----:R-:W-:Y:S04]  /*245e0*/  STL.64 [R1+0x3848], R18 ;  /* 0x0038481201007387 */ /* 0x001fe80000100a00 */
[----:B------:R0:W-:Y:S02]  /*245f0*/  STL.64 [R1+0x3840], R16 ;  /* 0x0038401001007387 */ /* 0x0001e40000100a00 */
[----:B0-----:R-:W-:-:S02]  /*24600*/  IMAD.MOV.U32 R16, RZ, RZ, R28 ;  /* 0x000000ffff107224 */ /* 0x001fc400078e001c */
[----:B------:R-:W2:Y:S01]  /*24610*/  LDL.LU R28, [R1+0x3900] ;  /* 0x00390000011c7983 */ /* 0x000ea20000300800 */
[----:B---3--:R-:W-:Y:S03]  /*24620*/  HMMA.16816.F32.BF16 R24, R24, R8, R20 ;  /* 0x000000081818723c */ /* 0x008fe60000041814 */
[----:B------:R-:W-:Y:S04]  /*24630*/  STL [R1+0x37f0], R2 ;  /* 0x0037f00201007387 */ /* 0x000fe80000100800 */
[----:B------:R-:W3:Y:S04]  /*24640*/  LDL.LU.64 R22, [R1+0x38f8] ;  /* 0x0038f80001167983 */ /* 0x000ee80000300a00 */
[----:B------:R-:W3:Y:S11]  /*24650*/  LDL.LU.64 R20, [R1+0x38f0] ;  /* 0x0038f00001147983 */ /* 0x000ef60000300a00 */
[----:B------:R-:W-:Y:S01]  /*24660*/  @!UPT UIADD3 URZ, URZ, URZ, URZ ;  /* 0x0000003f3f3ff290 */ /* 0x000fe2000fffe03f */
[----:B------:R-:W-:Y:S01]  /*24670*/  STL.64 [R1+0x40], R24 ;  /* 0x0000401801007387 */ /* 0x000fe20000100a00 */
[----:B------:R-:W-:Y:S01]  /*24680*/  IMAD.MOV.U32 R7, RZ, RZ, R26 ;  /* 0x000000ffff077224 */ /* 0x000fe200078e001a */
[----:B------:R-:W-:Y:S01]  /*24690*/  MOV R6, R27 ;  /* 0x0000001b00067202 */ /* 0x000fe20000000f00 */
[----:B------:R-:W-:Y:S01]  /*246a0*/  IMAD.MOV.U32 R18, RZ, RZ, R11 ;  /* 0x000000ffff127224 */ /* 0x000fe200078e000b */
[----:B------:R-:W-:Y:S01]  /*246b0*/  MOV R19, R10 ;  /* 0x0000000a00137202 */ /* 0x000fe20000000f00 */
[----:B--2---:R-:W0:Y:S04]  /*246c0*/  LDSM.16.MT88.4 R24, [R28+0x9000] ;  /* 0x009000001c18783b */ /* 0x004e280000004200 */
[----:B0-----:R0:W-:Y:S01]  /*246d0*/  STL.64 [R1+0x38], R26 ;  /* 0x0000381a01007387 */ /* 0x0011e20000100a00 */
[----:B------:R-:W-:Y:S01]  /*246e0*/  IMAD.MOV.U32 R10, RZ, RZ, R24 ;  /* 0x000000ffff0a7224 */ /* 0x000fe200078e0018 */
[----:B------:R-:W-:-:S02]  /*246f0*/  MOV R11, R25 ;  /* 0x00000019000b7202 */ /* 0x000fc40000000f00 */
[----:B0-----:R-:W3:Y:S04]  /*24700*/  LDL.LU.64 R26, [R1+0x38e8] ;  /* 0x0038e800011a7983 */ /* 0x001ee80000300a00 */
[----:B------:R-:W3:Y:S02]  /*24710*/  LDL.LU.64 R24, [R1+0x38e0] ;  /* 0x0038e00001187983 */ /* 0x000ee40000300a00 */
[----:B---3--:R-:W-:Y:S11]  /*24720*/  HMMA.16816.F32.BF16 R20, R24, R4, R20 ;  /* 0x000000041814723c */ /* 0x008ff60000041814 */
[----:B------:R-:W-:Y:S11]  /*24730*/  @!UPT UIADD3 URZ, URZ, URZ, URZ ;  /* 0x0000003f3f3ff290 */ /* 0x000ff6000fffe03f */
[----:B------:R-:W-:Y:S01]  /*24740*/  @!UPT UIADD3 URZ, URZ, URZ, URZ ;  /* 0x0000003f3f3ff290 */ /* 0x000fe2000fffe03f */
[----:B------:R-:W-:Y:S01]  /*24750*/  STL.64 [R1+0xc0], R20 ;  /* 0x0000c01401007387 */ /* 0x000fe20000100a00 */
[----:B------:R-:W-:-:S03]  /*24760*/  IMAD.MOV.U32 R2, RZ, RZ, R23 ;  /* 0x000000ffff027224 */ /* 0x000fc600078e0017 */
[----:B------:R0:W-:Y:S04]  /*24770*/  STL [R1+0xc8], R22 ;  /* 0x0000c81601007387 */ /* 0x0001e80000100800 */
[----:B0-----:R-:W2:Y:S04]  /*24780*/  LDL.LU.64 R22, [R1+0x38d8] ;  /* 0x0038d80001167983 */ /* 0x001ea80000300a00 */
[----:B------:R-:W2:Y:S04]  /*24790*/  LDL.LU.64 R20, [R1+0x38d0] ;  /* 0x0038d00001147983 */ /* 0x000ea80000300a00 */
[----:B------:R-:W-:Y:S01]  /*247a0*/  STL [R1+0x3810], R2 ;  /* 0x0038100201007387 */ /* 0x000fe20000100800 */
[----:B--2---:R-:W-:Y:S03]  /*247b0*/  HMMA.16816.F32.BF16 R24, R24, R8, R20 ;  /* 0x000000081818723c */ /* 0x004fe60000041814 */
[----:B------:R-:W2:Y:S04]  /*247c0*/  LDL.LU.64 R22, [R1+0x38c8] ;  /* 0x0038c80001167983 */ /* 0x000ea80000300a00 */
[----:B------:R-:W2:Y:S11]  /*247d0*/  LDL.LU.64 R20, [R1+0x38c0] ;  /* 0x0038c00001147983 */ /* 0x000eb60000300a00 */
[----:B------:R-:W-:Y:S05]  /*247e0*/  @!UPT UIADD3 URZ, URZ, URZ, URZ ;  /* 0x0000003f3f3ff290 */ /* 0x000fea000fffe03f */
[----:B------:R-:W-:Y:S04]  /*247f0*/  STL.64 [R1+0x60], R24 ;  /* 0x0000601801007387 */ /* 0x000fe80000100a00 */
[----:B------:R0:W-:Y:S04]  /*24800*/  STL.64 [R1+0x68], R26 ;  /* 0x0000681a01007387 */ /* 0x0001e80000100a00 */
[----:B0-----:R-:W3:Y:S04]  /*24810*/  LDL.LU.64 R26, [R1+0x38b8] ;  /* 0x0038b800011a7983 */ /* 0x001ee80000300a00 */
[----:B------:R-:W3:Y:S01]  /*24820*/  LDL.LU.64 R24, [R1+0x38b0] ;  /* 0x0038b00001187983 */ /* 0x000ee20000300a00 */
[----:B------:R-:W-:-:S07]  /*24830*/  MOV R17, R29 ;  /* 0x0000001d00117202 */ /* 0x000fce0000000f00 */
[C---:B---3--:R-:W-:Y:S08]  /*24840*/  HMMA.16816.F32.BF16 R24, R16.reuse, R4, R24 ;  /* 0x000000041018723c */ /* 0x048ff00000041818 */
[----:B--2---:R-:W-:Y:S11]  /*24850*/  HMMA.16816.F32.BF16 R16, R16, R8, R20 ;  /* 0x000000081010723c */ /* 0x004ff60000041814 */
[----:B------:R-:W-:Y:S04]  /*24860*/  @!UPT UIADD3 URZ, URZ, URZ, URZ ;  /* 0x0000003f3f3ff290 */ /* 0x000fe8000fffe03f */
[----:B------:R-:W-:Y:S04]  /*24870*/  STL.64 [R1+0xa0], R24 ;  /* 0x0000a01801007387 */ /* 0x000fe80000100a00 */
[----:B------:R0:W-:Y:S04]  /*24880*/  STL.64 [R1+0xa8], R26 ;  /* 0x0000a81a01007387 */ /* 0x0001e80000100a00 */
[----:B0-----:R-:W2:Y:S04]  /*24890*/  LDL.LU.64 R26, [R1+0x38a8] ;  /* 0x0038a800011a7983 */ /* 0x001ea80000300a00 */
[----:B------:R-:W2:Y:S04]  /*248a0*/  LDL.LU.64 R24, [R1+0x38a0] ;  /* 0x0038a00001187983 */ /* 0x000ea80000300a00 */
[----:B------:R-:W3:Y:S04]  /*248b0*/  LDL.LU.64 R22, [R1+0x3898] ;  /* 0x0038980001167983 */ /* 0x000ee80000300a00 */
[----:B------:R-:W3:Y:S04]  /*248c0*/  LDL.LU.64 R20, [R1+0x3890] ;  /* 0x0038900001147983 */ /* 0x000ee80000300a00 */
[----:B------:R-:W-:Y:S04]  /*248d0*/  STL.64 [R1+0x50], R16 ;  /* 0x0000501001007387 */ /* 0x000fe80000100a00 */
[----:B------:R-:W-:Y:S04]  /*248e0*/  STL.64 [R1+0x58], R18 ;  /* 0x0000581201007387 */ /* 0x000fe80000100a00 */
[----:B------:R-:W0:Y:S04]  /*248f0*/  LDSM.16.MT88.4 R16, [R28+0x9080] ;  /* 0x009080001c10783b */ /* 0x000e280000004200 */
[----:B0-----:R-:W-:Y:S04]  /*24900*/  STL [R1+0x20], R16 ;  /* 0x0000201001007387 */ /* 0x001fe80000100800 */
[----:B------:R-:W-:Y:S04]  /*24910*/  STL [R1+0x28], R18 ;  /* 0x0000281201007387 */ /* 0x000fe80000100800 */
[----:B------:R-:W-:Y:S01]  /*24920*/  STL [R1+0x37c4], R28 ;  /* 0x0037c41c01007387 */ /* 0x000fe20000100800 */
[----:B------:R-:W-:Y:S01]  /*24930*/  MOV R3, R17 ;  /* 0x0000001100037202 */ /* 0x000fe20000000f00 */
[----:B------:R-:W-:Y:S01]  /*24940*/  IMAD.MOV.U32 R2, RZ, RZ, R19 ;  /* 0x000000ffff027224 */ /* 0x000fe200078e0013 */
[----:B---3--:R-:W-:Y:S11]  /*24950*/  HMMA.16816.F32.BF16 R12, R20, R4, R12 ;  /* 0x00000004140c723c */ /* 0x008ff6000004180c */
[----:B------:R-:W-:Y:S11]  /*24960*/  @!UPT UIADD3 URZ, URZ, URZ, URZ ;  /* 0x0000003f3f3ff290 */ /* 0x000ff6000fffe03f */
[----:B------:R-:W-:Y:S01]  /*24970*/  @!UPT UIADD3 URZ, URZ, URZ, URZ ;  /* 0x0000003f3f3ff290 */ /* 0x000fe2000fffe03f */
[----:B------:R-:W-:Y:S01]  /*24980*/  STL.64 [R1+0x100], R12 ;  /* 0x0001000c01007387 */ /* 0x000fe20000100a00 */
[----:B------:R-:W-:-:S03]  /*24990*/  MOV R29, R15 ;  /* 0x0000000f001d7202 */ /* 0x000fc60000000f00 */
[----:B------:R2:W-:Y:S02]  /*249a0*/  STL [R1+0x108], R14 ;  /* 0x0001080e01007387 */ /* 0x0005e40000100800 */
[----:B--2---:R-:W-:Y:S02]  /*249b0*/  HMMA.16816.F32.BF16 R12, R20, R8, R24 ;  /* 0x00000008140c723c */ /* 0x004fe40000041818 */
[----:B------:R-:W-:Y:S04]  /*249c0*/  STL [R1+0x37c8], R29 ;  /* 0x0037c81d01007387 */ /* 0x000fe80000100800 */
[----:B------:R-:W0:Y:S11]  /*249d0*/  LDSM.16.MT88.4 R24, [R0+0x9000] ;  /* 0x009000000018783b */ /* 0x000e360000004200 */
[----:B------:R-:W-:Y:S06]  /*249e0*/  @!UPT UIADD3 URZ, URZ, URZ, URZ ;  /* 0x0000003f3f3ff290 */ /* 0x000fec000fffe03f */
[----:B------:R-:W-:Y:S04]  /*249f0*/  STL.64 [R1+0xf0], R12 ;  /* 0x0000f00c01007387 */ /* 0x000fe80000100a00 */
[----:B------:R-:W-:Y:S04]  /*24a00*/  STL [R1+0xf8], R14 ;  /* 0x0000f80e01007387 */ /* 0x000fe80000100800 */
[----:B------:R-:W-:Y:S04]  /*24a10*/  STL.64 [R1+0x3878], R10 ;  /* 0x0038780a01007387 */ /* 0x000fe80000100a00 */
[----:B------:R1:W-:Y:S04]  /*24a20*/  STL.64 [R1+0x3870], R8 ;  /* 0x0038700801007387 */ /* 0x0003e80000100a00 */
[----:B-1----:R-:W2:Y:S04]  /*24a30*/  LDL.LU R8, [R1+0x150] ;  /* 0x0001500001087983 */ /* 0x002ea80000300800 */
[----:B------:R-:W2:Y:S04]  /*24a40*/  LDL.LU R9, [R1+0x154] ;  /* 0x0001540001097983 */ /* 0x000ea80000300800 */
[----:B------:R-:W2:Y:S04]  /*24a50*/  LDL.LU R10, [R1+0x158] ;  /* 0x00015800010a7983 */ /* 0x000ea80000300800 */
[----:B------:R-:W2:Y:S04]  /*24a60*/  LDL.LU R11, [R1+0x15c] ;  /* 0x00015c00010b7983 */ /* 0x000ea80000300800 */
[----:B------:R-:W3:Y:S04]  /*24a70*/  LDL.LU R20, [R1+0xd0] ;  /* 0x0000d00001147983 */ /* 0x000ee80000300800 */
[----:B------:R-:W3:Y:S04]  /*24a80*/  LDL.LU R21, [R1+0xd4] ;  /* 0x0000d40001157983 */ /* 0x000ee80000300800 */
[----:B------:R-:W3:Y:S04]  /*24a90*/  LDL.LU R22, [R1+0xd8] ;  /* 0x0000d80001167983 */ /* 0x000ee80000300800 */
[----:B------:R-:W3:Y:S04]  /*24aa0*/  LDL.LU R23, [R1+0xdc] ;  /* 0x0000dc0001177983 */ /* 0x000ee80000300800 */
[----:B------:R-:W4:Y:S04]  /*24ab0*/  LDL.LU R16, [R1+0x120] ;  /* 0x0001200001107983 */ /* 0x000f280000300800 */
[----:B------:R-:W4:Y:S04]  /*24ac0*/  LDL.LU R17, [R1+0x124] ;  /* 0x0001240001117983 */ /* 0x000f280000300800 */
[----:B------:R-:W2:Y:S04]  /*24ad0*/  LDL.LU R18, [R1+0x128] ;  /* 0x0001280001127983 */ /* 0x000ea80000300800 */
[----:B------:R-:W2:Y:S01]  /*24ae0*/  LDL.LU R19, [R1+0x12c] ;  /* 0x00012c0001137983 */ /* 0x000ea20000300800 */
[----:B------:R-:W-:Y:S01]  /*24af0*/  IMAD.MOV.U32 R28, RZ, RZ, R15 ;  /* 0x000000ffff1c7224 */ /* 0x000fe200078e000f */
[----:B0-----:R-:W-:Y:S01]  /*24b00*/  MOV R14, R26 ;  /* 0x0000001a000e7202 */ /* 0x001fe20000000f00 */
[----:B------:R-:W-:Y:S01]  /*24b10*/  IMAD.MOV.U32 R15, RZ, RZ, R27 ;  /* 0x000000ffff0f7224 */ /* 0x000fe200078e001b */
[----:B------:R-:W-:Y:S01]  /*24b20*/  MOV R12, R24 ;  /* 0x00000018000c7202 */ /* 0x000fe20000000f00 */
[----:B------:R-:W-:Y:S01]  /*24b30*/  IMAD.MOV.U32 R13, RZ, RZ, R25 ;  /* 0x000000ffff0d7224 */ /* 0x000fe200078e0019 */
[----:B--2---:R-:W-:Y:S04]  /*24b40*/  STL.64 [R1+0x3858], R18 ;  /* 0x0038581201007387 */ /* 0x004fe80000100a00 */
[----:B----4-:R0:W-:Y:S04]  /*24b50*/  STL.64 [R1+0x3850], R16 ;  /* 0x0038501001007387 */ /* 0x0101e80000100a00 */
[----:B0-----:R-:W2:Y:S04]  /*24b60*/  LDL.LU R16, [R1+0x170] ;  /* 0x0001700001107983 */ /* 0x001ea80000300800 */
[----:B------:R-:W2:Y:S04]  /*24b70*/  LDL.LU R17, [R1+0x174] ;  /* 0x0001740001117983 */ /* 0x000ea80000300800 */
[----:B------:R-:W2:Y:S04]  /*24b80*/  LDL.LU R18, [R1+0x178] ;  /* 0x0001780001127983 */ /* 0x000ea80000300800 */
[----:B------:R-:W2:Y:S04]  /*24b90*/  LDL.LU R19, [R1+0x17c] ;  /* 0x00017c0001137983 */ /* 0x000ea80000300800 */
[----:B------:R0:W-:Y:S04]  /*24ba0*/  STL [R1+0x37cc], R28 ;  /* 0x0037cc1c01007387 */ /* 0x0001e80000100800 */
[----:B------:R-:W4:Y:S04]  /*24bb0*/  LDL.LU.64 R26, [R1+0x3888] ;  /* 0x00388800011a7983 */ /* 0x000f280000300a00 */
[----:B------:R-:W4:Y:S02]  /*24bc0*/  LDL.LU.64 R24, [R1+0x3880] ;  /* 0x0038800001187983 */ /* 0x000f240000300a00 */
[C---:B----4-:R-:W-:Y:S11]  /*24bd0*/  HMMA.16816.F32.BF16 R8, R24.reuse, R4, R8 ;  /* 0x000000041808723c */ /* 0x050ff60000041808 */
[----:B------:R-:W-:Y:S11]  /*24be0*/  @!UPT UIADD3 URZ, URZ, URZ, URZ ;  /* 0x0000003f3f3ff290 */ /* 0x000ff6000fffe03f */
[----:B------:R-:W-:Y:S01]  /*24bf0*/  @!UPT UIADD3 URZ, URZ, URZ, URZ ;  /* 0x0000003f3f3ff290 */ /* 0x000fe2000fffe03f */
[----:B------:R1:W-:Y:S01]  /*24c00*/  STL.64 [R1+0xe0], R8 ;  /* 0x0000e00801007387 */ /* 0x0003e20000100a00 */
[----:B0-----:R-:W-:Y:S01]  /*24c10*/  MOV R28, R10 ;  /* 0x0000000a001c7202 */ /* 0x001fe20000000f00 */
[----:B------:R-:W-:Y:S02]  /*24c20*/  IMAD.MOV.U32 R29, RZ, RZ, R11 ;  /* 0x000000ffff1d7224 */ /* 0x000fe400078e000b */
[----:B------:R-:W4:Y:S04]  /*24c30*/  LDL.LU.64 R10, [R1+0x3878] ;  /* 0x00387800010a7983 */ /* 0x000f280000300a00 */
[----:B-1----:R-:W3:Y:S02]  /*24c40*/  LDL.LU.64 R8, [R1+0x3870] ;  /* 0x0038700001087983 */ /* 0x002ee40000300a00 */
[----:B---3--:R-:W-:Y:S02]  /*24c50*/  HMMA.16816.F32.BF16 R24, R24, R8, R20 ;  /* 0x000000081818723c */ /* 0x008fe40000041814 */
[----:B------:R-:W0:Y:S04]  /*24c60*/  LDSM.16.MT88.4 R20, [R0+0x9080] ;  /* 0x009080000014783b */ /* 0x000e280000004200 */
[----:B0-----:R0:W-:Y:S11]  /*24c70*/  STL.64 [R1+0x37b8], R22 ;  /* 0x0037b81601007387 */ /* 0x0011f60000100a00 */
[----:B------:R-:W-:Y:S06]  /*24c80*/  @!UPT UIADD3 URZ, URZ, URZ, URZ ;  /* 0x0000003f3f3ff290 */ /* 0x000fec000fffe03f */
[----:B------:R-:W-:Y:S04]  /*24c90*/  STL.64 [R1+0xd0], R24 ;  /* 0x0000d01801007387 */ /* 0x000fe80000100a00 */
[----:B------:R-:W-:Y:S04]  /*24ca0*/  STL.64 [R1+0xd8], R26 ;  /* 0x0000d81a01007387 */ /* 0x000fe80000100a00 */
[----:B------:R1:W-:Y:S01]  /*24cb0*/  STL.64 [R1+0x37b0], R20 ;  /* 0x0037b01401007387 */ /* 0x0003e20000100a00 */
[----:B0-----:R-:W-:Y:S01]  /*24cc0*/  MOV R22, R14 ;  /* 0x0000000e00167202 */ /* 0x001fe20000000f00 */
[----:B------:R-:W-:Y:S01]  /*24cd0*/  IMAD.MOV.U32 R23, RZ, RZ, R15 ;  /* 0x000000ffff177224 */ /* 0x000fe200078e000f */
[----:B-1----:R-:W-:Y:S01]  /*24ce0*/  MOV R20, R12 ;  /* 0x0000000c00147202 */ /* 0x002fe20000000f00 */
[----:B------:R-:W-:Y:S01]  /*24cf0*/  IMAD.MOV.U32 R21, RZ, RZ, R13 ;  /* 0x000000ffff157224 */ /* 0x000fe200078e000d */
[----:B------:R-:W2:Y:S04]  /*24d00*/  LDL.LU R12, [R1+0x386c] ;  /* 0x00386c00010c7983 */ /* 0x000ea80000300800 */
[----:B------:R-:W2:Y:S04]  /*24d10*/  LDL.LU R13, [R1+0x3868] ;  /* 0x00386800010d7983 */ /* 0x000ea80000300800 */
[----:B------:R-:W2:Y:S04]  /*24d20*/  LDL.LU R14, [R1+0x3864] ;  /* 0x00386400010e7983 */ /* 0x000ea80000300800 */
[----:B------:R-:W2:Y:S04]  /*24d30*/  LDL.LU R15, [R1+0x3860] ;  /* 0x00386000010f7983 */ /* 0x000ea80000300800 */
[----:B------:R-:W3:Y:S04]  /*24d40*/  LDL.LU R24, [R1+0x80] ;  /* 0x0000800001187983 */ /* 0x000ee80000300800 */
[----:B------:R-:W3:Y:S04]  /*24d50*/  LDL.LU R25, [R1+0x84] ;  /* 0x0000840001197983 */ /* 0x000ee80000300800 */
[----:B------:R-:W3:Y:S04]  /*24d60*/  LDL.LU R26, [R1+0x88] ;  /* 0x00008800011a7983 */ /* 0x000ee80000300800 */
[----:B------:R-:W3:Y:S01]  /*24d70*/  LDL.LU R27, [R1+0x8c] ;  /* 0x00008c00011b7983 */ /* 0x000ee20000300800 */
[C---:B--2---:R-:W-:Y:S03]  /*24d80*/  HMMA.16816.F32.BF16 R16, R12.reuse, R4, R16 ;  /* 0x000000040c10723c */ /* 0x044fe60000041810 */
[----:B---3--:R-:W-:Y:S04]  /*24d90*/  STL.64 [R1+0x3830], R26 ;  /* 0x0038301a01007387 */ /* 0x008fe80000100a00 */
[----:B------:R0:W-:Y:S04]  /*24da0*/  STL.64 [R1+0x3828], R24 ;  /* 0x0038281801007387 */ /* 0x0001e80000100a00 */
        /* <DEDUP_REMOVED lines=19> */
[----:B------:R0:W-:Y:S01]  /*24ee0*/  STL.64 [R1+0x128], R14 ;  /* 0x0001280e01007387 */ /* 0x0001e20000100a00 */
[----:B----4-:R-:W-:Y:S01]  /*24ef0*/  MOV R12, R10 ;  /* 0x0000000a000c7202 */ /* 0x010fe20000000f00 */
[----:B------:R-:W-:Y:S02]  /*24f00*/  IMAD.MOV.U32 R13, RZ, RZ, R11 ;  /* 0x000000ffff0d7224 */ /* 0x000fe400078e000b */
[----:B------:R-:W4:Y:S04]  /*24f10*/  LDL.LU R10, [R1+0x383c] ;  /* 0x00383c00010a7983 */ /* 0x000f280000300800 */
[----:B------:R-:W4:Y:S04]  /*24f20*/  LDL.LU R11, [R1+0x3838] ;  /* 0x00383800010b7983 */ /* 0x000f280000300800 */
[----:B0-----:R-:W4:Y:S04]  /*24f30*/  LDL.LU R14, [R1+0x38] ;  /* 0x00003800010e7983 */ /* 0x001f280000300800 */
[----:B------:R-:W4:Y:S01]  /*24f40*/  LDL.LU R15, [R1+0x3c] ;  /* 0x00003c00010f7983 */ /* 0x000f220000300800 */
[C---:B--2---:R-:W-:Y:S08]  /*24f50*/  HMMA.16816.F32.BF16 R24, R16.reuse, R4, R24 ;  /* 0x000000041018723c */ /* 0x044ff00000041818 */
[----:B---3--:R-:W-:Y:S11]  /*24f60*/  HMMA.16816.F32.BF16 R16, R16, R8, R20 ;  /* 0x000000081010723c */ /* 0x008ff60000041814 */
[----:B------:R-:W-:Y:S04]  /*24f70*/  @!UPT UIADD3 URZ, URZ, URZ, URZ ;  /* 0x0000003f3f3ff290 */ /* 0x000fe8000fffe03f */
[----:B------:R-:W-:Y:S04]  /*24f80*/  STL.64 [R1+0x1c0], R24 ;  /* 0x0001c01801007387 */ /* 0x000fe80000100a00 */
[----:B------:R0:W-:Y:S04]  /*24f90*/  STL.64 [R1+0x1c8], R26 ;  /* 0x0001c81a01007387 */ /* 0x0001e80000100a00 */
[----:B0-----:R-:W2:Y:S04]  /*24fa0*/  LDL.LU.64 R26, [R1+0x3830] ;  /* 0x00383000011a7983 */ /* 0x001ea80000300a00 */
[----:B------:R-:W2:Y:S04]  /*24fb0*/  LDL.LU.64 R24, [R1+0x3828] ;  /* 0x0038280001187983 */ /* 0x000ea80000300a00 */
[----:B----4-:R-:W-:Y:S04]  /*24fc0*/  STL.64 [R1+0x3808], R10 ;  /* 0x0038080a01007387 */ /* 0x010fe80000100a00 */
[----:B------:R-:W3:Y:S04]  /*24fd0*/  LDL.LU R20, [R1+0x40] ;  /* 0x0000400001147983 */ /* 0x000ee80000300800 */
[----:B------:R-:W-:Y:S04]  /*24fe0*/  STL.64 [R1+0x1b0], R16 ;  /* 0x0001b01001007387 */ /* 0x000fe80000100a00 */
[----:B------:R-:W-:Y:S04]  /*24ff0*/  STL.64 [R1+0x1b8], R18 ;  /* 0x0001b81201007387 */ /* 0x000fe80000100a00 */
[----:B------:R-:W3:Y:S01]  /*25000*/  LDL.LU R21, [R1+0x44] ;  /* 0x0000440001157983 */ /* 0x000ee20000300800 */
[----:B------:R-:W-:Y:S01]  /*25010*/  MOV R22, R7 ;  /* 0x0000000700167202 */ /* 0x000fe20000000f00 */
[----:B------:R-:W-:-:S02]  /*25020*/  IMAD.MOV.U32 R23, RZ, RZ, R6 ;  /* 0x000000ffff177224 */ /* 0x000fc400078e0006 */
[----:B------:R-:W4:Y:S04]  /*25030*/  LDL.LU R7, [R1+0x3824] ;  /* 0x0038240001077983 */ /* 0x000f280000300800 */
[----:B------:R-:W2:Y:S04]  /*25040*/  LDL.LU R6, [R1+0x3820] ;  /* 0x0038200001067983 */ /* 0x000ea80000300800 */
[----:B------:R-:W-:Y:S04]  /*25050*/  STL.64 [R1+0x37e8], R22 ;  /* 0x0037e81601007387 */ /* 0x000fe80000100a00 */
[----:B---3--:R0:W-:Y:S04]  /*25060*/  STL.64 [R1+0x37e0], R20 ;  /* 0x0037e01401007387 */ /* 0x0081e80000100a00 */
[----:B0-----:R-:W3:Y:S04]  /*25070*/  LDL.LU R20, [R1+0xb0] ;  /* 0x0000b00001147983 */ /* 0x001ee80000300800 */
[----:B------:R-:W3:Y:S04]  /*25080*/  LDL.LU R21, [R1+0xb4] ;  /* 0x0000b40001157983 */ /* 0x000ee80000300800 */
[----:B------:R-:W2:Y:S04]  /*25090*/  LDL.LU R22, [R1+0xb8] ;  /* 0x0000b80001167983 */ /* 0x000ea80000300800 */
[----:B------:R-:W2:Y:S01]  /*250a0*/  LDL.LU R23, [R1+0xbc] ;  /* 0x0000bc0001177983 */ /* 0x000ea20000300800 */
[----:B------:R-:W-:-:S03]  /*250b0*/  MOV R17, R3 ;  /* 0x0000000300117202 */ /* 0x000fc60000000f00 */
[----:B--2---:R4:W-:Y:S04]  /*250c0*/  STL.64 [R1+0x3800], R22 ;  /* 0x0038001601007387 */ /* 0x0049e80000100a00 */
[----:B---3--:R0:W-:Y:S01]  /*250d0*/  STL.64 [R1+0x37f8], R20 ;  /* 0x0037f81401007387 */ /* 0x0081e20000100a00 */
[----:B----4-:R-:W-:-:S03]  /*250e0*/  IMAD.MOV.U32 R22, RZ, RZ, R7 ;  /* 0x000000ffff167224 */ /* 0x010fc600078e0007 */
[----:B0-----:R-:W2:Y:S01]  /*250f0*/  LDL.LU R20, [R1+0x70] ;  /* 0x0000700001147983 */ /* 0x001ea20000300800 */
[----:B------:R-:W-:-:S03]  /*25100*/  MOV R21, R6 ;  /* 0x0000000600157202 */ /* 0x000fc60000000f00 */
[----:B------:R-:W3:Y:S04]  /*25110*/  LDL.LU R6, [R1+0x381c] ;  /* 0x00381c0001067983 */ /* 0x000ee80000300800 */
[----:B------:R-:W3:Y:S04]  /*25120*/  LDL.LU R7, [R1+0x3818] ;  /* 0x0038180001077983 */ /* 0x000ee80000300800 */
[----:B------:R-:W2:Y:S04]  /*25130*/  LDL.LU R23, [R1+0x7c] ;  /* 0x00007c0001177983 */ /* 0x000ea80000300800 */
[----:B------:R-:W4:Y:S04]  /*25140*/  LDL.LU R16, [R1+0x20] ;  /* 0x0000200001107983 */ /* 0x000f280000300800 */
[----:B------:R-:W2:Y:S01]  /*25150*/  LDL.LU R3, [R1+0x3814] ;  /* 0x0038140001037983 */ /* 0x000ea20000300800 */
[----:B------:R-:W-:-:S03]  /*25160*/  IMAD.MOV.U32 R19, RZ, RZ, R2 ;  /* 0x000000ffff137224 */ /* 0x000fc600078e0002 */
[----:B------:R-:W4:Y:S04]  /*25170*/  LDL.LU R18, [R1+0x28] ;  /* 0x0000280001127983 */ /* 0x000f280000300800 */
[----:B------:R-:W2:Y:S01]  /*25180*/  LDL.LU R2, [R1+0x3810] ;  /* 0x0038100001027983 */ /* 0x000ea20000300800 */
[----:B---3--:R-:W-:Y:S11]  /*25190*/  HMMA.16816.F32.BF16 R8, R12, R6, R24 ;  /* 0x000000060c08723c */ /* 0x008ff60000041818 */
[----:B------:R-:W-:Y:S11]  /*251a0*/  @!UPT UIADD3 URZ, URZ, URZ, URZ ;  /* 0x0000003f3f3ff290 */ /* 0x000ff6000fffe03f */
[----:B------:R-:W-:Y:S01]  /*251b0*/  @!UPT UIADD3 URZ, URZ, URZ, URZ ;  /* 0x0000003f3f3ff290 */ /* 0x000fe2000fffe03f */
[----:B------:R-:W-:Y:S01]  /*251c0*/  STL.64 [R1+0x1a0], R8 ;  /* 0x0001a00801007387 */ /* 0x000fe20000100a00 */
[----:B------:R-:W-:Y:S01]  /*251d0*/  MOV R5, R10 ;  /* 0x0000000a00057202 */ /* 0x000fe20000000f00 */
[----:B------:R-:W-:Y:S02]  /*251e0*/  IMAD.MOV.U32 R4, RZ, RZ, R11 ;  /* 0x000000ffff047224 */ /* 0x000fe400078e000b */
[----:B--2---:R-:W0:Y:S04]  /*251f0*/  LDSM.16.MT88.4 R8, [R3+0x9000] ;  /* 0x009000000308783b */ /* 0x004e280000004200 */
[----:B------:R1:W-:Y:S04]  /*25200*/  STL [R1+0x372c], R4 ;  /* 0x00372c0401007387 */ /* 0x0003e80000100800 */
[----:B------:R2:W-:Y:S01]  /*25210*/  STL [R1+0x3728], R5 ;  /* 0x0037280501007387 */ /* 0x0005e20000100800 */
[----:B0-----:R-:W-:Y:S01]  /*25220*/  MOV R25, R10 ;  /* 0x0000000a00197202 */ /* 0x001fe20000000f00 */
[----:B------:R-:W-:-:S02]  /*25230*/  IMAD.MOV.U32 R24, RZ, RZ, R11 ;  /* 0x000000ffff187224 */ /* 0x000fc400078e000b */
[----:B------:R-:W3:Y:S02]  /*25240*/  LDL.LU.64 R10, [R1+0x3808] ;  /* 0x00380800010a7983 */ /* 0x000ee40000300a00 */
[----:B---3--:R-:W-:Y:S02]  /*25250*/  HMMA.16816.F32.BF16 R12, R12, R10, R20 ;  /* 0x0000000a0c0c723c */ /* 0x008fe40000041814 */
[----:B------:R-:W4:Y:S04]  /*25260*/  LDL.LU.64 R22, [R1+0x3800] ;  /* 0x0038000001167983 */ /* 0x000f280000300a00 */
[----:B------:R-:W4:Y:S11]  /*25270*/  LDL.LU.64 R20, [R1+0x37f8] ;  /* 0x0037f80001147983 */ /* 0x000f360000300a00 */
[----:B------:R-:W-:Y:S06]  /*25280*/  @!UPT UIADD3 URZ, URZ, URZ, URZ ;  /* 0x0000003f3f3ff290 */ /* 0x000fec000fffe03f */
[----:B------:R-:W-:Y:S01]  /*25290*/  STL.64 [R1+0x98], R14 ;  /* 0x0000980e01007387 */ /* 0x000fe20000100a00 */
[----:B-1----:R-:W-:Y:S01]  /*252a0*/  MOV R4, R12 ;  /* 0x0000000c00047202 */ /* 0x002fe20000000f00 */
[----:B--2---:R-:W-:Y:S02]  /*252b0*/  IMAD.MOV.U32 R5, RZ, RZ, R13 ;  /* 0x000000ffff057224 */ /* 0x004fe400078e000d */
[----:B------:R-:W0:Y:S04]  /*252c0*/  LDSM.16.MT88.4 R12, [R3+0x9080] ;  /* 0x00908000030c783b */ /* 0x000e280000004200 */
[----:B------:R-:W-:Y:S04]  /*252d0*/  STL [R1+0x373c], R4 ;  /* 0x00373c0401007387 */ /* 0x000fe80000100800 */
[----:B------:R-:W-:Y:S01]  /*252e0*/  STL [R1+0x3738], R5 ;  /* 0x0037380501007387 */ /* 0x000fe20000100800 */
[----:B------:R-:W-:Y:S01]  /*252f0*/  MOV R27, R8 ;  /* 0x00000008001b7202 */ /* 0x000fe20000000f00 */
[----:B------:R-:W-:-:S02]  /*25300*/  IMAD.MOV.U32 R26, RZ, RZ, R9 ;  /* 0x000000ffff1a7224 */ /* 0x000fc400078e0009 */
[----:B0-----:R0:W-:Y:S04]  /*25310*/  STL.64 [R1+0x3778], R14 ;  /* 0x0037780e01007387 */ /* 0x0011e80000100a00 */
[----:B------:R1:W-:Y:S01]  /*25320*/  STL.64 [R1+0x3770], R12 ;  /* 0x0037700c01007387 */ /* 0x0003e20000100a00 */
[----:B0-----:R-:W-:-:S03]  /*25330*/  MOV R15, R2 ;  /* 0x00000002000f7202 */ /* 0x001fc60000000f00 */
[----:B-1----:R-:W2:Y:S04]  /*25340*/  LDL.LU R12, [R1+0xc0] ;  /* 0x0000c000010c7983 */ /* 0x002ea80000300800 */
[----:B------:R-:W2:Y:S04]  /*25350*/  LDL.LU R13, [R1+0xc4] ;  /* 0x0000c400010d7983 */ /* 0x000ea80000300800 */
[----:B------:R-:W2:Y:S04]  /*25360*/  LDL.LU R14, [R1+0xc8] ;  /* 0x0000c800010e7983 */ /* 0x000ea80000300800 */
[----:B------:R-:W3:Y:S01]  /*25370*/  LDL.LU R2, [R1+0x37f0] ;  /* 0x0037f00001027983 */ /* 0x000ee20000300800 */
[C---:B----4-:R-:W-:Y:S11]  /*25380*/  HMMA.16816.F32.BF16 R20, R16.reuse, R6, R20 ;  /* 0x000000061014723c */ /* 0x050ff60000041814 */
[----:B------:R-:W-:Y:S11]  /*25390*/  @!UPT UIADD3 URZ, URZ, URZ, URZ ;  /* 0x0000003f3f3ff290 */ /* 0x000ff6000fffe03f */
[----:B------:R-:W-:Y:S01]  /*253a0*/  @!UPT UIADD3 URZ, URZ, URZ, URZ ;  /* 0x0000003f3f3ff290 */ /* 0x000fe2000fffe03f */
[----:B------:R0:W-:Y:S01]  /*253b0*/  STL.64 [R1+0x88], R22 ;  /* 0x0000881601007387 */ /* 0x0001e20000100a00 */
[----:B------:R-:W-:Y:S01]  /*253c0*/  IMAD.MOV.U32 R8, RZ, RZ, R20 ;  /* 0x000000ffff087224 */ /* 0x000fe200078e0014 */
[----:B------:R-:W-:Y:S02]  /*253d0*/  MOV R9, R21 ;  /* 0x0000001500097202 */ /* 0x000fe40000000f00 */
[----:B0-----:R-:W4:Y:S04]  /*253e0*/  LDL.LU.64 R22, [R1+0x37e8] ;  /* 0x0037e80001167983 */ /* 0x001f280000300a00 */
[----:B------:R-:W4:Y:S04]  /*253f0*/  LDL.LU.64 R20, [R1+0x37e0] ;  /* 0x0037e00001147983 */ /* 0x000f280000300a00 */
[----:B------:R-:W-:Y:S04]  /*25400*/  STL [R1+0x371c], R8 ;  /* 0x00371c0801007387 */ /* 0x000fe80000100800 */
[----:B------:R-:W-:Y:S01]  /*25410*/  STL [R1+0x3718], R9 ;  /* 0x0037180901007387 */ /* 0x000fe20000100800 */
[----:B----4-:R-:W-:Y:S03]  /*25420*/  HMMA.16816.F32.BF16 R16, R16, R10, R20 ;  /* 0x0000000a1010723c */ /* 0x010fe60000041814 */
[----:B------:R-:W2:Y:S04]  /*25430*/  LDL.LU.64 R22, [R1+0x37d8] ;  /* 0x0037d80001167983 */ /* 0x000ea80000300a00 */
[----:B------:R-:W2:Y:S11]  /*25440*/  LDL.LU.64 R20, [R1+0x37d0] ;  /* 0x0037d00001147983 */ /* 0x000eb60000300a00 */
[----:B------:R-:W-:Y:S05]  /*25450*/  @!UPT UIADD3 URZ, URZ, URZ, URZ ;  /* 0x0000003f3f3ff290 */ /* 0x000fea000fffe03f */
[----:B------:R-:W-:Y:S04]  /*25460*/  STL.64 [R1+0x70], R16 ;  /* 0x0000701001007387 */ /* 0x000fe80000100a00 */
[----:B------:R-:W-:Y:S04]  /*25470*/  STL.64 [R1+0x78], R18 ;  /* 0x0000781201007387 */ /* 0x000fe80000100a00 */
[----:B---3--:R-:W0:Y:S04]  /*25480*/  LDSM.16.MT88.4 R16, [R2+0x9000] ;  /* 0x009000000210783b */ /* 0x008e280000004200 */
[----:B0-----:R-:W-:Y:S04]  /*25490*/  STL.64 [R1+0x3758], R18 ;  /* 0x0037581201007387 */ /* 0x001fe80000100a00 */
[----:B------:R0:W-:Y:S04]  /*254a0*/  STL.64 [R1+0x3750], R16 ;  /* 0x0037501001007387 */ /* 0x0001e80000100a00 */
[----:B0-----:R-:W3:Y:S04]  /*254b0*/  LDL.LU R16, [R1+0x60] ;  /* 0x0000600001107983 */ /* 0x001ee80000300800 */
[----:B------:R-:W3:Y:S04]  /*254c0*/  LDL.LU R17, [R1+0x64] ;  /* 0x0000640001117983 */ /* 0x000ee80000300800 */
[----:B------:R-:W3:Y:S04]  /*254d0*/  LDL.LU R18, [R1+0x68] ;  /* 0x0000680001127983 */ /* 0x000ee80000300800 */
[----:B------:R-:W3:Y:S01]  /*254e0*/  LDL.LU R19, [R1+0x6c] ;  /* 0x00006c0001137983 */ /* 0x000ee20000300800 */
[----:B--2---:R-:W-:Y:S11]  /*254f0*/  HMMA.16816.F32.BF16 R12, R20, R6, R12 ;  /* 0x00000006140c723c */ /* 0x004ff6000004180c */
[----:B------:R-:W-:Y:S11]  /*25500*/  @!UPT UIADD3 URZ, URZ, URZ, URZ ;  /* 0x0000003f3f3ff290 */ /* 0x000ff6000fffe03f */
[----:B------:R-:W-:Y:S01]  /*25510*/  @!UPT UIADD3 URZ, URZ, URZ, URZ ;  /* 0x0000003f3f3ff290 */ /* 0x000fe2000fffe03f */
[----:B------:R0:W-:Y:S01]  /*25520*/  STL.64 [R1+0x190], R12 ;  /* 0x0001900c01007387 */ /* 0x0001e20000100a00 */
[----:B------:R-:W-:Y:S01]  /*25530*/  IMAD.MOV.U32 R8, RZ, RZ, R14 ;  /* 0x000000ffff087224 */ /* 0x000fe200078e000e */
[----:B------:R-:W-:Y:S01]  /*25540*/  MOV R9, R15 ;  /* 0x0000000f00097202 */ /* 0x000fe20000000f00 */
[----:B------:R-:W-:Y:S01]  /*25550*/  IMAD.MOV.U32 R14, RZ, RZ, R25 ;  /* 0x000000ffff0e7224 */ /* 0x000fe200078e0019 */
[----:B------:R-:W-:Y:S02]  /*25560*/  MOV R15, R24 ;  /* 0x00000018000f7202 */ /* 0x000fe40000000f00 */
[----:B------:R-:W2:Y:S04]  /*25570*/  LDL.LU R24, [R1+0x50] ;  /* 0x0000500001187983 */ /* 0x000ea80000300800 */
[----:B------:R-:W2:Y:S01]  /*25580*/  LDL.LU R25, [R1+0x54] ;  /* 0x0000540001197983 */ /* 0x000ea20000300800 */
[----:B0-----:R-:W-:Y:S01]  /*25590*/  IMAD.MOV.U32 R12, RZ, RZ, R27 ;  /* 0x000000ffff0c7224 */ /* 0x001fe200078e001b */
[----:B------:R-:W-:-:S02]  /*255a0*/  MOV R13, R26 ;  /* 0x0000001a000d7202 */ /* 0x000fc40000000f00 */
        /* <DEDUP_REMOVED lines=8> */
[----:B---3--:R-:W-:Y:S03]  /*25630*/  HMMA.16816.F32.BF16 R20, R20, R10, R16 ;  /* 0x0000000a1414723c */ /* 0x008fe60000041810 */
[----:B------:R-:W-:Y:S04]  /*25640*/  STL [R1+0x3734], R9 ;  /* 0x0037340901007387 */ /* 0x000fe80000100800 */
[----:B------:R-:W-:Y:S04]  /*25650*/  STL [R1+0x3730], R8 ;  /* 0x0037300801007387 */ /* 0x000fe80000100800 */
[----:B------:R-:W3:Y:S11]  /*25660*/  LDL.LU R16, [R1+0xd0] ;  /* 0x0000d00001107983 */ /* 0x000ef60000300800 */
[----:B------:R-:W-:Y:S01]  /*25670*/  @!UPT UIADD3 URZ, URZ, URZ, URZ ;  /* 0x0000003f3f3ff290 */ /* 0x000fe2000fffe03f */
[----:B------:R-:W-:Y:S04]  /*25680*/  STL.64 [R1+0x180], R20 ;  /* 0x0001801401007387 */ /* 0x000fe80000100a00 */
[----:B------:R-:W-:Y:S04]  /*25690*/  STL.64 [R1+0x188], R22 ;  /* 0x0001881601007387 */ /* 0x000fe80000100a00 */
[----:B------:R-:W3:Y:S04]  /*256a0*/  LDL.LU R17, [R1+0xd4] ;  /* 0x0000d40001117983 */ /* 0x000ee80000300800 */
[----:B------:R-:W2:Y:S04]  /*256b0*/  LDL.LU R18, [R1+0xd8] ;  /* 0x0000d80001127983 */ /* 0x000ea80000300800 */
[----:B------:R-:W2:Y:S04]  /*256c0*/  LDL.LU R19, [R1+0xdc] ;  /* 0x0000dc0001137983 */ /* 0x000ea80000300800 */
[----:B------:R-:W0:Y:S04]  /*256d0*/  LDSM.16.MT88.4 R20, [R2+0x9080] ;  /* 0x009080000214783b */ /* 0x000e280000004200 */
[----:B--2---:R-:W-:Y:S04]  /*256e0*/  STL.64 [R1+0x3768], R18 ;  /* 0x0037681201007387 */ /* 0x004fe80000100a00 */
[----:B---3--:R1:W-:Y:S04]  /*256f0*/  STL.64 [R1+0x3760], R16 ;  /* 0x0037601001007387 */ /* 0x0083e80000100a00 */
[----:B-1----:R-:W2:Y:S04]  /*25700*/  LDL.LU R16, [R1+0xe0] ;  /* 0x0000e00001107983 */ /* 0x002ea80000300800 */
[----:B------:R-:W2:Y:S01]  /*25710*/  LDL.LU R17, [R1+0xe4] ;  /* 0x0000e40001117983 */ /* 0x000ea20000300800 */
[----:B------:R-:W-:Y:S01]  /*25720*/  IMAD.MOV.U32 R18, RZ, RZ, R28 ;  /* 0x000000ffff127224 */ /* 0x000fe200078e001c */
[----:B------:R-:W-:-:S02]  /*25730*/  MOV R19, R29 ;  /* 0x0000001d00137202 */ /* 0x000fc40000000f00 */
[----:B------:R-:W3:Y:S04]  /*25740*/  LDL.LU R28, [R1+0x37cc] ;  /* 0x0037cc00011c7983 */ /* 0x000ee80000300800 */
[----:B------:R-:W3:Y:S04]  /*25750*/  LDL.LU R29, [R1+0x37c8] ;  /* 0x0037c800011d7983 */ /* 0x000ee80000300800 */
[----:B------:R-:W-:Y:S04]  /*25760*/  STL.64 [R1+0x3788], R18 ;  /* 0x0037881201007387 */ /* 0x000fe80000100a00 */
[----:B--2---:R1:W-:Y:S04]  /*25770*/  STL.64 [R1+0x3780], R16 ;  /* 0x0037801001007387 */ /* 0x0043e80000100a00 */
[----:B-1----:R-:W2:Y:S04]  /*25780*/  LDL.LU R16, [R1+0xf0] ;  /* 0x0000f00001107983 */ /* 0x002ea80000300800 */
[----:B------:R-:W2:Y:S04]  /*25790*/  LDL.LU R17, [R1+0xf4] ;  /* 0x0000f40001117983 */ /* 0x000ea80000300800 */
[----:B------:R-:W2:Y:S01]  /*257a0*/  LDL.LU R18, [R1+0xf8] ;  /* 0x0000f80001127983 */ /* 0x000ea20000300800 */
[----:B---3--:R-:W-:-:S03]  /*257b0*/  IMAD.MOV.U32 R19, RZ, RZ, R28 ;  /* 0x000000ffff137224 */ /* 0x008fc600078e001c */
[----:B------:R-:W3:Y:S04]  /*257c0*/  LDL.LU R28, [R1+0x37c4] ;  /* 0x0037c400011c7983 */ /* 0x000ee80000300800 */
[----:B--2---:R1:W-:Y:S04]  /*257d0*/  STL.64 [R1+0x3798], R18 ;  /* 0x0037981201007387 */ /* 0x0043e80000100a00 */
[----:B------:R2:W-:Y:S01]  /*257e0*/  STL.64 [R1+0x3790], R16 ;  /* 0x0037901001007387 */ /* 0x0005e20000100a00 */
[----:B-1----:R-:W-:-:S03]  /*257f0*/  MOV R19, R29 ;  /* 0x0000001d00137202 */ /* 0x002fc60000000f00 */
[----:B--2---:R-:W2:Y:S04]  /*25800*/  LDL.LU R16, [R1+0x100] ;  /* 0x0001000001107983 */ /* 0x004ea80000300800 */
[----:B------:R-:W2:Y:S04]  /*25810*/  LDL.LU R17, [R1+0x104] ;  /* 0x0001040001117983 */ /* 0x000ea80000300800 */
[----:B------:R-:W2:Y:S04]  /*25820*/  LDL.LU R18, [R1+0x108] ;  /* 0x0001080001127983 */ /* 0x000ea80000300800 */
[----:B------:R-:W2:Y:S04]  /*25830*/  LDL.LU R29, [R1+0x37c0] ;  /* 0x0037c000011d7983 */ /* 0x000ea80000300800 */
[----:B0-----:R-:W-:Y:S04]  /*25840*/  STL.64 [R1+0x40], R20 ;  /* 0x0000401401007387 */ /* 0x001fe80000100a00 */
[----:B------:R0:W-:Y:S04]  /*25850*/  STL.64 [R1+0x48], R22 ;  /* 0x0000481601007387 */ /* 0x0001e80000100a00 */
[----:B0-----:R-:W4:Y:S04]  /*25860*/  LDL.LU.64 R22, [R1+0x37b8] ;  /* 0x0037b80001167983 */ /* 0x001f280000300a00 */
[----:B------:R-:W4:Y:S04]  /*25870*/  LDL.LU.64 R20, [R1+0x37b0] ;  /* 0x0037b00001147983 */ /* 0x000f280000300a00 */
[----:B------:R-:W-:Y:S01]  /*25880*/  STL [R1+0x3740], R2 ;  /* 0x0037400201007387 */ /* 0x000fe20000100800 */
[C---:B----4-:R-:W-:Y:S08]  /*25890*/  HMMA.16816.F32.BF16 R12, R20.reuse, R6, R12 ;  /* 0x00000006140c723c */ /* 0x050ff0000004180c */
[----:B------:R-:W-:Y:S01]  /*258a0*/  HMMA.16816.F32.BF16 R20, R20, R10, R24 ;  /* 0x0000000a1414723c */ /* 0x000fe20000041818 */
[----:B--2---:R-:W-:Y:S11]  /*258b0*/  LDSM.16.M88.4 R24, [R29+0x30100] ;  /* 0x030100001d18783b */ /* 0x004ff60000000200 */
[----:B------:R-:W-:Y:S03]  /*258c0*/  @!UPT UIADD3 URZ, URZ, URZ, URZ ;  /* 0x0000003f3f3ff290 */ /* 0x000fe6000fffe03f */
[----:B------:R-:W-:Y:S04]  /*258d0*/  STL.64 [R1+0x1d0], R12 ;  /* 0x0001d00c01007387 */ /* 0x000fe80000100a00 */
[----:B------:R-:W-:Y:S04]  /*258e0*/  STL.64 [R1+0x1d8], R14 ;  /* 0x0001d80e01007387 */ /* 0x000fe80000100a00 */
[----:B---3--:R-:W0:Y:S04]  /*258f0*/  LDSM.16.MT88.4 R12, [R28+0xa000] ;  /* 0x00a000001c0c783b */ /* 0x008e280000004200 */
[----:B------:R-:W-:Y:S04]  /*25900*/  STL.64 [R1+0x170], R20 ;  /* 0x0001701401007387 */ /* 0x000fe80000100a00 */
[----:B------:R-:W-:Y:S04]  /*25910*/  STL.64 [R1+0x178], R22 ;  /* 0x0001781601007387 */ /* 0x000fe80000100a00 */
[----:B------:R-:W1:Y:S01]  /*25920*/  LDSM.16.M88.4 R20, [R29+0x20100] ;  /* 0x020100001d14783b */ /* 0x000e620000000200 */
[----:B0-----:R-:W-:-:S03]  /*25930*/  IMAD.MOV.U32 R2, RZ, RZ, R14 ;  /* 0x000000ffff027224 */ /* 0x001fc600078e000e */
[----:B------:R-:W-:Y:S01]  /*25940*/  STL.64 [R1+0x30], R12 ;  /* 0x0000300c01007387 */ /* 0x000fe20000100a00 */
[----:B------:R-:W-:-:S03]  /*25950*/  MOV R4, R15 ;  /* 0x0000000f00047202 */ /* 0x000fc60000000f00 */
[----:B------:R-:W0:Y:S04]  /*25960*/  LDSM.16.MT88.4 R12, [R28+0xa080] ;  /* 0x00a080001c0c783b */ /* 0x000e280000004200 */
[----:B-1----:R-:W-:Y:S04]  /*25970*/  STL [R1+0x35b4], R22 ;  /* 0x0035b41601007387 */ /* 0x002fe80000100800 */
[----:B------:R-:W-:Y:S04]  /*25980*/  STL [R1+0x35b0], R23 ;  /* 0x0035b01701007387 */ /* 0x000fe80000100800 */
[----:B------:R-:W-:Y:S04]  /*25990*/  STL [R1+0x35bc], R26 ;  /* 0x0035bc1a01007387 */ /* 0x000fe80000100800 */
[----:B------:R-:W-:Y:S04]  /*259a0*/  STL [R1+0x35b8], R27 ;  /* 0x0035b81b01007387 */ /* 0x000fe80000100800 */
[----:B------:R-:W-:Y:S01]  /*259b0*/  STL [R1+0x32e4], R29 ;  /* 0x0032e41d01007387 */ /* 0x000fe20000100800 */
[----:B0-----:R-:W-:-:S03]  /*259c0*/  MOV R9, R14 ;  /* 0x0000000e00097202 */ /* 0x001fc60000000f00 */
[----:B------:R0:W-:Y:S01]  /*259d0*/  STL [R1+0x64], R13 ;  /* 0x0000640d01007387 */ /* 0x0001e20000100800 */
[----:B------:R-:W-:Y:S02]  /*259e0*/  IMAD.MOV.U32 R8, RZ, RZ, R15 ;  /* 0x000000ffff087224 */ /* 0x000fe400078e000f */
[----:B------:R-:W-:Y:S01]  /*259f0*/  IMAD.MOV.U32 R5, RZ, RZ, R12 ;  /* 0x000000ffff057224 */ /* 0x000fe200078e000c */
[----:B------:R-:W2:Y:S04]  /*25a00*/  LDL.LU.64 R14, [R1+0x37a8] ;  /* 0x0037a800010e7983 */ /* 0x000ea80000300a00 */
[----:B0-----:R-:W2:Y:S02]  /*25a10*/  LDL.LU.64 R12, [R1+0x37a0] ;  /* 0x0037a000010c7983 */ /* 0x001ea40000300a00 */
        /* <DEDUP_REMOVED lines=11> */
[----:B------:R0:W-:Y:S01]  /*25ad0*/  STL.64 [R1+0x150], R12 ;  /* 0x0001500c01007387 */ /* 0x0001e20000100a00 */
[----:B------:R-:W-:Y:S01]  /*25ae0*/  MOV R23, R14 ;  /* 0x0000000e00177202 */ /* 0x000fe20000000f00 */
[----:B------:R-:W-:Y:S02]  /*25af0*/  IMAD.MOV.U32 R22, RZ, RZ, R15 ;  /* 0x000000ffff167224 */ /* 0x000fe400078e000f */
[----:B------:R-:W2:Y:S04]  /*25b00*/  LDL.LU.64 R14, [R1+0x3778] ;  /* 0x00377800010e7983 */ /* 0x000ea80000300a00 */
[----:B0-----:R-:W2:Y:S04]  /*25b10*/  LDL.LU.64 R12, [R1+0x3770] ;  /* 0x00377000010c7983 */ /* 0x001ea80000300a00 */
[----:B------:R-:W-:Y:S04]  /*25b20*/  STL [R1+0x36b0], R22 ;  /* 0x0036b01601007387 */ /* 0x000fe80000100800 */
[----:B------:R-:W-:Y:S04]  /*25b30*/  STL [R1+0x36ac], R23 ;  /* 0x0036ac1701007387 */ /* 0x000fe80000100800 */
        /* <DEDUP_REMOVED lines=28> */
[----:B------:R0:W-:Y:S04]  /*25d00*/  STL.64 [R1+0x110], R20 ;  /* 0x0001101401007387 */ /* 0x0001e80000100a00 */
[----:B0-----:R-:W3:Y:S01]  /*25d10*/  LDL.LU.64 R20, [R1+0x3748] ;  /* 0x0037480001147983 */ /* 0x001ee20000300a00 */
[----:B--2---:R-:W-:Y:S01]  /*25d20*/  HMMA.16816.F32.BF16 R12, R16, R10, R12 ;  /* 0x0000000a100c723c */ /* 0x004fe2000004180c */
[----:B------:R-:W-:Y:S01]  /*25d30*/  IMAD.MOV.U32 R26, RZ, RZ, R23 ;  /* 0x000000ffff1a7224 */ /* 0x000fe200078e0017 */
[----:B------:R-:W-:-:S04]  /*25d40*/  MOV R27, R22 ;  /* 0x00000016001b7202 */ /* 0x000fc80000000f00 */
[----:B------:R-:W-:Y:S04]  /*25d50*/  STL [R1+0x36a8], R26 ;  /* 0x0036a81a01007387 */ /* 0x000fe80000100800 */
[----:B------:R-:W-:Y:S04]  /*25d60*/  STL [R1+0x36a4], R27 ;  /* 0x0036a41b01007387 */ /* 0x000fe80000100800 */
[----:B------:R-:W-:Y:S09]  /*25d70*/  STL.64 [R1+0x3720], R24 ;  /* 0x0037201801007387 */ /* 0x000ff20000100a00 */
[----:B------:R-:W-:Y:S01]  /*25d80*/  STL.64 [R1+0xf0], R12 ;  /* 0x0000f00c01007387 */ /* 0x000fe20000100a00 */
[----:B------:R-:W-:-:S03]  /*25d90*/  MOV R29, R15 ;  /* 0x0000000f001d7202 */ /* 0x000fc60000000f00 */
[----:B------:R-:W-:Y:S04]  /*25da0*/  STL [R1+0xf8], R14 ;  /* 0x0000f80e01007387 */ /* 0x000fe80000100800 */
[----:B------:R-:W0:Y:S04]  /*25db0*/  LDSM.16.MT88.4 R12, [R0+0xa080] ;  /* 0x00a08000000c783b */ /* 0x000e280000004200 */
[----:B------:R-:W-:Y:S01]  /*25dc0*/  STL [R1+0x35e8], R29 ;  /* 0x0035e81d01007387 */ /* 0x000fe20000100800 */
[----:B0-----:R-:W-:Y:S01]  /*25dd0*/  IMAD.MOV.U32 R22, RZ, RZ, R13 ;  /* 0x000000ffff167224 */ /* 0x001fe200078e000d */
[----:B------:R-:W-:-:S02]  /*25de0*/  MOV R23, R14 ;  /* 0x0000000e00177202 */ /* 0x000fc40000000f00 */
[----:B------:R-:W-:Y:S04]  /*25df0*/  STL [R1+0x20], R12 ;  /* 0x0000200c01007387 */ /* 0x000fe80000100800 */
[----:B------:R-:W-:Y:S04]  /*25e00*/  STL [R1+0x2c], R15 ;  /* 0x00002c0f01007387 */ /* 0x000fe80000100800 */
[----:B------:R-:W-:Y:S04]  /*25e10*/  STL.64 [R1+0x3700], R22 ;  /* 0x0037001601007387 */ /* 0x000fe80000100a00 */
[----:B------:R-:W0:Y:S02]  /*25e20*/  LDSM.16.MT88.4 R12, [R3+0xa080] ;  /* 0x00a08000030c783b */ /* 0x000e240000004200 */
[----:B0-----:R-:W-:Y:S01]  /*25e30*/  IMAD.MOV.U32 R19, RZ, RZ, R12 ;  /* 0x000000ffff137224 */ /* 0x001fe200078e000c */
[----:B------:R-:W-:Y:S01]  /*25e40*/  MOV R18, R13 ;  /* 0x0000000d00127202 */ /* 0x000fe20000000f00 */
[----:B------:R-:W-:Y:S01]  /*25e50*/  IMAD.MOV.U32 R17, RZ, RZ, R14 ;  /* 0x000000ffff117224 */ /* 0x000fe200078e000e */
[----:B------:R-:W-:Y:S01]  /*25e60*/  MOV R16, R15 ;  /* 0x0000000f00107202 */ /* 0x000fe20000000f00 */
[----:B---3--:R-:W-:Y:S04]  /*25e70*/  STL.64 [R1+0x36f8], R20 ;  /* 0x0036f81401007387 */ /* 0x008fe80000100a00 */
[----:B------:R-:W0:Y:S04]  /*25e80*/  LDSM.16.MT88.4 R20, [R3+0xa000] ;  /* 0x00a000000314783b */ /* 0x000e280000004200 */
[----:B------:R-:W-:Y:S04]  /*25e90*/  STL [R1+0x36a0], R0 ;  /* 0x0036a00001007387 */ /* 0x000fe80000100800 */
[----:B0-----:R0:W-:Y:S04]  /*25ea0*/  STL.64 [R1+0x10], R20 ;  /* 0x0000101401007387 */ /* 0x0011e80000100a00 */
[----:B------:R1:W-:Y:S04]  /*25eb0*/  STL.64 [R1+0x18], R22 ;  /* 0x0000181601007387 */ /* 0x0003e80000100a00 */
[----:B0-----:R-:W2:Y:S04]  /*25ec0*/  LDL.LU R20, [R1+0x40] ;  /* 0x0000400001147983 */ /* 0x001ea80000300800 */
[----:B------:R-:W2:Y:S04]  /*25ed0*/  LDL.LU R21, [R1+0x44] ;  /* 0x0000440001157983 */ /* 0x000ea80000300800 */
[----:B-1----:R-:W2:Y:S04]  /*25ee0*/  LDL.LU R22, [R1+0x48] ;  /* 0x0000480001167983 */ /* 0x002ea80000300800 */
[----:B------:R-:W2:Y:S04]  /*25ef0*/  LDL.LU R23, [R1+0x4c] ;  /* 0x00004c0001177983 */ /* 0x000ea80000300800 */
[----:B------:R-:W-:Y:S04]  /*25f00*/  STL.64 [R1+0x36c0], R18 ;  /* 0x0036c01201007387 */ /* 0x000fe80000100a00 */
[----:B------:R0:W-:Y:S04]  /*25f10*/  STL.64 [R1+0x36b8], R16 ;  /* 0x0036b81001007387 */ /* 0x0001e80000100a00 */
[----:B0-----:R-:W3:Y:S04]  /*25f20*/  LDL.LU R16, [R1+0x70] ;  /* 0x0000700001107983 */ /* 0x001ee80000300800 */
[----:B------:R-:W3:Y:S04]  /*25f30*/  LDL.LU R17, [R1+0x74] ;  /* 0x0000740001117983 */ /* 0x000ee80000300800 */
[----:B------:R-:W4:Y:S04]  /*25f40*/  LDL.LU R18, [R1+0x78] ;  /* 0x0000780001127983 */ /* 0x000f280000300800 */
[----:B------:R-:W4:Y:S04]  /*25f50*/  LDL.LU R19, [R1+0x7c] ;  /* 0x00007c0001137983 */ /* 0x000f280000300800 */
[----:B------:R-:W2:Y:S04]  /*25f60*/  LDL.LU R24, [R1+0x1c0] ;  /* 0x0001c00001187983 */ /* 0x000ea80000300800 */
[----:B------:R-:W2:Y:S04]  /*25f70*/  LDL.LU R25, [R1+0x1c4] ;  /* 0x0001c40001197983 */ /* 0x000ea80000300800 */
[----:B------:R-:W2:Y:S04]  /*25f80*/  LDL.LU R26, [R1+0x1c8] ;  /* 0x0001c800011a7983 */ /* 0x000ea80000300800 */
[----:B------:R-:W2:Y:S04]  /*25f90*/  LDL.LU R27, [R1+0x1cc] ;  /* 0x0001cc00011b7983 */ /* 0x000ea80000300800 */
[----:B----4-:R0:W-:Y:S04]  /*25fa0*/  STL.64 [R1+0x36d0], R18 ;  /* 0x0036d01201007387 */ /* 0x0101e80000100a00 */
[----:B---3--:R1:W-:Y:S01]  /*25fb0*/  STL.64 [R1+0x36c8], R16 ;  /* 0x0036c81001007387 */ /* 0x0083e20000100a00 */
[----:B0-----:R-:W-:-:S03]  /*25fc0*/  IMAD.MOV.U32 R18, RZ, RZ, R2 ;  /* 0x000000ffff127224 */ /* 0x001fc600078e0002 */
[----:B-1----:R-:W3:Y:S04]  /*25fd0*/  LDL.LU R16, [R1+0x30] ;  /* 0x0000300001107983 */ /* 0x002ee80000300800 */
[----:B------:R-:W3:Y:S04]  /*25fe0*/  LDL.LU R17, [R1+0x34] ;  /* 0x0000340001117983 */ /* 0x000ee80000300800 */
[----:B------:R-:W4:Y:S01]  /*25ff0*/  LDL.LU R2, [R1+0x3740] ;  /* 0x0037400001027983 */ /* 0x000f220000300800 */
[----:B------:R-:W-:-:S03]  /*26000*/  MOV R19, R4 ;  /* 0x0000000400137202 */ /* 0x000fc60000000f00 */
[----:B------:R-:W2:Y:S04]  /*26010*/  LDL.LU R4, [R1+0x373c] ;  /* 0x00373c0001047983 */ /* 0x000ea80000300800 */
[----:B------:R-:W-:Y:S04]  /*26020*/  STL.64 [R1+0x3710], R18 ;  /* 0x0037101201007387 */ /* 0x000fe80000100a00 */
[----:B----4-:R-:W0:Y:S04]  /*26030*/  LDSM.16.MT88.4 R12, [R2+0xa000] ;  /* 0x00a00000020c783b */ /* 0x010e280000004200 */
[----:B---3--:R1:W-:Y:S04]  /*26040*/  STL.64 [R1+0x3708], R16 ;  /* 0x0037081001007387 */ /* 0x0083e80000100a00 */
[----:B-1----:R-:W3:Y:S04]  /*26050*/  LDL.LU R16, [R1+0x1b0] ;  /* 0x0001b00001107983 */ /* 0x002ee80000300800 */
[----:B------:R-:W3:Y:S04]  /*26060*/  LDL.LU R17, [R1+0x1b4] ;  /* 0x0001b40001117983 */ /* 0x000ee80000300800 */
[----:B------:R-:W3:Y:S04]  /*26070*/  LDL.LU R18, [R1+0x1b8] ;  /* 0x0001b80001127983 */ /* 0x000ee80000300800 */
[----:B------:R-:W3:Y:S04]  /*26080*/  LDL.LU R19, [R1+0x1bc] ;  /* 0x0001bc0001137983 */ /* 0x000ee80000300800 */
[----:B------:R-:W-:Y:S04]  /*26090*/  STL [R1+0x35e4], R3 ;  /* 0x0035e40301007387 */ /* 0x000fe80000100800 */
[----:B0-----:R-:W-:Y:S04]  /*260a0*/  STL.64 [R1+0x35f8], R14 ;  /* 0x0035f80e01007387 */ /* 0x001fe80000100a00 */
[----:B------:R0:W-:Y:S02]  /*260b0*/  STL.64 [R1+0x35f0], R12 ;  /* 0x0035f00c01007387 */ /* 0x0001e40000100a00 */
[----:B0-----:R-:W-:-:S02]  /*260c0*/  IMAD.MOV.U32 R12, RZ, RZ, R5 ;  /* 0x000000ffff0c7224 */ /* 0x001fc400078e0005 */
[----:B------:R-:W4:Y:S04]  /*260d0*/  LDL.LU R5, [R1+0x3738] ;  /* 0x0037380001057983 */ /* 0x000f280000300800 */
[----:B------:R-:W2:Y:S01]  /*260e0*/  LDL.LU R13, [R1+0x64] ;  /* 0x00006400010d7983 */ /* 0x000ea20000300800 */
[----:B------:R-:W-:Y:S01]  /*260f0*/  MOV R14, R9 ;  /* 0x00000009000e7202 */ /* 0x000fe20000000f00 */
[----:B------:R-:W-:Y:S02]  /*26100*/  IMAD.MOV.U32 R15, RZ, RZ, R8 ;  /* 0x000000ffff0f7224 */ /* 0x000fe400078e0008 */
[----:B------:R-:W3:Y:S04]  /*26110*/  LDL.LU R9, [R1+0x3734] ;  /* 0x0037340001097983 */ /* 0x000ee80000300800 */
[----:B------:R-:W3:Y:S04]  /*26120*/  LDL.LU R8, [R1+0x3730] ;  /* 0x0037300001087983 */ /* 0x000ee80000300800 */
[----:B------:R-:W-:Y:S04]  /*26130*/  STL.64 [R1+0x36e0], R14 ;  /* 0x0036e00e01007387 */ /* 0x000fe80000100a00 */
[----:B--2---:R0:W-:Y:S02]  /*26140*/  STL.64 [R1+0x36d8], R12 ;  /* 0x0036d80c01007387 */ /* 0x0041e40000100a00 */
[----:B0-----:R-:W-:Y:S01]  /*26150*/  MOV R12, R4 ;  /* 0x00000004000c7202 */ /* 0x001fe20000000f00 */
[----:B----4-:R-:W-:Y:S01]  /*26160*/  IMAD.MOV.U32 R13, RZ, RZ, R5 ;  /* 0x000000ffff0d7224 */ /* 0x010fe200078e0005 */
[----:B------:R-:W2:Y:S04]  /*26170*/  LDL.LU R4, [R1+0x372c] ;  /* 0x00372c0001047983 */ /* 0x000ea80000300800 */
[----:B------:R-:W4:Y:S04]  /*26180*/  LDL.LU R5, [R1+0x3728] ;  /* 0x0037280001057983 */ /* 0x000f280000300800 */
[----:B------:R-:W2:Y:S04]  /*26190*/  LDL.LU R14, [R1+0x98] ;  /* 0x00009800010e7983 */ /* 0x000ea80000300800 */
[----:B------:R-:W2:Y:S04]  /*261a0*/  LDL.LU R15, [R1+0x9c] ;  /* 0x00009c00010f7983 */ /* 0x000ea80000300800 */
[----:B--2---:R4:W-:Y:S02]  /*261b0*/  STL.64 [R1+0x36f0], R14 ;  /* 0x0036f00e01007387 */ /* 0x0049e40000100a00 */
[----:B----4-:R-:W-:Y:S01]  /*261c0*/  MOV R14, R5 ;  /* 0x00000005000e7202 */ /* 0x010fe20000000f00 */
[----:B------:R-:W-:-:S02]  /*261d0*/  IMAD.MOV.U32 R15, RZ, RZ, R4 ;  /* 0x000000ffff0f7224 */ /* 0x000fc400078e0004 */
[----:B------:R-:W-:Y:S01]  /*261e0*/  HMMA.16816.F32.BF16 R4, R20, R6, R24 ;  /* 0x000000061404723c */ /* 0x000fe20000041818 */
[----:B------:R0:W-:Y:S04]  /*261f0*/  STL.64 [R1+0x36e8], R12 ;  /* 0x0036e80c01007387 */ /* 0x0001e80000100a00 */
[----:B0-----:R-:W2:Y:S04]  /*26200*/  LDL.LU R12, [R1+0x1a0] ;  /* 0x0001a000010c7983 */ /* 0x001ea80000300800 */
[----:B------:R-:W2:Y:S04]  /*26210*/  LDL.LU R13, [R1+0x1a4] ;  /* 0x0001a400010d7983 */ /* 0x000ea80000300800 */
[----:B------:R-:W4:Y:S11]  /*26220*/  LDL.LU.64 R24, [R1+0x3720] ;  /* 0x0037200001187983 */ /* 0x000f360000300a00 */
[----:B------:R-:W-:Y:S01]  /*26230*/  MOV R26, R4 ;  /* 0x00000004001a7202 */ /* 0x000fe20000000f00 */
[----:B------:R-:W-:Y:S01]  /*26240*/  IMAD.MOV.U32 R27, RZ, RZ, R5 ;  /* 0x000000ffff1b7224 */ /* 0x000fe200078e0005 */
[----:B------:R-:W-:Y:S01]  /*26250*/  STL [R1+0xdc], R7 ;  /* 0x0000dc0701007387 */ /* 0x000fe20000100800 */
[----:B------:R-:W-:-:S03]  /*26260*/  MOV R0, R6 ;  /* 0x0000000600007202 */ /* 0x000fc60000000f00 */
[----:B------:R-:W0:Y:S01]  /*26270*/  LDSM.16.MT88.4 R4, [R2+0xa080] ;  /* 0x00a080000204783b */ /* 0x000e220000004200 */
[----:B---3--:R-:W-:Y:S11]  /*26280*/  HMMA.16816.F32.BF16 R20, R20, R10, R16 ;  /* 0x0000000a1414723c */ /* 0x008ff60000041810 */
[----:B------:R-:W-:Y:S11]  /*26290*/  @!UPT UIADD3 URZ, URZ, URZ, URZ ;  /* 0x0000003f3f3ff290 */ /* 0x000ff6000fffe03f */
[----:B------:R-:W-:Y:S02]  /*262a0*/  @!UPT UIADD3 URZ, URZ, URZ, URZ ;  /* 0x0000003f3f3ff290 */ /* 0x000fe4000fffe03f */
[----:B------:R-:W-:Y:S01]  /*262b0*/  IMAD.MOV.U32 R29, RZ, RZ, R22 ;  /* 0x000000ffff1d7224 */ /* 0x000fe200078e0016 */
[----:B------:R-:W-:Y:S01]  /*262c0*/  MOV R3, R23 ;  /* 0x0000001700037202 */ /* 0x000fe20000000f00 */
[----:B0-----:R0:W-:Y:S04]  /*262d0*/  STL.64 [R1+0x3608], R6 ;  /* 0x0036080601007387 */ /* 0x0011e80000100a00 */
[----:B------:R1:W-:Y:S01]  /*262e0*/  STL.64 [R1+0x3600], R4 ;  /* 0x0036000401007387 */ /* 0x0003e20000100a00 */
[----:B0-----:R-:W-:Y:S01]  /*262f0*/  IMAD.MOV.U32 R6, RZ, RZ, R8 ;  /* 0x000000ffff067224 */ /* 0x001fe200078e0008 */
[----:B------:R-:W-:Y:S02]  /*26300*/  MOV R7, R9 ;  /* 0x0000000900077202 */ /* 0x000fe40000000f00 */
[----:B-1----:R-:W3:Y:S04]  /*26310*/  LDL.LU R4, [R1+0x190] ;  /* 0x0001900001047983 */ /* 0x002ee80000300800 */
[----:B------:R-:W3:Y:S04]  /*26320*/  LDL.LU R5, [R1+0x194] ;  /* 0x0001940001057983 */ /* 0x000ee80000300800 */
[----:B------:R-:W2:Y:S04]  /*26330*/  LDL.LU R8, [R1+0x371c] ;  /* 0x00371c0001087983 */ /* 0x000ea80000300800 */
[----:B------:R-:W2:Y:S04]  /*26340*/  LDL.LU R9, [R1+0x3718] ;  /* 0x0037180001097983 */ /* 0x000ea80000300800 */
[----:B------:R-:W-:Y:S04]  /*26350*/  STL [R1+0x35e0], R2 ;  /* 0x0035e00201007387 */ /* 0x000fe80000100800 */
[----:B------:R-:W2:Y:S04]  /*26360*/  LDL.LU.64 R18, [R1+0x3710] ;  /* 0x0037100001127983 */ /* 0x000ea80000300a00 */
[----:B------:R-:W2:Y:S04]  /*26370*/  LDL.LU.64 R16, [R1+0x3708] ;  /* 0x0037080001107983 */ /* 0x000ea80000300a00 */
[----:B------:R0:W-:Y:S04]  /*26380*/  STL.64 [R1+0xc0], R20 ;  /* 0x0000c01401007387 */ /* 0x0001e80000100a00 */
[----:B------:R-:W2:Y:S04]  /*26390*/  LDL.LU.64 R22, [R1+0x3700] ;  /* 0x0037000001167983 */ /* 0x000ea80000300a00 */
[----:B0-----:R-:W2:Y:S04]  /*263a0*/  LDL.LU.64 R20, [R1+0x36f8] ;  /* 0x0036f80001147983 */ /* 0x001ea80000300a00 */
[----:B------:R-:W3:Y:S04]  /*263b0*/  LDL.LU R10, [R1+0x88] ;  /* 0x00008800010a7983 */ /* 0x000ee80000300800 */
[----:B------:R-:W3:Y:S01]  /*263c0*/  LDL.LU R11, [R1+0x8c] ;  /* 0x00008c00010b7983 */ /* 0x000ee20000300800 */
[C---:B--2---:R-:W-:Y:S11]  /*263d0*/  HMMA.16816.F32.BF16 R12, R16.reuse, R20, R12 ;  /* 0x00000014100c723c */ /* 0x044ff6000004180c */
[----:B------:R-:W-:Y:S11]  /*263e0*/  @!UPT UIADD3 URZ, URZ, URZ, URZ ;  /* 0x0000003f3f3ff290 */ /* 0x000ff6000fffe03f */
[----:B------:R-:W-:Y:S01]  /*263f0*/  @!UPT UIADD3 URZ, URZ, URZ, URZ ;  /* 0x0000003f3f3ff290 */ /* 0x000fe2000fffe03f */
[----:B------:R-:W-:Y:S04]  /*26400*/  STL.64 [R1+0xe0], R12 ;  /* 0x0000e00c01007387 */ /* 0x000fe80000100a00 */
[----:B------:R0:W-:Y:S04]  /*26410*/  STL.64 [R1+0xe8], R14 ;  /* 0x0000e80e01007387 */ /* 0x0001e80000100a00 */
[----:B0-----:R-:W4:Y:S04]  /*26420*/  LDL.LU.64 R14, [R1+0x36f0] ;  /* 0x0036f000010e7983 */ /* 0x001f280000300a00 */
[----:B------:R-:W4:Y:S02]  /*26430*/  LDL.LU.64 R12, [R1+0x36e8] ;  /* 0x0036e800010c7983 */ /* 0x000f240000300a00 */
[----:B----4-:R-:W-:Y:S02]  /*26440*/  HMMA.16816.F32.BF16 R16, R16, R24, R12 ;  /* 0x000000181010723c */ /* 0x010fe4000004180c */
[----:B------:R-:W3:Y:S04]  /*26450*/  LDL.LU.64 R14, [R1+0x36e0] ;  /* 0x0036e000010e7983 */ /* 0x000ee80000300a00 */
[----:B------:R-:W3:Y:S11]  /*26460*/  LDL.LU.64 R12, [R1+0x36d8] ;  /* 0x0036d800010c7983 */ /* 0x000ef60000300a00 */
[----:B------:R-:W-:Y:S06]  /*26470*/  @!UPT UIADD3 URZ, URZ, URZ, URZ ;  /* 0x0000003f3f3ff290 */ /* 0x000fec000fffe03f */
[----:B------:R-:W-:Y:S04]  /*26480*/  STL.64 [R1+0xb0], R16 ;  /* 0x0000b01001007387 */ /* 0x000fe80000100a00 */
[----:B------:R0:W-:Y:S04]  /*26490*/  STL.64 [R1+0xb8], R18 ;  /* 0x0000b81201007387 */ /* 0x0001e80000100a00 */
[----:B0-----:R-:W2:Y:S04]  /*264a0*/  LDL.LU.64 R18, [R1+0x36d0] ;  /* 0x0036d00001127983 */ /* 0x001ea80000300a00 */
[----:B------:R-:W2:Y:S01]  /*264b0*/  LDL.LU.64 R16, [R1+0x36c8] ;  /* 0x0036c80001107983 */ /* 0x000ea20000300a00 */
[----:B---3--:R-:W-:Y:S11]  /*264c0*/  HMMA.16816.F32.BF16 R8, R12, R20, R8 ;  /* 0x000000140c08723c */ /* 0x008ff60000041808 */
[----:B------:R-:W-:Y:S11]  /*264d0*/  @!UPT UIADD3 URZ, URZ, URZ, URZ ;  /* 0x0000003f3f3ff290 */ /* 0x000ff6000fffe03f */
[----:B------:R-:W-:Y:S01]  /*264e0*/  @!UPT UIADD3 URZ, URZ, URZ, URZ ;  /* 0x0000003f3f3ff290 */ /* 0x000fe2000fffe03f */
[----:B------:R-:W-:Y:S01]  /*264f0*/  STL.64 [R1+0x90], R8 ;  /* 0x0000900801007387 */ /* 0x000fe20000100a00 */
[----:B------:R-:W-:-:S03]  /*26500*/  IMAD.MOV.U32 R2, RZ, RZ, R11 ;  /* 0x000000ffff027224 */ /* 0x000fc600078e000b */
[----:B------:R-:W-:Y:S04]  /*26510*/  STL [R1+0x98], R10 ;  /* 0x0000980a01007387 */ /* 0x000fe80000100800 */
[----:B------:R-:W0:Y:S01]  /*26520*/  LDSM.16.MT88.4 R8, [R28+0xb000] ;  /* 0x00b000001c08783b */ /* 0x000e220000004200 */
[----:B--2---:R-:W-:Y:S03]  /*26530*/  HMMA.16816.F32.BF16 R12, R12, R24, R16 ;  /* 0x000000180c0c723c */ /* 0x004fe60000041810 */
[----:B0-----:R-:W-:Y:S04]  /*26540*/  STL.64 [R1+0x35a8], R10 ;  /* 0x0035a80a01007387 */ /* 0x001fe80000100a00 */
[----:B------:R0:W-:Y:S04]  /*26550*/  STL.64 [R1+0x35a0], R8 ;  /* 0x0035a00801007387 */ /* 0x0001e80000100a00 */
[----:B0-----:R-:W2:Y:S04]  /*26560*/  LDL.LU.64 R8, [R1+0x50] ;  /* 0x0000500001087983 */ /* 0x001ea80000300a00 */
[----:B------:R-:W2:Y:S04]  /*26570*/  LDL.LU.64 R10, [R1+0x58] ;  /* 0x00005800010a7983 */ /* 0x000ea80000300a00 */
[----:B------:R-:W3:Y:S04]  /*26580*/  LDL.LU.64 R18, [R1+0x36c0] ;  /* 0x0036c00001127983 */ /* 0x000ee80000300a00 */
[----:B------:R-:W4:Y:S04]  /*26590*/  LDL.LU.64 R16, [R1+0x36b8] ;  /* 0x0036b80001107983 */ /* 0x000f280000300a00 */
[----:B------:R-:W-:Y:S04]  /*265a0*/  STL.64 [R1+0x3698], R24 ;  /* 0x0036981801007387 */ /* 0x000fe80000100a00 */
[----:B------:R3:W-:Y:S04]  /*265b0*/  STL.64 [R1+0x70], R12 ;  /* 0x0000700c01007387 */ /* 0x0007e80000100a00 */
[----:B------:R4:W-:Y:S01]  /*265c0*/  STL.64 [R1+0x78], R14 ;  /* 0x0000780e01007387 */ /* 0x0009e20000100a00 */
[----:B---3--:R-:W-:Y:S01]  /*265d0*/  MOV R12, R19 ;  /* 0x00000013000c7202 */ /* 0x008fe20000000f00 */
[----:B------:R-:W-:Y:S01]  /*265e0*/  IMAD.MOV.U32 R13, RZ, RZ, R18 ;  /* 0x000000ffff0d7224 */ /* 0x000fe200078e0012 */
[----:B----4-:R-:W-:Y:S01]  /*265f0*/  MOV R14, R17 ;  /* 0x00000011000e7202 */ /* 0x010fe20000000f00 */
[----:B------:R-:W-:-:S02]  /*26600*/  IMAD.MOV.U32 R15, RZ, RZ, R16 ;  /* 0x000000ffff0f7224 */ /* 0x000fc400078e0010 */
[----:B------:R-:W0:Y:S04]  /*26610*/  LDSM.16.MT88.4 R16, [R28+0xb080] ;  /* 0x00b080001c10783b */ /* 0x000e280000004200 */
[----:B------:R-:W-:Y:S04]  /*26620*/  STL.64 [R1+0x3628], R14 ;  /* 0x0036280e01007387 */ /* 0x000fe80000100a00 */
[----:B------:R1:W-:Y:S04]  /*26630*/  STL.64 [R1+0x3620], R12 ;  /* 0x0036200c01007387 */ /* 0x0003e80000100a00 */
[----:B0-----:R-:W-:Y:S04]  /*26640*/  STL.64 [R1+0x3588], R18 ;  /* 0x0035881201007387 */ /* 0x001fe80000100a00 */
[----:B------:R0:W-:Y:S04]  /*26650*/  STL.64 [R1+0x3580], R16 ;  /* 0x0035801001007387 */ /* 0x0001e80000100a00 */
[----:B------:R-:W-:Y:S04]  /*26660*/  STL [R1+0x3568], R28 ;  /* 0x0035681c01007387 */ /* 0x000fe80000100800 */
[----:B------:R-:W-:Y:S04]  /*26670*/  STL.64 [R1+0x3690], R20 ;  /* 0x0036901401007387 */ /* 0x000fe80000100a00 */
[----:B-1----:R-:W3:Y:S04]  /*26680*/  LDL.LU R12, [R1+0x10] ;  /* 0x00001000010c7983 */ /* 0x002ee80000300800 */
[----:B------:R-:W3:Y:S04]  /*26690*/  LDL.LU R13, [R1+0x14] ;  /* 0x00001400010d7983 */ /* 0x000ee80000300800 */
[----:B------:R-:W4:Y:S04]  /*266a0*/  LDL.LU R14, [R1+0x18] ;  /* 0x00001800010e7983 */ /* 0x000f280000300800 */
[----:B------:R-:W4:Y:S01]  /*266b0*/  LDL.LU R15, [R1+0x1c] ;  /* 0x00001c00010f7983 */ /* 0x000f220000300800 */
[----:B--2---:R-:W-:Y:S01]  /*266c0*/  HMMA.16816.F32.BF16 R4, R8, R20, R4 ;  /* 0x000000140804723c */ /* 0x004fe20000041804 */
[----:B0-----:R-:W-:Y:S01]  /*266d0*/  IMAD.MOV.U32 R16, RZ, RZ, R11 ;  /* 0x000000ffff107224 */ /* 0x001fe200078e000b */
[----:B------:R-:W-:Y:S01]  /*266e0*/  MOV R17, R10 ;  /* 0x0000000a00117202 */ /* 0x000fe20000000f00 */
[----:B------:R-:W-:Y:S01]  /*266f0*/  IMAD.MOV.U32 R18, RZ, RZ, R9 ;  /* 0x000000ffff127224 */ /* 0x000fe200078e0009 */
[----:B------:R-:W-:Y:S11]  /*26700*/  MOV R19, R8 ;  /* 0x0000000800137202 */ /* 0x000ff60000000f00 */
[----:B------:R-:W-:Y:S09]  /*26710*/  @!UPT UIADD3 URZ, URZ, URZ, URZ ;  /* 0x0000003f3f3ff290 */ /* 0x000ff2000fffe03f */
[----:B------:R-:W-:Y:S01]  /*26720*/  MOV R11, R4 ;  /* 0x00000004000b7202 */ /* 0x000fe20000000f00 */
[----:B------:R-:W-:Y:S01]  /*26730*/  IMAD.MOV.U32 R10, RZ, RZ, R5 ;  /* 0x000000ffff0a7224 */ /* 0x000fe200078e0005 */
[----:B------:R-:W-:Y:S01]  /*26740*/  MOV R9, R6 ;  /* 0x0000000600097202 */ /* 0x000fe20000000f00 */
[----:B------:R-:W-:Y:S01]  /*26750*/  IMAD.MOV.U32 R8, RZ, RZ, R7 ;  /* 0x000000ffff087224 */ /* 0x000fe200078e0007 */
[----:B----4-:R-:W-:Y:S04]  /*26760*/  STL.64 [R1+0x3658], R14 ;  /* 0x0036580e01007387 */ /* 0x010fe80000100a00 */
[----:B---3--:R0:W-:Y:S04]  /*26770*/  STL.64 [R1+0x3650], R12 ;  /* 0x0036500c01007387 */ /* 0x0081e80000100a00 */
[----:B------:R-:W2:Y:S04]  /*26780*/  LDL.LU R4, [R1+0x100] ;  /* 0x0001000001047983 */ /* 0x000ea80000300800 */
[----:B------:R-:W2:Y:S04]  /*26790*/  LDL.LU R5, [R1+0x104] ;  /* 0x0001040001057983 */ /* 0x000ea80000300800 */
[----:B------:R-:W3:Y:S04]  /*267a0*/  LDL.LU R6, [R1+0x108] ;  /* 0x0001080001067983 */ /* 0x000ee80000300800 */
[----:B------:R-:W3:Y:S01]  /*267b0*/  LDL.LU R7, [R1+0x10c] ;  /* 0x00010c0001077983 */ /* 0x000ee20000300800 */
[----:B0-----:R-:W-:Y:S01]  /*267c0*/  MOV R13, R22 ;  /* 0x00000016000d7202 */ /* 0x001fe20000000f00 */
[----:B------:R-:W-:-:S02]  /*267d0*/  IMAD.MOV.U32 R14, RZ, RZ, R23 ;  /* 0x000000ffff0e7224 */ /* 0x000fc400078e0017 */
[----:B---3--:R-:W-:Y:S04]  /*267e0*/  STL.64 [R1+0x3618], R6 ;  /* 0x0036180601007387 */ /* 0x008fe80000100a00 */
[----:B--2---:R0:W-:Y:S04]  /*267f0*/  STL.64 [R1+0x3610], R4 ;  /* 0x0036100401007387 */ /* 0x0041e80000100a00 */
[----:B0-----:R-:W2:Y:S04]  /*26800*/  LDL.LU R4, [R1+0x130] ;  /* 0x0001300001047983 */ /* 0x001ea80000300800 */
[----:B------:R-:W2:Y:S04]  /*26810*/  LDL.LU R5, [R1+0x134] ;  /* 0x0001340001057983 */ /* 0x000ea80000300800 */
[----:B------:R-:W3:Y:S04]  /*26820*/  LDL.LU R6, [R1+0x138] ;  /* 0x0001380001067983 */ /* 0x000ee80000300800 */
[----:B------:R-:W3:Y:S04]  /*26830*/  LDL.LU R7, [R1+0x13c] ;  /* 0x00013c0001077983 */ /* 0x000ee80000300800 */
[----:B------:R-:W4:Y:S04]  /*26840*/  LDL.LU R12, [R1+0x20] ;  /* 0x00002000010c7983 */ /* 0x000f280000300800 */
[----:B------:R-:W2:Y:S04]  /*26850*/  LDL.LU R22, [R1+0x36b0] ;  /* 0x0036b00001167983 */ /* 0x000ea80000300800 */
[----:B------:R-:W2:Y:S04]  /*26860*/  LDL.LU R23, [R1+0x36ac] ;  /* 0x0036ac0001177983 */ /* 0x000ea80000300800 */
[----:B------:R-:W2:Y:S04]  /*26870*/  LDL.LU R15, [R1+0x2c] ;  /* 0x00002c00010f7983 */ /* 0x000ea80000300800 */
[----:B--2---:R-:W-:Y:S04]  /*26880*/  STL.64 [R1+0x3688], R14 ;  /* 0x0036880e01007387 */ /* 0x004fe80000100a00 */
[----:B----4-:R-:W-:Y:S04]  /*26890*/  STL.64 [R1+0x3680], R12 ;  /* 0x0036800c01007387 */ /* 0x010fe80000100a00 */
[----:B---3--:R-:W-:Y:S04]  /*268a0*/  STL.64 [R1+0x3638], R6 ;  /* 0x0036380601007387 */ /* 0x008fe80000100a00 */
[----:B------:R0:W-:Y:S04]  /*268b0*/  STL.64 [R1+0x3630], R4 ;  /* 0x0036300401007387 */ /* 0x0001e80000100a00 */
[----:B0-----:R-:W2:Y:S04]  /*268c0*/  LDL.LU R4, [R1+0x150] ;  /* 0x0001500001047983 */ /* 0x001ea80000300800 */
[----:B------:R-:W2:Y:S01]  /*268d0*/  LDL.LU R5, [R1+0x154] ;  /* 0x0001540001057983 */ /* 0x000ea20000300800 */
[----:B------:R-:W-:Y:S01]  /*268e0*/  MOV R6, R23 ;  /* 0x0000001700067202 */ /* 0x000fe20000000f00 */
[----:B------:R-:W-:-:S02]  /*268f0*/  IMAD.MOV.U32 R7, RZ, RZ, R22 ;  /* 0x000000ffff077224 */ /* 0x000fc400078e0016 */
[----:B------:R-:W3:Y:S04]  /*26900*/  LDL.LU R20, [R1+0x180] ;  /* 0x0001800001147983 */ /* 0x000ee80000300800 */
[----:B------:R-:W3:Y:S04]  /*26910*/  LDL.LU R21, [R1+0x184] ;  /* 0x0001840001157983 */ /* 0x000ee80000300800 */
[----:B------:R-:W3:Y:S04]  /*26920*/  LDL.LU R22, [R1+0x188] ;  /* 0x0001880001167983 */ /* 0x000ee80000300800 */
[----:B------:R-:W3:Y:S04]  /*26930*/  LDL.LU R23, [R1+0x18c] ;  /* 0x00018c0001177983 */ /* 0x000ee80000300800 */
[----:B------:R-:W-:Y:S04]  /*26940*/  STL.64 [R1+0x3648], R6 ;  /* 0x0036480601007387 */ /* 0x000fe80000100a00 */
[----:B--2---:R0:W-:Y:S04]  /*26950*/  STL.64 [R1+0x3640], R4 ;  /* 0x0036400401007387 */ /* 0x0041e80000100a00 */
[----:B0-----:R-:W2:Y:S04]  /*26960*/  LDL.LU R4, [R1+0x160] ;  /* 0x0001600001047983 */ /* 0x001ea80000300800 */
[----:B------:R-:W2:Y:S04]  /*26970*/  LDL.LU R5, [R1+0x164] ;  /* 0x0001640001057983 */ /* 0x000ea80000300800 */
[----:B------:R-:W4:Y:S04]  /*26980*/  LDL.LU R6, [R1+0x168] ;  /* 0x0001680001067983 */ /* 0x000f280000300800 */
[----:B------:R-:W4:Y:S04]  /*26990*/  LDL.LU R7, [R1+0x16c] ;  /* 0x00016c0001077983 */ /* 0x000f280000300800 */
[----:B----4-:R-:W-:Y:S04]  /*269a0*/  STL.64 [R1+0x3668], R6 ;  /* 0x0036680601007387 */ /* 0x010fe80000100a00 */
[----:B--2---:R0:W-:Y:S04]  /*269b0*/  STL.64 [R1+0x3660], R4 ;  /* 0x0036600401007387 */ /* 0x0041e80000100a00 */
[----:B0-----:R-:W2:Y:S04]  /*269c0*/  LDL.LU R4, [R1+0x170] ;  /* 0x0001700001047983 */ /* 0x001ea80000300800 */
[----:B------:R-:W2:Y:S04]  /*269d0*/  LDL.LU R5, [R1+0x174] ;  /* 0x0001740001057983 */ /* 0x000ea80000300800 */
[----:B------:R-:W4:Y:S04]  /*269e0*/  LDL.LU R6, [R1+0x178] ;  /* 0x0001780001067983 */ /* 0x000f280000300800 */
[----:B------:R-:W4:Y:S01]  /*269f0*/  LDL.LU R7, [R1+0x17c] ;  /* 0x00017c0001077983 */ /* 0x000f220000300800 */
[----:B------:R-:W-:Y:S01]  /*26a00*/  IMAD.MOV.U32 R15, RZ, RZ, R16 ;  /* 0x000000ffff0f7224 */ /* 0x000fe200078e0010 */
[----:B------:R-:W-:Y:S01]  /*26a10*/  MOV R14, R17 ;  /* 0x00000011000e7202 */ /* 0x000fe20000000f00 */
[----:B------:R-:W-:Y:S01]  /*26a20*/  IMAD.MOV.U32 R13, RZ, RZ, R18 ;  /* 0x000000ffff0d7224 */ /* 0x000fe200078e0012 */
[----:B------:R-:W-:Y:S01]  /*26a30*/  MOV R16, R26 ;  /* 0x0000001a00107202 */ /* 0x000fe20000000f00 */
[----:B------:R-:W-:Y:S01]  /*26a40*/  IMAD.MOV.U32 R17, RZ, RZ, R27 ;  /* 0x000000ffff117224 */ /* 0x000fe200078e001b */
[----:B------:R-:W-:Y:S01]  /*26a50*/  MOV R18, R0 ;  /* 0x0000000000127202 */ /* 0x000fe20000000f00 */
[----:B----4-:R-:W-:Y:S04]  /*26a60*/  STL.64 [R1+0x3678], R6 ;  /* 0x0036780601007387 */ /* 0x010fe80000100a00 */
[----:B--2---:R0:W-:Y:S04]  /*26a70*/  STL.64 [R1+0x3670], R4 ;  /* 0x0036700401007387 */ /* 0x0041e80000100a00 */
[----:B0-----:R-:W2:Y:S04]  /*26a80*/  LDL.LU R4, [R1+0x1d0] ;  /* 0x0001d00001047983 */ /* 0x001ea80000300800 */
[----:B------:R-:W2:Y:S04]  /*26a90*/  LDL.LU R5, [R1+0x1d4] ;  /* 0x0001d40001057983 */ /* 0x000ea80000300800 */
[----:B------:R-:W2:Y:S04]  /*26aa0*/  LDL.LU R6, [R1+0x1d8] ;  /* 0x0001d80001067983 */ /* 0x000ea80000300800 */
[----:B------:R-:W2:Y:S04]  /*26ab0*/  LDL.LU R7, [R1+0x1dc] ;  /* 0x0001dc0001077983 */ /* 0x000ea80000300800 */
[----:B------:R-:W4:Y:S04]  /*26ac0*/  LDL.LU R26, [R1+0x36a8] ;  /* 0x0036a800011a7983 */ /* 0x000f280000300800 */
[----:B------:R-:W2:Y:S04]  /*26ad0*/  LDL.LU R27, [R1+0x36a4] ;  /* 0x0036a400011b7983 */ /* 0x000ea80000300800 */
[----:B------:R-:W3:Y:S01]  /*26ae0*/  LDL.LU R0, [R1+0x36a0] ;  /* 0x0036a00001007983 */ /* 0x000ee20000300800 */
[----:B------:R-:W-:-:S03]  /*26af0*/  MOV R12, R19 ;  /* 0x00000013000c7202 */ /* 0x000fc60000000f00 */
[----:B------:R-:W3:Y:S04]  /*26b00*/  LDL.LU R19, [R1+0xdc] ;  /* 0x0000dc0001137983 */ /* 0x000ee80000300800 */
[----:B------:R-:W-:Y:S04]  /*26b10*/  STL.64 [R1+0x35c8], R10 ;  /* 0x0035c80a01007387 */ /* 0x000fe80000100a00 */
[----:B------:R0:W-:Y:S04]  /*26b20*/  STL.64 [R1+0x35c0], R8 ;  /* 0x0035c00801007387 */ /* 0x0001e80000100a00 */
[----:B0-----:R-:W3:Y:S04]  /*26b30*/  LDL.LU R8, [R1+0x110] ;  /* 0x0001100001087983 */ /* 0x001ee80000300800 */
[----:B------:R-:W3:Y:S01]  /*26b40*/  LDL.LU R9, [R1+0x114] ;  /* 0x0001140001097983 */ /* 0x000ee20000300800 */
[----:B----4-:R-:W-:Y:S01]  /*26b50*/  MOV R11, R26 ;  /* 0x0000001a000b7202 */ /* 0x010fe20000000f00 */
[----:B--2---:R-:W-:-:S02]  /*26b60*/  IMAD.MOV.U32 R10, RZ, RZ, R27 ;  /* 0x000000ffff0a7224 */ /* 0x004fc400078e001b */
[----:B---3--:R-:W0:Y:S04]  /*26b70*/  LDSM.16.MT88.4 R24, [R0+0xb000] ;  /* 0x00b000000018783b */ /* 0x008e280000004200 */
[----:B0-----:R0:W-:Y:S04]  /*26b80*/  STL.64 [R1+0x30], R24 ;  /* 0x0000301801007387 */ /* 0x0011e80000100a00 */
[----:B------:R1:W-:Y:S04]  /*26b90*/  STL [R1+0x38], R26 ;  /* 0x0000381a01007387 */ /* 0x0003e80000100800 */
[----:B0-----:R-:W2:Y:S01]  /*26ba0*/  LDL.LU.64 R24, [R1+0x3698] ;  /* 0x0036980001187983 */ /* 0x001ea20000300a00 */
[----:B------:R-:W-:-:S05]  /*26bb0*/  IMAD.MOV.U32 R28, RZ, RZ, R27 ;  /* 0x000000ffff1c7224 */ /* 0x000fca00078e001b */
[----:B------:R-:W-:Y:S01]  /*26bc0*/  STL [R1+0x356c], R28 ;  /* 0x00356c1c01007387 */ /* 0x000fe20000100800 */
[----:B--2---:R-:W-:Y:S03]  /*26bd0*/  HMMA.16816.F32.BF16 R12, R12, R24, R20 ;  /* 0x000000180c0c723c */ /* 0x004fe60000041814 */
[----:B------:R-:W2:Y:S11]  /*26be0*/  LDL.LU.64 R20, [R1+0x3690] ;  /* 0x0036900001147983 */ /* 0x000eb60000300a00 */
[----:B------:R-:W-:Y:S10]  /*26bf0*/  @!UPT UIADD3 URZ, URZ, URZ, URZ ;  /* 0x0000003f3f3ff290 */ /* 0x000ff4000fffe03f */
[----:B-1----:R-:W-:Y:S01]  /*26c00*/  MOV R26, R12 ;  /* 0x0000000c001a7202 */ /* 0x002fe20000000f00 */
[----:B------:R-:W-:Y:S01]  /*26c10*/  IMAD.MOV.U32 R27, RZ, RZ, R13 ;  /* 0x000000ffff1b7224 */ /* 0x000fe200078e000d */
[----:B------:R-:W-:Y:S01]  /*26c20*/  MOV R22, R14 ;  /* 0x0000000e00167202 */ /* 0x000fe20000000f00 */
[----:B------:R-:W-:Y:S02]  /*26c30*/  IMAD.MOV.U32 R23, RZ, RZ, R15 ;  /* 0x000000ffff177224 */ /* 0x000fe400078e000f */
[----:B------:R-:W0:Y:S04]  /*26c40*/  LDSM.16.MT88.4 R12, [R0+0xb080] ;  /* 0x00b08000000c783b */ /* 0x000e280000004200 */
[----:B0-----:R-:W-:Y:S04]  /*26c50*/  STL.64 [R1+0x60], R12 ;  /* 0x0000600c01007387 */ /* 0x001fe80000100a00 */
[----:B------:R0:W-:Y:S04]  /*26c60*/  STL.64 [R1+0x68], R14 ;  /* 0x0000680e01007387 */ /* 0x0001e80000100a00 */
        /* <DEDUP_REMOVED lines=8> */
[----:B------:R0:W-:Y:S04]  /*26cf0*/  STL [R1+0x12c], R7 ;  /* 0x00012c0701007387 */ /* 0x0001e80000100800 */
        /* <DEDUP_REMOVED lines=14> */
[----:B------:R0:W-:Y:S02]  /*26de0*/  STL [R1+0x188], R6 ;  /* 0x0001880601007387 */ /* 0x0001e40000100800 */
[----:B------:R-:W-:Y:S02]  /*26df0*/  IMAD.MOV.U32 R0, RZ, RZ, R7 ;  /* 0x000000ffff007224 */ /* 0x000fe400078e0007 */
[----:B0-----:R-:W2:Y:S01]  /*26e00*/  LDL.LU.64 R6, [R1+0x3648] ;  /* 0x0036480001067983 */ /* 0x001ea20000300a00 */
[----:B------:R-:W2:Y:S02]  /*26e10*/  LDL.LU.64 R4, [R1+0x3640] ;  /* 0x0036400001047983 */ /* 0x000ea40000300a00 */
[----:B------:R-:W-:Y:S01]  /*26e20*/  STL [R1+0x352c], R0 ;  /* 0x00352c0001007387 */ /* 0x000fe20000100800 */
[----:B--2---:R-:W-:Y:S01]  /*26e30*/  HMMA.16816.F32.BF16 R12, R12, R24, R4 ;  /* 0x000000180c0c723c */ /* 0x004fe20000041804 */
[----:B------:R-:W2:Y:S01]  /*26e40*/  LDL.LU.64 R6, [R1+0x3638] ;  /* 0x0036380001067983 */ /* 0x000ea20000300a00 */
[----:B------:R-:W2:Y:S11]  /*26e50*/  LDL.LU.64 R4, [R1+0x3630] ;  /* 0x0036300001047983 */ /* 0x000eb60000300a00 */
[----:B------:R-:W-:Y:S10]  /*26e60*/  @!UPT UIADD3 URZ, URZ, URZ, URZ ;  /* 0x0000003f3f3ff290 */ /* 0x000ff4000fffe03f */
[----:B------:R-:W-:Y:S01]  /*26e70*/  STL.64 [R1+0x160], R12 ;  /* 0x0001600c01007387 */ /* 0x000fe20000100a00 */
[----:B------:R0:W-:Y:S03]  /*26e80*/  STL.64 [R1+0x168], R14 ;  /* 0x0001680e01007387 */ /* 0x0001e60000100a00 */
[----:B0-----:R-:W2:Y:S01]  /*26e90*/  LDL.LU.64 R14, [R1+0x3628] ;  /* 0x00362800010e7983 */ /* 0x001ea20000300a00 */
[----:B------:R-:W2:Y:S02]  /*26ea0*/  LDL.LU.64 R12, [R1+0x3620] ;  /* 0x00362000010c7983 */ /* 0x000ea40000300a00 */
[C---:B--2---:R-:W-:Y:S11]  /*26eb0*/  HMMA.16816.F32.BF16 R4, R12.reuse, R20, R4 ;  /* 0x000000140c04723c */ /* 0x044ff60000041804 */
[----:B------:R-:W-:Y:S11]  /*26ec0*/  @!UPT UIADD3 URZ, URZ, URZ, URZ ;  /* 0x0000003f3f3ff290 */ /* 0x000ff6000fffe03f */
[----:B------:R-:W-:Y:S01]  /*26ed0*/  @!UPT UIADD3 URZ, URZ, URZ, URZ ;  /* 0x0000003f3f3ff290 */ /* 0x000fe2000fffe03f */
[----:B------:R-:W-:Y:S01]  /*26ee0*/  STL.64 [R1+0x150], R4 ;  /* 0x0001500401007387 */ /* 0x000fe20000100a00 */
[----:B------:R0:W-:Y:S01]  /*26ef0*/  STL [R1+0x158], R6 ;  /* 0x0001580601007387 */ /* 0x0001e20000100800 */
[----:B------:R-:W-:Y:S02]  /*26f00*/  MOV R0, R7 ;  /* 0x0000000700007202 */ /* 0x000fe40000000f00 */
        /* <DEDUP_REMOVED lines=9> */
[----:B0-----:R-:W3:Y:S01]  /*26fa0*/  LDL.LU.64 R14, [R1+0x35f8] ;  /* 0x0035f800010e7983 */ /* 0x001ee20000300a00 */
[----:B------:R-:W3:Y:S02]  /*26fb0*/  LDL.LU.64 R12, [R1+0x35f0] ;  /* 0x0035f000010c7983 */ /* 0x000ee40000300a00 */
[C---:B---3--:R-:W-:Y:S11]  /*26fc0*/  HMMA.16816.F32.BF16 R8, R12.reuse, R20, R8 ;  /* 0x000000140c08723c */ /* 0x048ff60000041808 */
[----:B------:R-:W-:Y:S11]  /*26fd0*/  @!UPT UIADD3 URZ, URZ, URZ, URZ ;  /* 0x0000003f3f3ff290 */ /* 0x000ff6000fffe03f */
[----:B------:R-:W-:Y:S01]  /*26fe0*/  @!UPT UIADD3 URZ, URZ, URZ, URZ ;  /* 0x0000003f3f3ff290 */ /* 0x000fe2000fffe03f */
[----:B------:R0:W-:Y:S01]  /*26ff0*/  STL.64 [R1+0x140], R8 ;  /* 0x0001400801007387 */ /* 0x0001e20000100a00 */
[----:B------:R1:W-:Y:S03]  /*27000*/  STL [R1+0x148], R10 ;  /* 0x0001480a01007387 */ /* 0x0003e60000100800 */
[----:B0-----:R-:W3:Y:S01]  /*27010*/  LDL.LU R8, [R1+0xc0] ;  /* 0x0000c00001087983 */ /* 0x001ee20000300800 */
[----:B------:R-:W3:Y:S02]  /*27020*/  LDL.LU R9, [R1+0xc4] ;  /* 0x0000c40001097983 */ /* 0x000ee40000300800 */
[----:B------:R-:W-:Y:S01]  /*27030*/  IMAD.MOV.U32 R0, RZ, RZ, R11 ;  /* 0x000000ffff007224 */ /* 0x000fe200078e000b */
[----:B-1----:R-:W-:Y:S01]  /*27040*/  MOV R10, R29 ;  /* 0x0000001d000a7202 */ /* 0x002fe20000000f00 */
[----:B------:R-:W-:Y:S01]  /*27050*/  IMAD.MOV.U32 R11, RZ, RZ, R3 ;  /* 0x000000ffff0b7224 */ /* 0x000fe200078e0003 */
[----:B------:R-:W4:Y:S01]  /*27060*/  LDL.LU R29, [R1+0x35e8] ;  /* 0x0035e800011d7983 */ /* 0x000f220000300800 */
[----:B------:R-:W2:Y:S03]  /*27070*/  LDL.LU R3, [R1+0x35e4] ;  /* 0x0035e40001037983 */ /* 0x000ea60000300800 */
[----:B------:R-:W-:Y:S04]  /*27080*/  STL.64 [R1+0x35d8], R10 ;  /* 0x0035d80a01007387 */ /* 0x000fe80000100a00 */
[----:B---3--:R0:W-:Y:S04]  /*27090*/  STL.64 [R1+0x35d0], R8 ;  /* 0x0035d00801007387 */ /* 0x0081e80000100a00 */
[----:B0-----:R-:W3:Y:S01]  /*270a0*/  LDL.LU R8, [R1+0xf0] ;  /* 0x0000f00001087983 */ /* 0x001ee20000300800 */
[----:B------:R-:W3:Y:S02]  /*270b0*/  LDL.LU R9, [R1+0xf4] ;  /* 0x0000f40001097983 */ /* 0x000ee40000300800 */
[----:B------:R-:W3:Y:S01]  /*270c0*/  LDL.LU R10, [R1+0xf8] ;  /* 0x0000f800010a7983 */ /* 0x000ee20000300800 */
[----:B----4-:R-:W-:Y:S01]  /*270d0*/  MOV R11, R29 ;  /* 0x0000001d000b7202 */ /* 0x010fe20000000f00 */
[----:B------:R-:W-:Y:S06]  /*270e0*/  STL [R1+0x3534], R0 ;  /* 0x0035340001007387 */ /* 0x000fec0000100800 */
[----:B---3--:R-:W-:Y:S08]  /*270f0*/  HMMA.16816.F32.BF16 R12, R12, R24, R8 ;  /* 0x000000180c0c723c */ /* 0x008ff00000041808 */
[----:B--2---:R-:W-:Y:S11]  /*27100*/  HMMA.16816.F32.BF16 R8, R4, R20, R16 ;  /* 0x000000140408723c */ /* 0x004ff60000041810 */
[----:B------:R-:W-:Y:S11]  /*27110*/  @!UPT UIADD3 URZ, URZ, URZ, URZ ;  /* 0x0000003f3f3ff290 */ /* 0x000ff6000fffe03f */
[----:B------:R-:W-:Y:S01]  /*27120*/  @!UPT UIADD3 URZ, URZ, URZ, URZ ;  /* 0x0000003f3f3ff290 */ /* 0x000fe2000fffe03f */
[----:B------:R-:W-:Y:S01]  /*27130*/  STL.64 [R1+0x110], R8 ;  /* 0x0001100801007387 */ /* 0x000fe20000100a00 */
[----:B------:R-:W-:Y:S02]  /*27140*/  STL.64 [R1+0x130], R12 ;  /* 0x0001300c01007387 */ /* 0x000fe40000100a00 */
[----:B------:R-:W-:Y:S02]  /*27150*/  STL.64 [R1+0x138], R14 ;  /* 0x0001380e01007387 */ /* 0x000fe40000100a00 */
[----:B------:R-:W-:Y:S02]  /*27160*/  STL [R1+0x118], R10 ;  /* 0x0001180a01007387 */ /* 0x000fe40000100800 */
[----:B------:R-:W-:Y:S02]  /*27170*/  IMAD.MOV.U32 R29, RZ, RZ, R11 ;  /* 0x000000ffff1d7224 */ /* 0x000fe400078e000b */
[----:B------:R-:W0:Y:S04]  /*27180*/  LDSM.16.MT88.4 R8, [R3+0xb000] ;  /* 0x00b000000308783b */ /* 0x000e280000004200 */
[----:B------:R-:W-:Y:S04]  /*27190*/  STL [R1+0x3538], R29 ;  /* 0x0035381d01007387 */ /* 0x000fe80000100800 */
[----:B0-----:R-:W-:Y:S01]  /*271a0*/  STL.64 [R1+0x50], R8 ;  /* 0x0000500801007387 */ /* 0x001fe20000100a00 */
[----:B------:R-:W-:Y:S02]  /*271b0*/  STL [R1+0x58], R10 ;  /* 0x0000580a01007387 */ /* 0x000fe40000100800 */
[----:B------:R-:W2:Y:S02]  /*271c0*/  LDL.LU R12, [R1+0x70] ;  /* 0x00007000010c7983 */ /* 0x000ea40000300800 */
[----:B------:R-:W2:Y:S01]  /*271d0*/  LDL.LU R13, [R1+0x74] ;  /* 0x00007400010d7983 */ /* 0x000ea20000300800 */
[----:B------:R-:W3:Y:S01]  /*271e0*/  LDL.LU R14, [R1+0x78] ;  /* 0x00007800010e7983 */ /* 0x000ee20000300800 */
[----:B------:R-:W3:Y:S02]  /*271f0*/  LDL.LU R15, [R1+0x7c] ;  /* 0x00007c00010f7983 */ /* 0x000ee40000300800 */
[----:B------:R-:W4:Y:S02]  /*27200*/  LDL.LU R16, [R1+0xb0] ;  /* 0x0000b00001107983 */ /* 0x000f240000300800 */
[----:B------:R-:W4:Y:S01]  /*27210*/  LDL.LU R17, [R1+0xb4] ;  /* 0x0000b40001117983 */ /* 0x000f220000300800 */
[----:B------:R-:W2:Y:S01]  /*27220*/  LDL.LU R18, [R1+0xb8] ;  /* 0x0000b80001127983 */ /* 0x000ea20000300800 */
[----:B------:R-:W2:Y:S01]  /*27230*/  LDL.LU R19, [R1+0xbc] ;  /* 0x0000bc0001137983 */ /* 0x000ea20000300800 */
[----:B------:R-:W-:-:S02]  /*27240*/  MOV R0, R11 ;  /* 0x0000000b00007202 */ /* 0x000fc40000000f00 */
[----:B------:R-:W0:Y:S02]  /*27250*/  LDSM.16.MT88.4 R8, [R3+0xb080] ;  /* 0x00b080000308783b */ /* 0x000e240000004200 */
[----:B0-----:R-:W-:Y:S02]  /*27260*/  MOV R29, R11 ;  /* 0x0000000b001d7202 */ /* 0x001fe40000000f00 */
[----:B--2---:R-:W-:Y:S01]  /*27270*/  STL.64 [R1+0x3598], R18 ;  /* 0x0035981201007387 */ /* 0x004fe20000100a00 */
[----:B----4-:R0:W-:Y:S03]  /*27280*/  STL.64 [R1+0x3590], R16 ;  /* 0x0035901001007387 */ /* 0x0101e60000100a00 */
[----:B0-----:R-:W2:Y:S01]  /*27290*/  LDL.LU R16, [R1+0xe0] ;  /* 0x0000e00001107983 */ /* 0x001ea20000300800 */
[----:B------:R-:W2:Y:S02]  /*272a0*/  LDL.LU R17, [R1+0xe4] ;  /* 0x0000e40001117983 */ /* 0x000ea40000300800 */
[----:B------:R-:W2:Y:S02]  /*272b0*/  LDL.LU R18, [R1+0xe8] ;  /* 0x0000e80001127983 */ /* 0x000ea40000300800 */
[----:B------:R-:W2:Y:S01]  /*272c0*/  LDL.LU R19, [R1+0xec] ;  /* 0x0000ec0001137983 */ /* 0x000ea20000300800 */
[----:B---3--:R-:W-:Y:S01]  /*272d0*/  STL.64 [R1+0x3578], R14 ;  /* 0x0035780e01007387 */ /* 0x008fe20000100a00 */
[----:B------:R0:W-:Y:S03]  /*272e0*/  STL.64 [R1+0x3570], R12 ;  /* 0x0035700c01007387 */ /* 0x0001e60000100a00 */
[----:B0-----:R-:W3:Y:S01]  /*272f0*/  LDL.LU R12, [R1+0x90] ;  /* 0x00009000010c7983 */ /* 0x001ee20000300800 */
[----:B------:R-:W3:Y:S02]  /*27300*/  LDL.LU R13, [R1+0x94] ;  /* 0x00009400010d7983 */ /* 0x000ee40000300800 */
[----:B------:R-:W3:Y:S02]  /*27310*/  LDL.LU R14, [R1+0x98] ;  /* 0x00009800010e7983 */ /* 0x000ee40000300800 */
[----:B------:R-:W-:-:S02]  /*27320*/  IMAD.MOV.U32 R15, RZ, RZ, R2 ;  /* 0x000000ffff0f7224 */ /* 0x000fc400078e0002 */
[----:B------:R-:W4:Y:S01]  /*27330*/  LDL.LU R2, [R1+0x35e0] ;  /* 0x0035e00001027983 */ /* 0x000f220000300800 */
[----:B------:R-:W-:Y:S02]  /*27340*/  STL [R1+0x353c], R0 ;  /* 0x00353c0001007387 */ /* 0x000fe40000100800 */
[----:B------:R-:W-:Y:S02]  /*27350*/  STL.64 [R1+0x40], R8 ;  /* 0x0000400801007387 */ /* 0x000fe40000100a00 */
[----:B------:R0:W-:Y:S02]  /*27360*/  STL [R1+0x48], R10 ;  /* 0x0000480a01007387 */ /* 0x0001e40000100800 */
[----:B0-----:R-:W2:Y:S01]  /*27370*/  LDL.LU.64 R10, [R1+0x35d8] ;  /* 0x0035d800010a7983 */ /* 0x001ea20000300a00 */
[----:B------:R-:W2:Y:S02]  /*27380*/  LDL.LU.64 R8, [R1+0x35d0] ;  /* 0x0035d00001087983 */ /* 0x000ea40000300a00 */
[----:B------:R-:W-:Y:S01]  /*27390*/  STL [R1+0x3540], R3 ;  /* 0x0035400301007387 */ /* 0x000fe20000100800 */
[----:B--2---:R-:W-:Y:S01]  /*273a0*/  HMMA.16816.F32.BF16 R4, R4, R24, R8 ;  /* 0x000000180404723c */ /* 0x004fe20000041808 */
[----:B------:R-:W2:Y:S01]  /*273b0*/  LDL.LU.64 R10, [R1+0x35c8] ;  /* 0x0035c800010a7983 */ /* 0x000ea20000300a00 */
[----:B------:R-:W2:Y:S11]  /*273c0*/  LDL.LU.64 R8, [R1+0x35c0] ;  /* 0x0035c00001087983 */ /* 0x000eb60000300a00 */
[----:B------:R-:W-:Y:S10]  /*273d0*/  @!UPT UIADD3 URZ, URZ, URZ, URZ ;  /* 0x0000003f3f3ff290 */ /* 0x000ff4000fffe03f */
[----:B------:R0:W-:Y:S01]  /*273e0*/  STL.64 [R1+0xf0], R4 ;  /* 0x0000f00401007387 */ /* 0x0001e20000100a00 */
[----:B------:R-:W-:Y:S01]  /*273f0*/  IMAD.MOV.U32 R21, RZ, RZ, R6 ;  /* 0x000000ffff157224 */ /* 0x000fe200078e0006 */
[----:B------:R-:W-:Y:S02]  /*27400*/  MOV R20, R7 ;  /* 0x0000000700147202 */ /* 0x000fe40000000f00 */
[----:B0-----:R-:W2:Y:S01]  /*27410*/  LDL.LU.64 R4, [R1+0x60] ;  /* 0x0000600001047983 */ /* 0x001ea20000300a00 */
[----:B------:R-:W2:Y:S03]  /*27420*/  LDL.LU.64 R6, [R1+0x68] ;  /* 0x0000680001067983 */ /* 0x000ea60000300a00 */
[----:B--2---:R0:W-:Y:S01]  /*27430*/  STL.64 [R1+0x3550], R6 ;  /* 0x0035500601007387 */ /* 0x0041e20000100a00 */
[----:B------:R1:W-:Y:S02]  /*27440*/  STL.64 [R1+0x3548], R4 ;  /* 0x0035480401007387 */ /* 0x0003e40000100a00 */
[----:B0-----:R-:W-:-:S02]  /*27450*/  IMAD.MOV.U32 R6, RZ, RZ, R22 ;  /* 0x000000ffff067224 */ /* 0x001fc400078e0016 */
[----:B-1----:R-:W-:Y:S01]  /*27460*/  IMAD.MOV.U32 R4, RZ, RZ, R26 ;  /* 0x000000ffff047224 */ /* 0x002fe200078e001a */
[----:B------:R-:W-:Y:S01]  /*27470*/  MOV R7, R23 ;  /* 0x0000001700077202 */ /* 0x000fe20000000f00 */
[----:B------:R-:W2:Y:S01]  /*27480*/  LDL.LU R26, [R1+0x35bc] ;  /* 0x0035bc00011a7983 */ /* 0x000ea20000300800 */
[----:B------:R-:W-:Y:S02]  /*27490*/  MOV R5, R27 ;  /* 0x0000001b00057202 */ /* 0x000fe40000000f00 */
[----:B------:R-:W2:Y:S02]  /*274a0*/  LDL.LU R27, [R1+0x35b8] ;  /* 0x0035b800011b7983 */ /* 0x000ea40000300800 */
[----:B------:R-:W2:Y:S01]  /*274b0*/  LDL.LU R22, [R1+0x35b4] ;  /* 0x0035b40001167983 */ /* 0x000ea20000300800 */
[----:B------:R-:W2:Y:S01]  /*274c0*/  LDL.LU R23, [R1+0x35b0] ;  /* 0x0035b00001177983 */ /* 0x000ea20000300800 */
[----:B------:R0:W-:Y:S02]  /*274d0*/  STL.64 [R1+0x3560], R6 ;  /* 0x0035600601007387 */ /* 0x0001e40000100a00 */
[----:B------:R1:W-:Y:S02]  /*274e0*/  STL.64 [R1+0x3558], R4 ;  /* 0x0035580401007387 */ /* 0x0003e40000100a00 */
[----:B0-----:R-:W-:-:S02]  /*274f0*/  IMAD.MOV.U32 R6, RZ, RZ, R9 ;  /* 0x000000ffff067224 */ /* 0x001fc400078e0009 */
[----:B-1----:R-:W-:Y:S01]  /*27500*/  IMAD.MOV.U32 R4, RZ, RZ, R11 ;  /* 0x000000ffff047224 */ /* 0x002fe200078e000b */
[----:B------:R-:W-:Y:S02]  /*27510*/  MOV R5, R10 ;  /* 0x0000000a00057202 */ /* 0x000fe40000000f00 */
[----:B------:R-:W-:Y:S02]  /*27520*/  MOV R7, R8 ;  /* 0x0000000800077202 */ /* 0x000fe40000000f00 */
[----:B----4-:R-:W0:Y:S04]  /*27530*/  LDSM.16.MT88.4 R8, [R2+0xb000] ;  /* 0x00b000000208783b */ /* 0x010e280000004200 */
[----:B------:R-:W-:Y:S01]  /*27540*/  STL [R1+0x3470], R20 ;  /* 0x0034701401007387 */ /* 0x000fe20000100800 */
[----:B------:R-:W-:Y:S02]  /*27550*/  STL [R1+0x346c], R21 ;  /* 0x00346c1501007387 */ /* 0x000fe40000100800 */
[----:B0-----:R-:W-:Y:S01]  /*27560*/  IMAD.MOV.U32 R25, RZ, RZ, R10 ;  /* 0x000000ffff197224 */ /* 0x001fe200078e000a */
[----:B------:R-:W-:Y:S01]  /*27570*/  MOV R24, R11 ;  /* 0x0000000b00187202 */ /* 0x000fe20000000f00 */
[----:B------:R-:W-:Y:S01]  /*27580*/  IMAD.MOV.U32 R3, RZ, RZ, R8 ;  /* 0x000000ffff037224 */ /* 0x000fe200078e0008 */
[----:B------:R-:W-:Y:S01]  /*27590*/  MOV R0, R9 ;  /* 0x0000000900007202 */ /* 0x000fe20000000f00 */
[----:B------:R-:W2:Y:S01]  /*275a0*/  LDL.LU.64 R10, [R1+0x35a8] ;  /* 0x0035a800010a7983 */ /* 0x000ea20000300a00 */
[----:B------:R-:W2:Y:S02]  /*275b0*/  LDL.LU.64 R8, [R1+0x35a0] ;  /* 0x0035a00001087983 */ /* 0x000ea40000300a00 */
[C---:B--2---:R-:W-:Y:S11]  /*275c0*/  HMMA.16816.F32.BF16 R16, R8.reuse, R22, R16 ;  /* 0x000000160810723c */ /* 0x044ff60000041810 */
[----:B------:R-:W-:Y:S11]  /*275d0*/  @!UPT UIADD3 URZ, URZ, URZ, URZ ;  /* 0x0000003f3f3ff290 */ /* 0x000ff6000fffe03f */
[----:B------:R-:W-:Y:S01]  /*275e0*/  @!UPT UIADD3 URZ, URZ, URZ, URZ ;  /* 0x0000003f3f3ff290 */ /* 0x000fe2000fffe03f */
[----:B------:R-:W-:Y:S01]  /*275f0*/  STL.64 [R1+0xe0], R16 ;  /* 0x0000e01001007387 */ /* 0x000fe20000100a00 */
[----:B------:R0:W-:Y:S03]  /*27600*/  STL.64 [R1+0xe8], R18 ;  /* 0x0000e81201007387 */ /* 0x0001e60000100a00 */
[----:B0-----:R-:W2:Y:S01]  /*27610*/  LDL.LU.64 R18, [R1+0x3598] ;  /* 0x0035980001127983 */ /* 0x001ea20000300a00 */
[----:B------:R-:W2:Y:S02]  /*27620*/  LDL.LU.64 R16, [R1+0x3590] ;  /* 0x0035900001107983 */ /* 0x000ea40000300a00 */
[----:B--2---:R-:W-:Y:S01]  /*27630*/  HMMA.16816.F32.BF16 R8, R8, R26, R16 ;  /* 0x0000001a0808723c */ /* 0x004fe20000041810 */
[----:B------:R-:W3:Y:S01]  /*27640*/  LDL.LU.64 R18, [R1+0x3588] ;  /* 0x0035880001127983 */ /* 0x000ee20000300a00 */
[----:B------:R-:W3:Y:S11]  /*27650*/  LDL.LU.64 R16, [R1+0x3580] ;  /* 0x0035800001107983 */ /* 0x000ef60000300a00 */
[----:B------:R-:W-:Y:S10]  /*27660*/  @!UPT UIADD3 URZ, URZ, URZ, URZ ;  /* 0x0000003f3f3ff290 */ /* 0x000ff4000fffe03f */
[----:B------:R-:W-:Y:S01]  /*27670*/  STL.64 [R1+0xd0], R8 ;  /* 0x0000d00801007387 */ /* 0x000fe20000100a00 */
[----:B------:R0:W-:Y:S03]  /*27680*/  STL.64 [R1+0xd8], R10 ;  /* 0x0000d80a01007387 */ /* 0x0001e60000100a00 */
[----:B0-----:R-:W2:Y:S01]  /*27690*/  LDL R11, [R1+0x73c] ;  /* 0x00073c00010b7983 */ /* 0x001ea20000100800 */
[C---:B---3--:R-:W-:Y:S11]  /*276a0*/  HMMA.16816.F32.BF16 R12, R16.reuse, R22, R12 ;  /* 0x00000016100c723c */ /* 0x048ff6000004180c */
[----:B------:R-:W-:Y:S11]  /*276b0*/  @!UPT UIADD3 URZ, URZ, URZ, URZ ;  /* 0x0000003f3f3ff290 */ /* 0x000ff6000fffe03f */
[----:B------:R-:W-:Y:S01]  /*276c0*/  @!UPT UIADD3 URZ, URZ, URZ, URZ ;  /* 0x0000003f3f3ff290 */ /* 0x000fe2000fffe03f */
[----:B------:R-:W-:Y:S01]  /*276d0*/  STL.64 [R1+0xc0], R12 ;  /* 0x0000c00c01007387 */ /* 0x000fe20000100a00 */
[----:B------:R0:W-:Y:S03]  /*276e0*/  STL.64 [R1+0xc8], R14 ;  /* 0x0000c80e01007387 */ /* 0x0001e60000100a00 */
[----:B0-----:R-:W3:Y:S01]  /*276f0*/  LDL.LU.64 R14, [R1+0x3578] ;  /* 0x00357800010e7983 */ /* 0x001ee20000300a00 */
[----:B------:R-:W3:Y:S02]  /*27700*/  LDL.LU.64 R12, [R1+0x3570] ;  /* 0x00357000010c7983 */ /* 0x000ee40000300a00 */
[----:B---3--:R-:W-:Y:S01]  /*27710*/  HMMA.16816.F32.BF16 R12, R16, R26, R12 ;  /* 0x0000001a100c723c */ /* 0x008fe2000004180c */
[----:B------:R-:W3:Y:S11]  /*27720*/  LDL.LU R16, [R1+0x120] ;  /* 0x0001200001107983 */ /* 0x000ef60000300800 */
[----:B------:R-:W-:Y:S11]  /*27730*/  @!UPT UIADD3 URZ, URZ, URZ, URZ ;  /* 0x0000003f3f3ff290 */ /* 0x000ff6000fffe03f */
[----:B------:R-:W-:Y:S01]  /*27740*/  STL.64 [R1+0xb0], R12 ;  /* 0x0000b00c01007387 */ /* 0x000fe20000100a00 */
[----:B------:R-:W-:Y:S02]  /*27750*/  STL.64 [R1+0xb8], R14 ;  /* 0x0000b80e01007387 */ /* 0x000fe40000100a00 */
[----:B------:R-:W0:Y:S04]  /*27760*/  LDSM.16.MT88.4 R12, [R2+0xb080] ;  /* 0x00b08000020c783b */ /* 0x000e280000004200 */
[----:B------:R-:W3:Y:S02]  /*27770*/  LDL.LU R17, [R1+0x124] ;  /* 0x0001240001117983 */ /* 0x000ee40000300800 */
[----:B------:R-:W-:Y:S02]  /*27780*/  IMAD.MOV.U32 R18, RZ, RZ, R28 ;  /* 0x000000ffff127224 */ /* 0x000fe400078e001c */
[----:B------:R-:W4:Y:S01]  /*27790*/  LDL.LU R28, [R1+0x356c] ;  /* 0x00356c00011c7983 */ /* 0x000f220000300800 */
[----:B------:R-:W3:Y:S03]  /*277a0*/  LDL.LU R19, [R1+0x12c] ;  /* 0x00012c0001137983 */ /* 0x000ee60000300800 */
[----:B0-----:R-:W-:Y:S01]  /*277b0*/  STL.64 [R1+0x3480], R14 ;  /* 0x0034800e01007387 */ /* 0x001fe20000100a00 */
[----:B------:R0:W-:Y:S03]  /*277c0*/  STL.64 [R1+0x3478], R12 ;  /* 0x0034780c01007387 */ /* 0x0001e60000100a00 */
[----:B0-----:R-:W2:Y:S01]  /*277d0*/  LDL.LU R12, [R1+0x30] ;  /* 0x00003000010c7983 */ /* 0x001ea20000300800 */
[----:B------:R-:W2:Y:S02]  /*277e0*/  LDL.LU R13, [R1+0x34] ;  /* 0x00003400010d7983 */ /* 0x000ea40000300800 */
[----:B------:R-:W2:Y:S01]  /*277f0*/  LDL.LU R14, [R1+0x38] ;  /* 0x00003800010e7983 */ /* 0x000ea20000300800 */
[----:B----4-:R-:W-:-:S02]  /*27800*/  MOV R15, R28 ;  /* 0x0000001c000f7202 */ /* 0x010fc40000000f00 */
[----:B------:R-:W4:Y:S01]  /*27810*/  LDL.LU R28, [R1+0x3568] ;  /* 0x00356800011c7983 */ /* 0x000f220000300800 */
[----:B------:R-:W-:Y:S04]  /*27820*/  STL [R1+0x3468], R2 ;  /* 0x0034680201007387 */ /* 0x000fe80000100800 */
        /* <DEDUP_REMOVED lines=12> */
[----:B------:R3:W-:Y:S02]  /*278f0*/  STL.64 [R1+0x88], R14 ;  /* 0x0000880e01007387 */ /* 0x0007e40000100a00 */
[----:B---3--:R-:W-:Y:S07]  /*27900*/  HMMA.16816.F32.BF16 R12, R4, R22, R16 ;  /* 0x00000016040c723c */ /* 0x008fee0000041810 */
[----:B------:R-:W-:Y:S01]  /*27910*/  IMAD.MOV.U32 R19, RZ, RZ, R4 ;  /* 0x000000ffff137224 */ /* 0x000fe200078e0004 */
[----:B------:R-:W-:Y:S01]  /*27920*/  MOV R18, R5 ;  /* 0x0000000500127202 */ /* 0x000fe20000000f00 */
[----:B------:R-:W-:Y:S01]  /*27930*/  IMAD.MOV.U32 R17, RZ, RZ, R6 ;  /* 0x000000ffff117224 */ /* 0x000fe200078e0006 */
[----:B------:R-:W-:-:S02]  /*27940*/  MOV R16, R7 ;  /* 0x0000000700107202 */ /* 0x000fc40000000f00 */
[----:B----4-:R-:W0:Y:S11]  /*27950*/  LDSM.16.MT88.4 R4, [R28+0xc000] ;  /* 0x00c000001c04783b */ /* 0x010e360000004200 */
[----:B------:R-:W-:Y:S01]  /*27960*/  STL.64 [R1+0x70], R12 ;  /* 0x0000700c01007387 */ /* 0x000fe20000100a00 */
[----:B------:R1:W-:Y:S02]  /*27970*/  STL.64 [R1+0x78], R14 ;  /* 0x0000780e01007387 */ /* 0x0003e40000100a00 */
[----:B0-----:R-:W-:Y:S01]  /*27980*/  IMAD.MOV.U32 R20, RZ, RZ, R4 ;  /* 0x000000ffff147224 */ /* 0x001fe200078e0004 */
[----:B------:R-:W-:Y:S01]  /*27990*/  MOV R21, R5 ;  /* 0x0000000500157202 */ /* 0x000fe20000000f00 */
[----:B------:R-:W-:Y:S01]  /*279a0*/  STL [R1+0x1c], R7 ;  /* 0x00001c0701007387 */ /* 0x000fe20000100800 */
[----:B------:R-:W-:-:S02]  /*279b0*/  IMAD.MOV.U32 R2, RZ, RZ, R6 ;  /* 0x000000ffff027224 */ /* 0x000fc400078e0006 */
[----:B------:R-:W0:Y:S04]  /*279c0*/  LDSM.16.M88.4 R4, [R11+0x20180] ;  /* 0x020180000b04783b */ /* 0x000e280000000200 */
[----:B------:R-:W-:Y:S01]  /*279d0*/  STL.64 [R1+0x3510], R22 ;  /* 0x0035101601007387 */ /* 0x000fe20000100a00 */
[----:B------:R-:W-:Y:S01]  /*279e0*/  STL.64 [R1+0x3508], R20 ;  /* 0x0035081401007387 */ /* 0x000fe20000100a00 */
[----:B-1----:R-:W-:Y:S01]  /*279f0*/  MOV R14, R25 ;  /* 0x00000019000e7202 */ /* 0x002fe20000000f00 */
[----:B------:R-:W-:Y:S01]  /*27a00*/  IMAD.MOV.U32 R15, RZ, RZ, R24 ;  /* 0x000000ffff0f7224 */ /* 0x000fe200078e0018 */
[----:B------:R-:W-:Y:S01]  /*27a10*/  MOV R12, R3 ;  /* 0x00000003000c7202 */ /* 0x000fe20000000f00 */
[----:B------:R-:W-:Y:S01]  /*27a20*/  IMAD.MOV.U32 R13, RZ, RZ, R0 ;  /* 0x000000ffff0d7224 */ /* 0x000fe200078e0000 */
[----:B------:R-:W1:Y:S04]  /*27a30*/  LDSM.16.M88.4 R8, [R11+0x30180] ;  /* 0x030180000b08783b */ /* 0x000e680000000200 */
[----:B------:R-:W2:Y:S04]  /*27a40*/  LDSM.16.MT88.4 R20, [R28+0xc080] ;  /* 0x00c080001c14783b */ /* 0x000ea80000004200 */
[----:B0-----:R-:W-:Y:S01]  /*27a50*/  STL [R1+0x334c], R6 ;  /* 0x00334c0601007387 */ /* 0x001fe20000100800 */
[----:B------:R-:W-:Y:S02]  /*27a60*/  STL [R1+0x3348], R7 ;  /* 0x0033480701007387 */ /* 0x000fe40000100800 */
[----:B------:R-:W3:Y:S02]  /*27a70*/  LDL.LU R3, [R1+0x3540] ;  /* 0x0035400001037983 */ /* 0x000ee40000300800 */
[----:B------:R-:W4:Y:S01]  /*27a80*/  LDL.LU R0, [R1+0x353c] ;  /* 0x00353c0001007983 */ /* 0x000f220000300800 */
[----:B------:R-:W-:Y:S01]  /*27a90*/  STL.64 [R1+0x34b0], R14 ;  /* 0x0034b00e01007387 */ /* 0x000fe20000100a00 */
[----:B------:R0:W-:Y:S03]  /*27aa0*/  STL.64 [R1+0x34a8], R12 ;  /* 0x0034a80c01007387 */ /* 0x0001e60000100a00 */
[----:B0-----:R-:W2:Y:S01]  /*27ab0*/  LDL.LU R12, [R1+0x40] ;  /* 0x00004000010c7983 */ /* 0x001ea20000300800 */
[----:B------:R-:W2:Y:S02]  /*27ac0*/  LDL.LU R13, [R1+0x44] ;  /* 0x00004400010d7983 */ /* 0x000ea40000300800 */
[----:B------:R-:W2:Y:S01]  /*27ad0*/  LDL.LU R14, [R1+0x48] ;  /* 0x00004800010e7983 */ /* 0x000ea20000300800 */
[----:B------:R-:W-:-:S02]  /*27ae0*/  MOV R15, R29 ;  /* 0x0000001d000f7202 */ /* 0x000fc40000000f00 */
[----:B------:R-:W3:Y:S04]  /*27af0*/  LDL.LU R29, [R1+0x3538] ;  /* 0x00353800011d7983 */ /* 0x000ee80000300800 */
[----:B--2---:R-:W-:Y:S01]  /*27b00*/  STL.64 [R1+0x34e0], R14 ;  /* 0x0034e00e01007387 */ /* 0x004fe20000100a00 */
[----:B------:R0:W-:Y:S02]  /*27b10*/  STL.64 [R1+0x34d8], R12 ;  /* 0x0034d80c01007387 */ /* 0x0001e40000100a00 */
[----:B-1----:R-:W-:Y:S02]  /*27b20*/  STL [R1+0x3354], R10 ;  /* 0x0033540a01007387 */ /* 0x002fe40000100800 */
[----:B------:R-:W-:Y:S01]  /*27b30*/  STL [R1+0x3350], R11 ;  /* 0x0033500b01007387 */ /* 0x000fe20000100800 */
[----:B0-----:R-:W2:Y:S01]  /*27b40*/  LDL.LU R12, [R1+0x50] ;  /* 0x00005000010c7983 */ /* 0x001ea20000300800 */
[----:B------:R-:W2:Y:S02]  /*27b50*/  LDL.LU R13, [R1+0x54] ;  /* 0x00005400010d7983 */ /* 0x000ea40000300800 */
[----:B------:R-:W2:Y:S02]  /*27b60*/  LDL.LU R14, [R1+0x58] ;  /* 0x00005800010e7983 */ /* 0x000ea40000300800 */
[----:B----4-:R-:W-:-:S02]  /*27b70*/  IMAD.MOV.U32 R15, RZ, RZ, R0 ;  /* 0x000000ffff0f7224 */ /* 0x010fc400078e0000 */
[----:B------:R-:W-:Y:S01]  /*27b80*/  IMAD.MOV.U32 R7, RZ, RZ, R22 ;  /* 0x000000ffff077224 */ /* 0x000fe200078e0016 */
[----:B------:R-:W-:Y:S01]  /*27b90*/  MOV R6, R23 ;  /* 0x0000001700067202 */ /* 0x000fe20000000f00 */
[----:B------:R-:W4:Y:S04]  /*27ba0*/  LDL.LU R0, [R1+0x3534] ;  /* 0x0035340001007983 */ /* 0x000f280000300800 */
[----:B--2---:R-:W-:Y:S01]  /*27bb0*/  STL.64 [R1+0x3520], R14 ;  /* 0x0035200e01007387 */ /* 0x004fe20000100a00 */
[----:B------:R-:W-:Y:S02]  /*27bc0*/  STL.64 [R1+0x3518], R12 ;  /* 0x0035180c01007387 */ /* 0x000fe40000100a00 */
[----:B------:R-:W-:Y:S02]  /*27bd0*/  STL.64 [R1+0x34a0], R6 ;  /* 0x0034a00601007387 */ /* 0x000fe40000100a00 */
[----:B------:R0:W-:Y:S02]  /*27be0*/  STL.64 [R1+0x3498], R4 ;  /* 0x0034980401007387 */ /* 0x0001e40000100a00 */
[----:B0-----:R-:W2:Y:S01]  /*27bf0*/  LDL.LU R4, [R1+0x140] ;  /* 0x0001400001047983 */ /* 0x001ea20000300800 */
[----:B------:R-:W2:Y:S02]  /*27c00*/  LDL.LU R5, [R1+0x144] ;  /* 0x0001440001057983 */ /* 0x000ea40000300800 */
[----:B------:R-:W2:Y:S01]  /*27c10*/  LDL.LU R6, [R1+0x148] ;  /* 0x0001480001067983 */ /* 0x000ea20000300800 */
[----:B----4-:R-:W-:-:S02]  /*27c20*/  MOV R7, R0 ;  /* 0x0000000000077202 */ /* 0x010fc40000000f00 */
[----:B------:R-:W4:Y:S04]  /*27c30*/  LDL.LU R0, [R1+0x3530] ;  /* 0x0035300001007983 */ /* 0x000f280000300800 */
[----:B--2---:R-:W-:Y:S01]  /*27c40*/  STL.64 [R1+0x34c0], R6 ;  /* 0x0034c00601007387 */ /* 0x004fe20000100a00 */
[----:B------:R0:W-:Y:S03]  /*27c50*/  STL.64 [R1+0x34b8], R4 ;  /* 0x0034b80401007387 */ /* 0x0001e60000100a00 */
[----:B0-----:R-:W2:Y:S01]  /*27c60*/  LDL.LU R4, [R1+0x100] ;  /* 0x0001000001047983 */ /* 0x001ea20000300800 */
[----:B------:R-:W2:Y:S02]  /*27c70*/  LDL.LU R5, [R1+0x104] ;  /* 0x0001040001057983 */ /* 0x000ea40000300800 */
[----:B------:R-:W2:Y:S02]  /*27c80*/  LDL.LU R6, [R1+0x108] ;  /* 0x0001080001067983 */ /* 0x000ea40000300800 */
[----:B------:R-:W2:Y:S01]  /*27c90*/  LDL.LU R7, [R1+0x10c] ;  /* 0x00010c0001077983 */ /* 0x000ea20000300800 */
[----:B------:R-:W3:Y:S01]  /*27ca0*/  LDL.LU R12, [R1+0x170] ;  /* 0x00017000010c7983 */ /* 0x000ee20000300800 */
[----:B------:R-:W3:Y:S02]  /*27cb0*/  LDL.LU R13, [R1+0x174] ;  /* 0x00017400010d7983 */ /* 0x000ee40000300800 */
[----:B------:R-:W3:Y:S02]  /*27cc0*/  LDL.LU R14, [R1+0x178] ;  /* 0x00017800010e7983 */ /* 0x000ee40000300800 */
[----:B------:R-:W3:Y:S01]  /*27cd0*/  LDL.LU R15, [R1+0x17c] ;  /* 0x00017c00010f7983 */ /* 0x000ee20000300800 */
[----:B--2---:R-:W-:Y:S01]  /*27ce0*/  STL.64 [R1+0x34d0], R6 ;  /* 0x0034d00601007387 */ /* 0x004fe20000100a00 */
[----:B------:R0:W-:Y:S03]  /*27cf0*/  STL.64 [R1+0x34c8], R4 ;  /* 0x0034c80401007387 */ /* 0x0001e60000100a00 */
[----:B0-----:R-:W2:Y:S01]  /*27d00*/  LDL.LU R4, [R1+0x150] ;  /* 0x0001500001047983 */ /* 0x001ea20000300800 */
[----:B------:R-:W2:Y:S02]  /*27d10*/  LDL.LU R5, [R1+0x154] ;  /* 0x0001540001057983 */ /* 0x000ea40000300800 */
[----:B------:R-:W2:Y:S02]  /*27d20*/  LDL.LU R6, [R1+0x158] ;  /* 0x0001580001067983 */ /* 0x000ea40000300800 */
[----:B----4-:R-:W-:-:S02]  /*27d30*/  IMAD.MOV.U32 R7, RZ, RZ, R0 ;  /* 0x000000ffff077224 */ /* 0x010fc400078e0000 */
[----:B------:R-:W4:Y:S04]  /*27d40*/  LDL.LU R0, [R1+0x352c] ;  /* 0x00352c0001007983 */ /* 0x000f280000300800 */
[----:B--2---:R-:W-:Y:S01]  /*27d50*/  STL.64 [R1+0x34f0], R6 ;  /* 0x0034f00601007387 */ /* 0x004fe20000100a00 */
[----:B------:R0:W-:Y:S03]  /*27d60*/  STL.64 [R1+0x34e8], R4 ;  /* 0x0034e80401007387 */ /* 0x0001e60000100a00 */
[----:B0-----:R-:W2:Y:S01]  /*27d70*/  LDL.LU R4, [R1+0x160] ;  /* 0x0001600001047983 */ /* 0x001ea20000300800 */
[----:B------:R-:W2:Y:S02]  /*27d80*/  LDL.LU R5, [R1+0x164] ;  /* 0x0001640001057983 */ /* 0x000ea40000300800 */
[----:B------:R-:W2:Y:S02]  /*27d90*/  LDL.LU R6, [R1+0x168] ;  /* 0x0001680001067983 */ /* 0x000ea40000300800 */
[----:B------:R-:W2:Y:S02]  /*27da0*/  LDL.LU R7, [R1+0x16c] ;  /* 0x00016c0001077983 */ /* 0x000ea40000300800 */
[----:B--2---:R-:W-:Y:S01]  /*27db0*/  STL.64 [R1+0x3500], R6 ;  /* 0x0035000601007387 */ /* 0x004fe20000100a00 */
[----:B------:R0:W-:Y:S03]  /*27dc0*/  STL.64 [R1+0x34f8], R4 ;  /* 0x0034f80401007387 */ /* 0x0001e60000100a00 */
[----:B0-----:R-:W2:Y:S01]  /*27dd0*/  LDL.LU R4, [R1+0x180] ;  /* 0x0001800001047983 */ /* 0x001ea20000300800 */
[----:B------:R-:W2:Y:S02]  /*27de0*/  LDL.LU R5, [R1+0x184] ;  /* 0x0001840001057983 */ /* 0x000ea40000300800 */
[----:B------:R-:W2:Y:S01]  /*27df0*/  LDL.LU R6, [R1+0x188] ;  /* 0x0001880001067983 */ /* 0x000ea20000300800 */
[----:B----4-:R-:W-:-:S02]  /*27e00*/  MOV R7, R0 ;  /* 0x0000000000077202 */ /* 0x010fc40000000f00 */
[----:B------:R-:W4:Y:S01]  /*27e10*/  LDL.LU R0, [R1+0x3528] ;  /* 0x0035280001007983 */ /* 0x000f220000300800 */
[----:B------:R-:W-:Y:S01]  /*27e20*/  IMAD.MOV.U32 R11, RZ, RZ, R20 ;  /* 0x000000ffff0b7224 */ /* 0x000fe200078e0014 */
[----:B------:R-:W-:Y:S01]  /*27e30*/  MOV R10, R21 ;  /* 0x00000015000a7202 */ /* 0x000fe20000000f00 */
[----:B------:R-:W-:Y:S01]  /*27e40*/  IMAD.MOV.U32 R20, RZ, RZ, R19 ;  /* 0x000000ffff147224 */ /* 0x000fe200078e0013 */
[----:B------:R-:W-:Y:S01]  /*27e50*/  MOV R21, R18 ;  /* 0x0000001200157202 */ /* 0x000fe20000000f00 */
[----:B------:R-:W-:Y:S01]  /*27e60*/  IMAD.MOV.U32 R22, RZ, RZ, R17 ;  /* 0x000000ffff167224 */ /* 0x000fe200078e0011 */
[----:B------:R-:W-:-:S07]  /*27e70*/  MOV R23, R16 ;  /* 0x0000001000177202 */ /* 0x000fce0000000f00 */
[----:B---3--:R-:W-:Y:S01]  /*27e80*/  HMMA.16816.F32.BF16 R20, R20, R26, R12 ;  /* 0x0000001a1414723c */ /* 0x008fe2000004180c */
[----:B------:R-:W-:Y:S01]  /*27e90*/  STL.64 [R1+0x3490], R10 ;  /* 0x0034900a01007387 */ /* 0x000fe20000100a00 */
[----:B------:R0:W-:Y:S03]  /*27ea0*/  STL.64 [R1+0x3488], R8 ;  /* 0x0034880801007387 */ /* 0x0001e60000100a00 */
[----:B0-----:R-:W3:Y:S01]  /*27eb0*/  LDL.LU R8, [R1+0x130] ;  /* 0x0001300001087983 */ /* 0x001ee20000300800 */
[----:B------:R-:W3:Y:S02]  /*27ec0*/  LDL.LU R9, [R1+0x134] ;  /* 0x0001340001097983 */ /* 0x000ee40000300800 */
[----:B------:R-:W3:Y:S02]  /*27ed0*/  LDL.LU R10, [R1+0x138] ;  /* 0x00013800010a7983 */ /* 0x000ee40000300800 */
[----:B------:R-:W3:Y:S01]  /*27ee0*/  LDL.LU R11, [R1+0x13c] ;  /* 0x00013c00010b7983 */ /* 0x000ee20000300800 */
[----:B------:R-:W-:Y:S04]  /*27ef0*/  STL [R1+0x33fc], R28 ;  /* 0x0033fc1c01007387 */ /* 0x000fe80000100800 */
[----:B----4-:R-:W0:Y:S04]  /*27f00*/  LDSM.16.MT88.4 R16, [R0+0xc000] ;  /* 0x00c000000010783b */ /* 0x010e280000004200 */
[----:B0-----:R-:W-:Y:S01]  /*27f10*/  STL.64 [R1+0x3410], R18 ;  /* 0x0034101201007387 */ /* 0x001fe20000100a00 */
[----:B------:R0:W-:Y:S03]  /*27f20*/  STL.64 [R1+0x3408], R16 ;  /* 0x0034081001007387 */ /* 0x0001e60000100a00 */
[----:B0-----:R-:W4:Y:S01]  /*27f30*/  LDL.LU R16, [R1+0x110] ;  /* 0x0001100001107983 */ /* 0x001f220000300800 */
[----:B------:R-:W4:Y:S02]  /*27f40*/  LDL.LU R17, [R1+0x114] ;  /* 0x0001140001117983 */ /* 0x000f240000300800 */
[----:B------:R-:W4:Y:S02]  /*27f50*/  LDL.LU R18, [R1+0x118] ;  /* 0x0001180001127983 */ /* 0x000f240000300800 */
[----:B------:R-:W2:Y:S01]  /*27f60*/  LDL.LU.64 R14, [R1+0x3520] ;  /* 0x00352000010e7983 */ /* 0x000ea20000300a00 */
[----:B------:R-:W2:Y:S01]  /*27f70*/  LDL.LU.64 R12, [R1+0x3518] ;  /* 0x00351800010c7983 */ /* 0x000ea20000300a00 */
[----:B------:R-:W-:Y:S02]  /*27f80*/  STL.64 [R1+0x90], R20 ;  /* 0x0000901401007387 */ /* 0x000fe40000100a00 */
[----:B------:R-:W-:Y:S02]  /*27f90*/  STL.64 [R1+0x98], R22 ;  /* 0x0000981601007387 */ /* 0x000fe40000100a00 */
[----:B------:R-:W0:Y:S04]  /*27fa0*/  LDSM.16.MT88.4 R20, [R0+0xc080] ;  /* 0x00c080000014783b */ /* 0x000e280000004200 */
[----:B0-----:R-:W-:Y:S01]  /*27fb0*/  STL.64 [R1+0x60], R20 ;  /* 0x0000601401007387 */ /* 0x001fe20000100a00 */
[----:B------:R0:W-:Y:S03]  /*27fc0*/  STL.64 [R1+0x68], R22 ;  /* 0x0000681601007387 */ /* 0x0001e60000100a00 */
[----:B0-----:R-:W2:Y:S01]  /*27fd0*/  LDL.LU.64 R22, [R1+0x3510] ;  /* 0x0035100001167983 */ /* 0x001ea20000300a00 */
[----:B------:R-:W3:Y:S02]  /*27fe0*/  LDL.LU.64 R20, [R1+0x3508] ;  /* 0x0035080001147983 */ /* 0x000ee40000300a00 */
[----:B------:R-:W-:Y:S01]  /*27ff0*/  STL [R1+0x33e8], R0 ;  /* 0x0033e80001007387 */ /* 0x000fe20000100800 */
[C---:B--2---:R-:W-:Y:S11]  /*28000*/  HMMA.16816.F32.BF16 R4, R12.reuse, R22, R4 ;  /* 0x000000160c04723c */ /* 0x044ff60000041804 */
[----:B------:R-:W-:Y:S11]  /*28010*/  @!UPT UIADD3 URZ, URZ, URZ, URZ ;  /* 0x0000003f3f3ff290 */ /* 0x000ff6000fffe03f */
[----:B------:R-:W-:Y:S01]  /*28020*/  @!UPT UIADD3 URZ, URZ, URZ, URZ ;  /* 0x0000003f3f3ff290 */ /* 0x000fe2000fffe03f */
[----:B------:R0:W-:Y:S01]  /*28030*/  STL.64 [R1+0x1a0], R4 ;  /* 0x0001a00401007387 */ /* 0x0001e20000100a00 */
[----:B------:R-:W-:Y:S01]  /*28040*/  MOV R25, R6 ;  /* 0x0000000600197202 */ /* 0x000fe20000000f00 */
[----:B------:R-:W-:Y:S02]  /*28050*/  IMAD.MOV.U32 R24, RZ, RZ, R7 ;  /* 0x000000ffff187224 */ /* 0x000fe400078e0007 */
[----:B------:R-:W2:Y:S04]  /*28060*/  LDL.LU.64 R6, [R1+0x3500] ;  /* 0x0035000001067983 */ /* 0x000ea80000300a00 */
[----:B0-----:R-:W2:Y:S01]  /*28070*/  LDL.LU.64 R4, [R1+0x34f8] ;  /* 0x0034f80001047983 */ /* 0x001ea20000300a00 */
[----:B------:R-:W-:Y:S02]  /*28080*/  STL [R1+0x33f0], R24 ;  /* 0x0033f01801007387 */ /* 0x000fe40000100800 */
        /* <DEDUP_REMOVED lines=24> */
[----:B------:R0:W-:Y:S01]  /*28210*/  STL [R1+0x108], R14 ;  /* 0x0001080e01007387 */ /* 0x0001e20000100800 */
[----:B------:R-:W-:Y:S02]  /*28220*/  MOV R28, R15 ;  /* 0x0000000f001c7202 */ /* 0x000fe40000000f00 */
[----:B0-----:R-:W2:Y:S01]  /*28230*/  LDL.LU.64 R14, [R1+0x34b0] ;  /* 0x0034b000010e7983 */ /* 0x001ea20000300a00 */
[----:B------:R-:W2:Y:S02]  /*28240*/  LDL.LU.64 R12, [R1+0x34a8] ;  /* 0x0034a800010c7983 */ /* 0x000ea40000300a00 */
[----:B------:R-:W-:Y:S01]  /*28250*/  IMAD.MOV.U32 R19, RZ, RZ, R29 ;  /* 0x000000ffff137224 */ /* 0x000fe200078e001d */
[C---:B--2---:R-:W-:Y:S11]  /*28260*/  HMMA.16816.F32.BF16 R4, R12.reuse, R22, R4 ;  /* 0x000000160c04723c */ /* 0x044ff60000041804 */
[----:B------:R-:W-:Y:S11]  /*28270*/  @!UPT UIADD3 URZ, URZ, URZ, URZ ;  /* 0x0000003f3f3ff290 */ /* 0x000ff6000fffe03f */
[----:B------:R-:W-:Y:S01]  /*28280*/  @!UPT UIADD3 URZ, URZ, URZ, URZ ;  /* 0x0000003f3f3ff290 */ /* 0x000fe2000fffe03f */
[----:B------:R-:W-:Y:S01]  /*28290*/  STL.64 [R1+0x180], R4 ;  /* 0x0001800401007387 */ /* 0x000fe20000100a00 */
[----:B------:R-:W-:Y:S02]  /*282a0*/  STL [R1+0x188], R6 ;  /* 0x0001880601007387 */ /* 0x000fe40000100800 */
[----:B------:R-:W-:Y:S02]  /*282b0*/  IMAD.MOV.U32 R29, RZ, RZ, R7 ;  /* 0x000000ffff1d7224 */ /* 0x000fe400078e0007 */
[----:B------:R-:W0:Y:S01]  /*282c0*/  LDSM.16.MT88.4 R4, [R3+0xc000] ;  /* 0x00c000000304783b */ /* 0x000e220000004200 */
[----:B---3--:R-:W-:Y:S03]  /*282d0*/  HMMA.16816.F32.BF16 R12, R12, R26, R8 ;  /* 0x0000001a0c0c723c */ /* 0x008fe60000041808 */
[----:B------:R1:W-:Y:S11]  /*282e0*/  STL [R1+0x33d0], R29 ;  /* 0x0033d01d01007387 */ /* 0x0003f60000100800 */
[----:B------:R-:W-:Y:S10]  /*282f0*/  @!UPT UIADD3 URZ, URZ, URZ, URZ ;  /* 0x0000003f3f3ff290 */ /* 0x000ff4000fffe03f */
[----:B-1----:R-:W-:Y:S01]  /*28300*/  MOV R29, R14 ;  /* 0x0000000e001d7202 */ /* 0x002fe20000000f00 */
[----:B0-----:R-:W-:Y:S01]  /*28310*/  STL [R1+0x40], R4 ;  /* 0x0000400401007387 */ /* 0x001fe20000100800 */
[----:B------:R0:W-:Y:S02]  /*28320*/  STL [R1+0x4c], R7 ;  /* 0x00004c0701007387 */ /* 0x0001e40000100800 */
[----:B------:R-:W-:Y:S01]  /*28330*/  IMAD.MOV.U32 R25, RZ, RZ, R6 ;  /* 0x000000ffff197224 */ /* 0x000fe200078e0006 */
[----:B------:R-:W-:Y:S01]  /*28340*/  MOV R24, R5 ;  /* 0x0000000500187202 */ /* 0x000fe20000000f00 */
[----:B0-----:R-:W2:Y:S01]  /*28350*/  LDL.LU.64 R6, [R1+0x34a0] ;  /* 0x0034a00001067983 */ /* 0x001ea20000300a00 */
[----:B------:R-:W3:Y:S02]  /*28360*/  LDL.LU.64 R4, [R1+0x3498] ;  /* 0x0034980001047983 */ /* 0x000ee40000300a00 */
[----:B------:R-:W2:Y:S02]  /*28370*/  LDL.LU.64 R10, [R1+0x3490] ;  /* 0x00349000010a7983 */ /* 0x000ea40000300a00 */
[----:B------:R-:W2:Y:S01]  /*28380*/  LDL.LU.64 R8, [R1+0x3488] ;  /* 0x0034880001087983 */ /* 0x000ea20000300a00 */
[----:B------:R-:W-:Y:S01]  /*28390*/  STL.64 [R1+0x160], R12 ;  /* 0x0001600c01007387 */ /* 0x000fe20000100a00 */
[----:B------:R-:W-:Y:S02]  /*283a0*/  STL [R1+0x16c], R15 ;  /* 0x00016c0f01007387 */ /* 0x000fe40000100800 */
[----:B------:R-:W0:Y:S02]  /*283b0*/  LDSM.16.MT88.4 R12, [R3+0xc080] ;  /* 0x00c08000030c783b */ /* 0x000e240000004200 */
[----:B0-----:R-:W-:Y:S02]  /*283c0*/  STL [R1+0x24], R13 ;  /* 0x0000240d01007387 */ /* 0x001fe40000100800 */
[----:B------:R0:W-:Y:S02]  /*283d0*/  STL.64 [R1+0x28], R14 ;  /* 0x0000280e01007387 */ /* 0x0001e40000100a00 */
[----:B------:R-:W-:Y:S01]  /*283e0*/  IMAD.MOV.U32 R0, RZ, RZ, R12 ;  /* 0x000000ffff007224 */ /* 0x000fe200078e000c */
[----:B0-----:R-:W4:Y:S01]  /*283f0*/  LDL.LU.64 R14, [R1+0x3480] ;  /* 0x00348000010e7983 */ /* 0x001f220000300a00 */
[----:B------:R-:W4:Y:S02]  /*28400*/  LDL.LU.64 R12, [R1+0x3478] ;  /* 0x00347800010c7983 */ /* 0x000f240000300a00 */
[----:B------:R-:W-:Y:S01]  /*28410*/  STL [R1+0x3364], R3 ;  /* 0x0033640301007387 */ /* 0x000fe20000100800 */
[----:B----4-:R-:W-:Y:S11]  /*28420*/  HMMA.16816.F32.BF16 R16, R12, R22, R16 ;  /* 0x000000160c10723c */ /* 0x010ff60000041810 */
[----:B------:R-:W-:Y:S11]  /*28430*/  @!UPT UIADD3 URZ, URZ, URZ, URZ ;  /* 0x0000003f3f3ff290 */ /* 0x000ff6000fffe03f */
[----:B------:R-:W-:Y:S01]  /*28440*/  @!UPT UIADD3 URZ, URZ, URZ, URZ ;  /* 0x0000003f3f3ff290 */ /* 0x000fe2000fffe03f */
[----:B------:R2:W-:Y:S01]  /*28450*/  STL.64 [R1+0x140], R16 ;  /* 0x0001401001007387 */ /* 0x0005e20000100a00 */
[----:B------:R0:W-:Y:S01]  /*28460*/  STL.64 [R1+0x148], R18 ;  /* 0x0001481201007387 */ /* 0x0001e20000100a00 */
[----:B--2---:R-:W-:Y:S02]  /*28470*/  MOV R16, R11 ;  /* 0x0000000b00107202 */ /* 0x004fe40000000f00 */
[----:B0-----:R-:W-:Y:S01]  /*28480*/  MOV R18, R7 ;  /* 0x0000000700127202 */ /* 0x001fe20000000f00 */
[----:B------:R-:W-:Y:S02]  /*28490*/  IMAD.MOV.U32 R19, RZ, RZ, R6 ;  /* 0x000000ffff137224 */ /* 0x000fe400078e0006 */
[----:B------:R-:W-:-:S03]  /*284a0*/  IMAD.MOV.U32 R17, RZ, RZ, R10 ;  /* 0x000000ffff117224 */ /* 0x000fc600078e000a */
[----:B------:R-:W-:Y:S02]  /*284b0*/  STL.64 [R1+0x3440], R18 ;  /* 0x0034401201007387 */ /* 0x000fe40000100a00 */
[----:B------:R0:W-:Y:S02]  /*284c0*/  STL.64 [R1+0x3438], R16 ;  /* 0x0034381001007387 */ /* 0x0001e40000100a00 */
[----:B0-----:R-:W-:Y:S01]  /*284d0*/  MOV R16, R20 ;  /* 0x0000001400107202 */ /* 0x001fe20000000f00 */
[----:B------:R-:W-:Y:S01]  /*284e0*/  IMAD.MOV.U32 R17, RZ, RZ, R21 ;  /* 0x000000ffff117224 */ /* 0x000fe200078e0015 */
[----:B------:R-:W2:Y:S01]  /*284f0*/  LDL.LU R20, [R1+0x3470] ;  /* 0x0034700001147983 */ /* 0x000ea20000300800 */
[----:B------:R-:W4:Y:S01]  /*28500*/  LDL.LU R21, [R1+0x346c] ;  /* 0x00346c0001157983 */ /* 0x000f220000300800 */
[----:B------:R-:W-:Y:S02]  /*28510*/  MOV R18, R2 ;  /* 0x0000000200127202 */ /* 0x000fe40000000f00 */
[----:B------:R-:W2:Y:S01]  /*28520*/  LDL.LU R2, [R1+0x3468] ;  /* 0x0034680001027983 */ /* 0x000ea20000300800 */
[----:B------:R-:W2:Y:S03]  /*28530*/  LDL.LU R19, [R1+0x1c] ;  /* 0x00001c0001137983 */ /* 0x000ea60000300800 */
[----:B--2---:R4:W-:Y:S02]  /*28540*/  STL.64 [R1+0x3460], R18 ;  /* 0x0034601201007387 */ /* 0x0049e40000100a00 */
[----:B----4-:R-:W-:Y:S01]  /*28550*/  IMAD.MOV.U32 R18, RZ, RZ, R21 ;  /* 0x000000ffff127224 */ /* 0x010fe200078e0015 */
[----:B------:R-:W-:-:S02]  /*28560*/  MOV R19, R20 ;  /* 0x0000001400137202 */ /* 0x000fc40000000f00 */
[----:B------:R-:W0:Y:S04]  /*28570*/  LDSM.16.MT88.4 R20, [R2+0xc000] ;  /* 0x00c000000214783b */ /* 0x000e280000004200 */
[----:B------:R1:W-:Y:S04]  /*28580*/  STL.64 [R1+0x3458], R16 ;  /* 0x0034581001007387 */ /* 0x0003e80000100a00 */
[----:B-1----:R-:W2:Y:S01]  /*28590*/  LDL.LU R16, [R1+0xf0] ;  /* 0x0000f00001107983 */ /* 0x002ea20000300800 */
[----:B------:R-:W2:Y:S03]  /*285a0*/  LDL.LU R17, [R1+0xf4] ;  /* 0x0000f40001117983 */ /* 0x000ea60000300800 */
[----:B0-----:R0:W-:Y:S01]  /*285b0*/  STL [R1+0x338c], R20 ;  /* 0x00338c1401007387 */ /* 0x0011e20000100800 */
[----:B------:R1:W-:Y:S02]  /*285c0*/  STL [R1+0x3388], R21 ;  /* 0x0033881501007387 */ /* 0x0003e40000100800 */
[----:B------:R4:W-:Y:S02]  /*285d0*/  STL [R1+0x3384], R22 ;  /* 0x0033841601007387 */ /* 0x0009e40000100800 */
[----:B------:R3:W-:Y:S01]  /*285e0*/  STL [R1+0x3380], R23 ;  /* 0x0033801701007387 */ /* 0x0007e20000100800 */
[----:B0-----:R-:W2:Y:S01]  /*285f0*/  LDL.LU R20, [R1+0xd0] ;  /* 0x0000d00001147983 */ /* 0x001ea20000300800 */
[----:B-1----:R-:W2:Y:S02]  /*28600*/  LDL.LU R21, [R1+0xd4] ;  /* 0x0000d40001157983 */ /* 0x002ea40000300800 */
[----:B----4-:R-:W4:Y:S02]  /*28610*/  LDL.LU R22, [R1+0xd8] ;  /* 0x0000d80001167983 */ /* 0x010f240000300800 */
[----:B---3--:R-:W4:Y:S01]  /*28620*/  LDL.LU R23, [R1+0xdc] ;  /* 0x0000dc0001177983 */ /* 0x008f220000300800 */
[----:B--2---:R-:W-:Y:S01]  /*28630*/  HMMA.16816.F32.BF16 R12, R12, R26, R16 ;  /* 0x0000001a0c0c723c */ /* 0x004fe20000041810 */
[----:B------:R-:W0:Y:S04]  /*28640*/  LDSM.16.MT88.4 R16, [R2+0xc080] ;  /* 0x00c080000210783b */ /* 0x000e280000004200 */
[----:B----4-:R-:W-:Y:S01]  /*28650*/  STL.64 [R1+0x3450], R22 ;  /* 0x0034501601007387 */ /* 0x010fe20000100a00 */
[----:B------:R1:W-:Y:S03]  /*28660*/  STL.64 [R1+0x3448], R20 ;  /* 0x0034481401007387 */ /* 0x0003e60000100a00 */
[----:B-1----:R-:W2:Y:S01]  /*28670*/  LDL.LU R20, [R1+0xe0] ;  /* 0x0000e00001147983 */ /* 0x002ea20000300800 */
[----:B------:R-:W2:Y:S02]  /*28680*/  LDL.LU R21, [R1+0xe4] ;  /* 0x0000e40001157983 */ /* 0x000ea40000300800 */
[----:B------:R-:W2:Y:S02]  /*28690*/  LDL.LU R22, [R1+0xe8] ;  /* 0x0000e80001167983 */ /* 0x000ea40000300800 */
[----:B------:R-:W2:Y:S01]  /*286a0*/  LDL.LU R23, [R1+0xec] ;  /* 0x0000ec0001177983 */ /* 0x000ea20000300800 */
[----:B------:R1:W-:Y:S04]  /*286b0*/  STL.64 [R1+0x3400], R24 ;  /* 0x0034001801007387 */ /* 0x0003e80000100a00 */
[----:B-1----:R-:W3:Y:S01]  /*286c0*/  LDL.LU R24, [R1+0xa0] ;  /* 0x0000a00001187983 */ /* 0x002ee20000300800 */
[----:B------:R-:W3:Y:S02]  /*286d0*/  LDL.LU R25, [R1+0xa4] ;  /* 0x0000a40001197983 */ /* 0x000ee40000300800 */
[----:B------:R-:W4:Y:S02]  /*286e0*/  LDL.LU R26, [R1+0xa8] ;  /* 0x0000a800011a7983 */ /* 0x000f240000300800 */
[----:B------:R-:W4:Y:S02]  /*286f0*/  LDL.LU R27, [R1+0xac] ;  /* 0x0000ac00011b7983 */ /* 0x000f240000300800 */
[----:B----4-:R-:W-:Y:S01]  /*28700*/  STL.64 [R1+0x3420], R26 ;  /* 0x0034201a01007387 */ /* 0x010fe20000100a00 */
[----:B---3--:R1:W-:Y:S03]  /*28710*/  STL.64 [R1+0x3418], R24 ;  /* 0x0034181801007387 */ /* 0x0083e60000100a00 */
[----:B-1----:R-:W3:Y:S01]  /*28720*/  LDL.LU R24, [R1+0xb0] ;  /* 0x0000b00001187983 */ /* 0x002ee20000300800 */
[----:B------:R-:W3:Y:S02]  /*28730*/  LDL.LU R25, [R1+0xb4] ;  /* 0x0000b40001197983 */ /* 0x000ee40000300800 */
[----:B------:R-:W4:Y:S02]  /*28740*/  LDL.LU R26, [R1+0xb8] ;  /* 0x0000b800011a7983 */ /* 0x000f240000300800 */
[----:B------:R-:W4:Y:S02]  /*28750*/  LDL.LU R27, [R1+0xbc] ;  /* 0x0000bc00011b7983 */ /* 0x000f240000300800 */
[----:B------:R-:W-:Y:S01]  /*28760*/  IMAD.MOV.U32 R10, RZ, RZ, R12 ;  /* 0x000000ffff0a7224 */ /* 0x000fe200078e000c */
[----:B------:R-:W-:-:S02]  /*28770*/  MOV R7, R15 ;  /* 0x0000000f00077202 */ /* 0x000fc40000000f00 */
[----:B------:R-:W-:Y:S01]  /*28780*/  MOV R11, R13 ;  /* 0x0000000d000b7202 */ /* 0x000fe20000000f00 */
[----:B------:R-:W-:Y:S01]  /*28790*/  IMAD.MOV.U32 R6, RZ, RZ, R14 ;  /* 0x000000ffff067224 */ /* 0x000fe200078e000e */
[----:B----4-:R-:W-:Y:S01]  /*287a0*/  STL.64 [R1+0x3430], R26 ;  /* 0x0034301a01007387 */ /* 0x010fe20000100a00 */
[----:B---3--:R1:W-:Y:S03]  /*287b0*/  STL.64 [R1+0x3428], R24 ;  /* 0x0034281801007387 */ /* 0x0083e60000100a00 */
[----:B-1----:R-:W3:Y:S01]  /*287c0*/  LDL.LU R24, [R1+0xc0] ;  /* 0x0000c00001187983 */ /* 0x002ee20000300800 */
[----:B------:R-:W3:Y:S02]  /*287d0*/  LDL.LU R25, [R1+0xc4] ;  /* 0x0000c40001197983 */ /* 0x000ee40000300800 */
[----:B------:R-:W3:Y:S02]  /*287e0*/  LDL.LU R26, [R1+0xc8] ;  /* 0x0000c800011a7983 */ /* 0x000ee40000300800 */
[----:B------:R-:W3:Y:S01]  /*287f0*/  LDL.LU R27, [R1+0xcc] ;  /* 0x0000cc00011b7983 */ /* 0x000ee20000300800 */
[----:B------:R-:W4:Y:S01]  /*28800*/  LDL.LU R12, [R1+0x70] ;  /* 0x00007000010c7983 */ /* 0x000f220000300800 */
[----:B------:R-:W4:Y:S02]  /*28810*/  LDL.LU R13, [R1+0x74] ;  /* 0x00007400010d7983 */ /* 0x000f240000300800 */
[----:B------:R-:W4:Y:S02]  /*28820*/  LDL.LU R14, [R1+0x78] ;  /* 0x00007800010e7983 */ /* 0x000f240000300800 */
[----:B------:R-:W4:Y:S01]  /*28830*/  LDL.LU R15, [R1+0x7c] ;  /* 0x00007c00010f7983 */ /* 0x000f220000300800 */
[----:B------:R-:W-:Y:S01]  /*28840*/  STL [R1+0x3368], R7 ;  /* 0x0033680701007387 */ /* 0x000fe20000100800 */
[----:B------:R-:W-:Y:S02]  /*28850*/  STL [R1+0x3360], R6 ;  /* 0x0033600601007387 */ /* 0x000fe40000100800 */
[----:B------:R-:W-:Y:S02]  /*28860*/  STL [R1+0x335c], R11 ;  /* 0x00335c0b01007387 */ /* 0x000fe40000100800 */
[----:B------:R-:W-:Y:S01]  /*28870*/  STL [R1+0x3358], R10 ;  /* 0x0033580a01007387 */ /* 0x000fe20000100800 */
[----:B0-----:R-:W-:Y:S01]  /*28880*/  STL.64 [R1+0x30], R16 ;  /* 0x0000301001007387 */ /* 0x001fe20000100a00 */
[----:B------:R0:W-:Y:S03]  /*28890*/  STL.64 [R1+0x38], R18 ;  /* 0x0000381201007387 */ /* 0x0001e60000100a00 */
[----:B0-----:R-:W2:Y:S01]  /*288a0*/  LDL.LU.64 R18, [R1+0x3460] ;  /* 0x0034600001127983 */ /* 0x001ea20000300a00 */
[----:B------:R-:W2:Y:S02]  /*288b0*/  LDL.LU.64 R16, [R1+0x3458] ;  /* 0x0034580001107983 */ /* 0x000ea40000300a00 */
[----:B------:R-:W-:Y:S01]  /*288c0*/  STL [R1+0x336c], R2 ;  /* 0x00336c0201007387 */ /* 0x000fe20000100800 */
[C---:B--2---:R-:W-:Y:S11]  /*288d0*/  HMMA.16816.F32.BF16 R20, R16.reuse, R4, R20 ;  /* 0x000000041014723c */ /* 0x044ff60000041814 */
[----:B------:R-:W-:Y:S11]  /*288e0*/  @!UPT UIADD3 URZ, URZ, URZ, URZ ;  /* 0x0000003f3f3ff290 */ /* 0x000ff6000fffe03f */
[----:B------:R-:W-:Y:S01]  /*288f0*/  @!UPT UIADD3 URZ, URZ, URZ, URZ ;  /* 0x0000003f3f3ff290 */ /* 0x000fe2000fffe03f */
[----:B------:R-:W-:Y:S01]  /*28900*/  STL.64 [R1+0x190], R20 ;  /* 0x0001901401007387 */ /* 0x000fe20000100a00 */
[----:B------:R0:W-:Y:S03]  /*28910*/  STL.64 [R1+0x198], R22 ;  /* 0x0001981601007387 */ /* 0x0001e60000100a00 */
[----:B0-----:R-:W2:Y:S01]  /*28920*/  LDL.LU.64 R22, [R1+0x3450] ;  /* 0x0034500001167983 */ /* 0x001ea20000300a00 */
[----:B------:R-:W2:Y:S02]  /*28930*/  LDL.LU.64 R20, [R1+0x3448] ;  /* 0x0034480001147983 */ /* 0x000ea40000300a00 */
[----:B--2---:R-:W-:Y:S11]  /*28940*/  HMMA.16816.F32.BF16 R16, R16, R8, R20 ;  /* 0x000000081010723c */ /* 0x004ff60000041814 */
[----:B------:R-:W-:Y:S11]  /*28950*/  @!UPT UIADD3 URZ, URZ, URZ, URZ ;  /* 0x0000003f3f3ff290 */ /* 0x000ff6000fffe03f */
[----:B------:R-:W-:Y:S02]  /*28960*/  @!UPT UIADD3 URZ, URZ, URZ, URZ ;  /* 0x0000003f3f3ff290 */ /* 0x000fe4000fffe03f */
[----:B------:R-:W-:Y:S01]  /*28970*/  IMAD.MOV.U32 R22, RZ, RZ, R18 ;  /* 0x000000ffff167224 */ /* 0x000fe200078e0012 */
[----:B------:R-:W-:Y:S01]  /*28980*/  MOV R23, R19 ;  /* 0x0000001300177202 */ /* 0x000fe20000000f00 */
[----:B------:R-:W-:Y:S01]  /*28990*/  IMAD.MOV.U32 R20, RZ, RZ, R16 ;  /* 0x000000ffff147224 */ /* 0x000fe200078e0010 */
[----:B------:R-:W-:Y:S01]  /*289a0*/  MOV R21, R17 ;  /* 0x0000001100157202 */ /* 0x000fe20000000f00 */
[----:B------:R-:W3:Y:S01]  /*289b0*/  LDL.LU.64 R18, [R1+0x3440] ;  /* 0x0034400001127983 */ /* 0x000ee20000300a00 */
[----:B------:R-:W3:Y:S02]  /*289c0*/  LDL.LU.64 R16, [R1+0x3438] ;  /* 0x0034380001107983 */ /* 0x000ee40000300a00 */
[----:B------:R-:W-:Y:S01]  /*289d0*/  STL.64 [R1+0x3398], R22 ;  /* 0x0033981601007387 */ /* 0x000fe20000100a00 */
[----:B------:R0:W-:Y:S04]  /*289e0*/  STL.64 [R1+0x3390], R20 ;  /* 0x0033901401007387 */ /* 0x0001e80000100a00 */
[----:B0-----:R-:W2:Y:S01]  /*289f0*/  LDL.LU R20, [R1+0x80] ;  /* 0x0000800001147983 */ /* 0x001ea20000300800 */
[----:B------:R-:W2:Y:S02]  /*28a00*/  LDL.LU R21, [R1+0x84] ;  /* 0x0000840001157983 */ /* 0x000ea40000300800 */
[----:B------:R-:W2:Y:S02]  /*28a10*/  LDL.LU R22, [R1+0x88] ;  /* 0x0000880001167983 */ /* 0x000ea40000300800 */
[----:B------:R-:W2:Y:S01]  /*28a20*/  LDL.LU R23, [R1+0x8c] ;  /* 0x00008c0001177983 */ /* 0x000ea20000300800 */
[C---:B---3--:R-:W-:Y:S11]  /*28a30*/  HMMA.16816.F32.BF16 R24, R16.reuse, R4, R24 ;  /* 0x000000041018723c */ /* 0x048ff60000041818 */
        /* <DEDUP_REMOVED lines=8> */
[----:B---3--:R-:W-:Y:S01]  /*28ac0*/  HMMA.16816.F32.BF16 R16, R16, R8, R24 ;  /* 0x000000081010723c */ /* 0x008fe20000041818 */
[----:B------:R-:W3:Y:S01]  /*28ad0*/  LDL.LU.64 R26, [R1+0x3420] ;  /* 0x00342000011a7983 */ /* 0x000ee20000300a00 */
[----:B------:R-:W3:Y:S11]  /*28ae0*/  LDL.LU.64 R24, [R1+0x3418] ;  /* 0x0034180001187983 */ /* 0x000ef60000300a00 */
[----:B------:R-:W-:Y:S10]  /*28af0*/  @!UPT UIADD3 URZ, URZ, URZ, URZ ;  /* 0x0000003f3f3ff290 */ /* 0x000ff4000fffe03f */
[----:B------:R0:W-:Y:S01]  /*28b00*/  STL.64 [R1+0x110], R16 ;  /* 0x0001101001007387 */ /* 0x0001e20000100a00 */
[----:B------:R-:W-:Y:S01]  /*28b10*/  IMAD.MOV.U32 R2, RZ, RZ, R18 ;  /* 0x000000ffff027224 */ /* 0x000fe200078e0012 */
[----:B------:R-:W-:Y:S02]  /*28b20*/  MOV R7, R19 ;  /* 0x0000001300077202 */ /* 0x000fe40000000f00 */
[----:B------:R-:W3:Y:S04]  /*28b30*/  LDL.LU.64 R18, [R1+0x3410] ;  /* 0x0034100001127983 */ /* 0x000ee80000300a00 */
[----:B0-----:R-:W3:Y:S02]  /*28b40*/  LDL.LU.64 R16, [R1+0x3408] ;  /* 0x0034080001107983 */ /* 0x001ee40000300a00 */
[C---:B---3--:R-:W-:Y:S08]  /*28b50*/  HMMA.16816.F32.BF16 R24, R16.reuse, R4, R24 ;  /* 0x000000041018723c */ /* 0x048ff00000041818 */
[----:B--2---:R-:W-:Y:S11]  /*28b60*/  HMMA.16816.F32.BF16 R20, R16, R8, R20 ;  /* 0x000000081014723c */ /* 0x004ff60000041814 */
[----:B------:R-:W-:Y:S04]  /*28b70*/  @!UPT UIADD3 URZ, URZ, URZ, URZ ;  /* 0x0000003f3f3ff290 */ /* 0x000fe8000fffe03f */
[----:B------:R0:W-:Y:S01]  /*28b80*/  STL.64 [R1+0xf0], R24 ;  /* 0x0000f01801007387 */ /* 0x0001e20000100a00 */
[----:B------:R-:W-:Y:S03]  /*28b90*/  STL.64 [R1+0xf8], R26 ;  /* 0x0000f81a01007387 */ /* 0x000fe60000100a00 */
[----:B0-----:R-:W2:Y:S01]  /*28ba0*/  LDL.LU.64 R24, [R1+0x3400] ;  /* 0x0034000001187983 */ /* 0x001ea20000300a00 */
[----:B------:R-:W4:Y:S03]  /*28bb0*/  LDL.LU R16, [R1+0x60] ;  /* 0x0000600001107983 */ /* 0x000f260000300800 */
[----:B------:R-:W-:Y:S02]  /*28bc0*/  STL.64 [R1+0xb0], R20 ;  /* 0x0000b01401007387 */ /* 0x000fe40000100a00 */
[----:B------:R0:W-:Y:S01]  /*28bd0*/  STL.64 [R1+0xb8], R22 ;  /* 0x0000b81601007387 */ /* 0x0001e20000100a00 */
[----:B------:R-:W4:Y:S01]  /*28be0*/  LDL.LU R17, [R1+0x64] ;  /* 0x0000640001117983 */ /* 0x000f220000300800 */
[----:B------:R-:W4:Y:S02]  /*28bf0*/  LDL.LU R18, [R1+0x68] ;  /* 0x0000680001127983 */ /* 0x000f240000300800 */
[----:B------:R-:W4:Y:S02]  /*28c00*/  LDL.LU R19, [R1+0x6c] ;  /* 0x00006c0001137983 */ /* 0x000f240000300800 */
[----:B------:R-:W-:Y:S01]  /*28c10*/  STL.64 [R1+0x33e0], R6 ;  /* 0x0033e00601007387 */ /* 0x000fe20000100a00 */
[----:B------:R1:W-:Y:S01]  /*28c20*/  STL.64 [R1+0x33d8], R4 ;  /* 0x0033d80401007387 */ /* 0x0003e20000100a00 */
[----:B0-----:R-:W-:Y:S01]  /*28c30*/  IMAD.MOV.U32 R23, RZ, RZ, R28 ;  /* 0x000000ffff177224 */ /* 0x001fe200078e001c */
[----:B----4-:R-:W-:Y:S11]  /*28c40*/  HMMA.16816.F32.BF16 R12, R16, R4, R12 ;  /* 0x00000004100c723c */ /* 0x010ff6000004180c */
[----:B------:R-:W-:Y:S11]  /*28c50*/  @!UPT UIADD3 URZ, URZ, URZ, URZ ;  /* 0x0000003f3f3ff290 */ /* 0x000ff6000fffe03f */
[----:B------:R-:W-:Y:S01]  /*28c60*/  @!UPT UIADD3 URZ, URZ, URZ, URZ ;  /* 0x0000003f3f3ff290 */ /* 0x000fe2000fffe03f */
[----:B------:R-:W-:Y:S01]  /*28c70*/  STL.64 [R1+0xe0], R12 ;  /* 0x0000e00c01007387 */ /* 0x000fe20000100a00 */
[----:B------:R-:W-:Y:S02]  /*28c80*/  STL.64 [R1+0xe8], R14 ;  /* 0x0000e80e01007387 */ /* 0x000fe40000100a00 */
[----:B------:R-:W3:Y:S02]  /*28c90*/  LDL.LU R20, [R1+0x100] ;  /* 0x0001000001147983 */ /* 0x000ee40000300800 */
[----:B------:R-:W3:Y:S01]  /*28ca0*/  LDL.LU R21, [R1+0x104] ;  /* 0x0001040001157983 */ /* 0x000ee20000300800 */
[----:B------:R-:W4:Y:S01]  /*28cb0*/  LDL.LU R22, [R1+0x108] ;  /* 0x0001080001167983 */ /* 0x000f220000300800 */
[----:B------:R-:W2:Y:S02]  /*28cc0*/  LDL.LU R28, [R1+0x33fc] ;  /* 0x0033fc00011c7983 */ /* 0x000ea40000300800 */
[----:B-1----:R-:W3:Y:S02]  /*28cd0*/  LDL.LU R4, [R1+0x90] ;  /* 0x0000900001047983 */ /* 0x002ee40000300800 */
[----:B------:R-:W3:Y:S01]  /*28ce0*/  LDL.LU R5, [R1+0x94] ;  /* 0x0000940001057983 */ /* 0x000ee20000300800 */
[----:B------:R-:W3:Y:S01]  /*28cf0*/  LDL.LU R6, [R1+0x98] ;  /* 0x0000980001067983 */ /* 0x000ee20000300800 */
[----:B------:R-:W3:Y:S03]  /*28d00*/  LDL.LU R7, [R1+0x9c] ;  /* 0x00009c0001077983 */ /* 0x000ee60000300800 */
[----:B--2---:R-:W0:Y:S04]  /*28d10*/  LDSM.16.MT88.4 R12, [R28+0xd000] ;  /* 0x00d000001c0c783b */ /* 0x004e280000004200 */
[----:B----4-:R1:W-:Y:S01]  /*28d20*/  STL.64 [R1+0x33a8], R22 ;  /* 0x0033a81601007387 */ /* 0x0103e20000100a00 */
[----:B---3--:R2:W-:Y:S02]  /*28d30*/  STL.64 [R1+0x33a0], R20 ;  /* 0x0033a01401007387 */ /* 0x0085e40000100a00 */
[----:B-1----:R-:W-:Y:S01]  /*28d40*/  IMAD.MOV.U32 R22, RZ, RZ, R25 ;  /* 0x000000ffff167224 */ /* 0x002fe200078e0019 */
[----:B--2---:R-:W2:Y:S01]  /*28d50*/  LDL.LU R20, [R1+0x40] ;  /* 0x0000400001147983 */ /* 0x004ea20000300800 */
[----:B------:R-:W-:-:S02]  /*28d60*/  MOV R21, R24 ;  /* 0x0000001800157202 */ /* 0x000fc40000000f00 */
[----:B------:R-:W3:Y:S02]  /*28d70*/  LDL.LU R24, [R1+0x33f8] ;  /* 0x0033f80001187983 */ /* 0x000ee40000300800 */
[----:B------:R-:W4:Y:S01]  /*28d80*/  LDL.LU R25, [R1+0x33f4] ;  /* 0x0033f40001197983 */ /* 0x000f220000300800 */
[----:B------:R-:W2:Y:S04]  /*28d90*/  LDL.LU R23, [R1+0x4c] ;  /* 0x00004c0001177983 */ /* 0x000ea80000300800 */
[----:B0-----:R-:W-:Y:S01]  /*28da0*/  STL.64 [R1+0x3340], R14 ;  /* 0x0033400e01007387 */ /* 0x001fe20000100a00 */
[----:B------:R0:W-:Y:S03]  /*28db0*/  STL.64 [R1+0x3338], R12 ;  /* 0x0033380c01007387 */ /* 0x0001e60000100a00 */
[----:B0-----:R-:W2:Y:S01]  /*28dc0*/  LDL.LU R12, [R1+0x170] ;  /* 0x00017000010c7983 */ /* 0x001ea20000300800 */
[----:B------:R-:W2:Y:S01]  /*28dd0*/  LDL.LU R13, [R1+0x174] ;  /* 0x00017400010d7983 */ /* 0x000ea20000300800 */
[----:B---3--:R-:W-:Y:S01]  /*28de0*/  MOV R14, R24 ;  /* 0x00000018000e7202 */ /* 0x008fe20000000f00 */
[----:B----4-:R-:W-:Y:S01]  /*28df0*/  IMAD.MOV.U32 R15, RZ, RZ, R25 ;  /* 0x000000ffff0f7224 */ /* 0x010fe200078e0019 */
[----:B------:R-:W3:Y:S01]  /*28e00*/  LDL.LU R24, [R1+0x33f0] ;  /* 0x0033f00001187983 */ /* 0x000ee20000300800 */
[----:B------:R-:W4:Y:S03]  /*28e10*/  LDL.LU R25, [R1+0x33ec] ;  /* 0x0033ec0001197983 */ /* 0x000f260000300800 */
[----:B------:R-:W-:Y:S04]  /*28e20*/  STL.64 [R1+0x33b8], R14 ;  /* 0x0033b80e01007387 */ /* 0x000fe80000100a00 */
[----:B--2---:R0:W-:Y:S04]  /*28e30*/  STL.64 [R1+0x33b0], R12 ;  /* 0x0033b00c01007387 */ /* 0x0041e80000100a00 */
[----:B0-----:R-:W2:Y:S01]  /*28e40*/  LDL.LU R12, [R1+0x50] ;  /* 0x00005000010c7983 */ /* 0x001ea20000300800 */
[----:B------:R-:W2:Y:S02]  /*28e50*/  LDL.LU R13, [R1+0x54] ;  /* 0x00005400010d7983 */ /* 0x000ea40000300800 */
[----:B------:R-:W2:Y:S02]  /*28e60*/  LDL.LU R14, [R1+0x58] ;  /* 0x00005800010e7983 */ /* 0x000ea40000300800 */
[----:B------:R-:W2:Y:S02]  /*28e70*/  LDL.LU R15, [R1+0x5c] ;  /* 0x00005c00010f7983 */ /* 0x000ea40000300800 */
[----:B--2---:R4:W-:Y:S02]  /*28e80*/  STL.64 [R1+0x33c8], R14 ;  /* 0x0033c80e01007387 */ /* 0x0049e40000100a00 */
[----:B----4-:R-:W-:Y:S01]  /*28e90*/  MOV R14, R25 ;  /* 0x00000019000e7202 */ /* 0x010fe20000000f00 */
[----:B---3--:R-:W-:-:S02]  /*28ea0*/  IMAD.MOV.U32 R15, RZ, RZ, R24 ;  /* 0x000000ffff0f7224 */ /* 0x008fc400078e0018 */
[----:B------:R-:W0:Y:S04]  /*28eb0*/  LDSM.16.MT88.4 R24, [R28+0xd080] ;  /* 0x00d080001c18783b */ /* 0x000e280000004200 */
[----:B------:R1:W-:Y:S04]  /*28ec0*/  STL.64 [R1+0x33c0], R12 ;  /* 0x0033c00c01007387 */ /* 0x0003e80000100a00 */
[----:B-1----:R-:W2:Y:S01]  /*28ed0*/  LDL.LU R12, [R1+0x1a0] ;  /* 0x0001a000010c7983 */ /* 0x002ea20000300800 */
[----:B------:R-:W2:Y:S03]  /*28ee0*/  LDL.LU R13, [R1+0x1a4] ;  /* 0x0001a400010d7983 */ /* 0x000ea60000300800 */
[----:B0-----:R-:W-:Y:S01]  /*28ef0*/  STL.64 [R1+0x3320], R26 ;  /* 0x0033201a01007387 */ /* 0x001fe20000100a00 */
[----:B------:R0:W-:Y:S02]  /*28f00*/  STL.64 [R1+0x3318], R24 ;  /* 0x0033181801007387 */ /* 0x0001e40000100a00 */
[----:B0-----:R-:W-:-:S02]  /*28f10*/  MOV R24, R0 ;  /* 0x0000000000187202 */ /* 0x001fc40000000f00 */
[----:B------:R-:W3:Y:S01]  /*28f20*/  LDL.LU R0, [R1+0x33e8] ;  /* 0x0033e80001007983 */ /* 0x000ee20000300800 */
[----:B------:R-:W-:Y:S01]  /*28f30*/  HMMA.16816.F32.BF16 R16, R16, R8, R4 ;  /* 0x000000081010723c */ /* 0x000fe20000041804 */
[----:B------:R-:W4:Y:S02]  /*28f40*/  LDL.LU R25, [R1+0x24] ;  /* 0x0000240001197983 */ /* 0x000f240000300800 */
[----:B------:R-:W4:Y:S01]  /*28f50*/  LDL.LU R26, [R1+0x28] ;  /* 0x00002800011a7983 */ /* 0x000f220000300800 */
[----:B------:R-:W4:Y:S01]  /*28f60*/  LDL.LU R27, [R1+0x2c] ;  /* 0x00002c00011b7983 */ /* 0x000f220000300800 */
[----:B------:R-:W2:Y:S02]  /*28f70*/  LDL.LU.64 R6, [R1+0x33e0] ;  /* 0x0033e00001067983 */ /* 0x000ea40000300a00 */
[----:B------:R-:W2:Y:S11]  /*28f80*/  LDL.LU.64 R4, [R1+0x33d8] ;  /* 0x0033d80001047983 */ /* 0x000eb60000300a00 */
[----:B------:R-:W-:Y:S05]  /*28f90*/  @!UPT UIADD3 URZ, URZ, URZ, URZ ;  /* 0x0000003f3f3ff290 */ /* 0x000fea000fffe03f */
[----:B------:R-:W-:Y:S01]  /*28fa0*/  STL.64 [R1+0xd0], R16 ;  /* 0x0000d01001007387 */ /* 0x000fe20000100a00 */
[----:B------:R-:W-:Y:S03]  /*28fb0*/  STL.64 [R1+0xd8], R18 ;  /* 0x0000d81201007387 */ /* 0x000fe60000100a00 */
[----:B---3--:R-:W0:Y:S04]  /*28fc0*/  LDSM.16.MT88.4 R16, [R0+0xd000] ;  /* 0x00d000000010783b */ /* 0x008e280000004200 */
[----:B0-----:R0:W-:Y:S01]  /*28fd0*/  STL.64 [R1+0x3300], R18 ;  /* 0x0033001201007387 */ /* 0x0011e20000100a00 */
[----:B------:R1:W-:Y:S02]  /*28fe0*/  STL.64 [R1+0x32f8], R16 ;  /* 0x0032f81001007387 */ /* 0x0003e40000100a00 */
[----:B0-----:R-:W-:Y:S01]  /*28ff0*/  IMAD.MOV.U32 R18, RZ, RZ, R29 ;  /* 0x000000ffff127224 */ /* 0x001fe200078e001d */
[----:B-1----:R-:W3:Y:S01]  /*29000*/  LDL.LU R16, [R1+0x160] ;  /* 0x0001600001107983 */ /* 0x002ee20000300800 */
[----:B------:R-:W3:Y:S02]  /*29010*/  LDL.LU R17, [R1+0x164] ;  /* 0x0001640001117983 */ /* 0x000ee40000300800 */
[----:B------:R-:W3:Y:S02]  /*29020*/  LDL.LU R29, [R1+0x33d0] ;  /* 0x0033d000011d7983 */ /* 0x000ee40000300800 */
[----:B------:R-:W3:Y:S01]  /*29030*/  LDL.LU R19, [R1+0x16c] ;  /* 0x00016c0001137983 */ /* 0x000ee20000300800 */
[C---:B--2---:R-:W-:Y:S01]  /*29040*/  HMMA.16816.F32.BF16 R12, R20.reuse, R4, R12 ;  /* 0x00000004140c723c */ /* 0x044fe2000004180c */
[----:B---3--:R-:W-:Y:S01]  /*29050*/  STL.64 [R1+0x3378], R18 ;  /* 0x0033781201007387 */ /* 0x008fe20000100a00 */
[----:B------:R0:W-:Y:S03]  /*29060*/  STL.64 [R1+0x3370], R16 ;  /* 0x0033701001007387 */ /* 0x0001e60000100a00 */
[----:B0-----:R-:W2:Y:S01]  /*29070*/  LDL.LU R16, [R1+0x180] ;  /* 0x0001800001107983 */ /* 0x001ea20000300800 */
[----:B------:R-:W2:Y:S02]  /*29080*/  LDL.LU R17, [R1+0x184] ;  /* 0x0001840001117983 */ /* 0x000ea40000300800 */
[----:B------:R-:W2:Y:S01]  /*29090*/  LDL.LU R18, [R1+0x188] ;  /* 0x0001880001127983 */ /* 0x000ea20000300800 */
[----:B------:R-:W-:Y:S11]  /*290a0*/  MOV R19, R29 ;  /* 0x0000001d00137202 */ /* 0x000ff60000000f00 */
[----:B------:R-:W-:Y:S03]  /*290b0*/  @!UPT UIADD3 URZ, URZ, URZ, URZ ;  /* 0x0000003f3f3ff290 */ /* 0x000fe6000fffe03f */
[----:B------:R-:W-:Y:S01]  /*290c0*/  STL.64 [R1+0x1a0], R12 ;  /* 0x0001a00c01007387 */ /* 0x000fe20000100a00 */
[----:B------:R0:W-:Y:S02]  /*290d0*/  STL [R1+0x1a8], R14 ;  /* 0x0001a80e01007387 */ /* 0x0001e40000100800 */
[----:B------:R-:W-:Y:S02]  /*290e0*/  IMAD.MOV.U32 R29, RZ, RZ, R15 ;  /* 0x000000ffff1d7224 */ /* 0x000fe400078e000f */
[----:B0-----:R-:W3:Y:S01]  /*290f0*/  LDL.LU.64 R14, [R1+0x33c8] ;  /* 0x0033c800010e7983 */ /* 0x001ee20000300a00 */
[----:B------:R-:W3:Y:S02]  /*29100*/  LDL.LU.64 R12, [R1+0x33c0] ;  /* 0x0033c000010c7983 */ /* 0x000ee40000300a00 */
[----:B------:R-:W-:Y:S01]  /*29110*/  STL [R1+0x32e8], R29 ;  /* 0x0032e81d01007387 */ /* 0x000fe20000100800 */
[----:B---3--:R-:W-:Y:S01]  /*29120*/  HMMA.16816.F32.BF16 R20, R20, R8, R12 ;  /* 0x000000081414723c */ /* 0x008fe2000004180c */
[----:B------:R-:W4:Y:S01]  /*29130*/  LDL.LU.64 R14, [R1+0x33b8] ;  /* 0x0033b800010e7983 */ /* 0x000f220000300a00 */
[----:B------:R-:W4:Y:S11]  /*29140*/  LDL.LU.64 R12, [R1+0x33b0] ;  /* 0x0033b000010c7983 */ /* 0x000f360000300a00 */
[----:B------:R-:W-:Y:S10]  /*29150*/  @!UPT UIADD3 URZ, URZ, URZ, URZ ;  /* 0x0000003f3f3ff290 */ /* 0x000ff4000fffe03f */
[----:B------:R-:W-:Y:S01]  /*29160*/  STL.64 [R1+0xa0], R20 ;  /* 0x0000a01401007387 */ /* 0x000fe20000100a00 */
[----:B------:R0:W-:Y:S03]  /*29170*/  STL.64 [R1+0xa8], R22 ;  /* 0x0000a81601007387 */ /* 0x0001e60000100a00 */
[----:B0-----:R-:W3:Y:S01]  /*29180*/  LDL.LU.64 R22, [R1+0x33a8] ;  /* 0x0033a80001167983 */ /* 0x001ee20000300a00 */
[----:B------:R-:W3:Y:S01]  /*29190*/  LDL.LU.64 R20, [R1+0x33a0] ;  /* 0x0033a00001147983 */ /* 0x000ee20000300a00 */
[C---:B----4-:R-:W-:Y:S11]  /*291a0*/  HMMA.16816.F32.BF16 R12, R24.reuse, R4, R12 ;  /* 0x00000004180c723c */ /* 0x050ff6000004180c */
[----:B------:R-:W-:Y:S11]  /*291b0*/  @!UPT UIADD3 URZ, URZ, URZ, URZ ;  /* 0x0000003f3f3ff290 */ /* 0x000ff6000fffe03f */
[----:B------:R-:W-:Y:S01]  /*291c0*/  @!UPT UIADD3 URZ, URZ, URZ, URZ ;  /* 0x0000003f3f3ff290 */ /* 0x000fe2000fffe03f */
[----:B------:R0:W-:Y:S01]  /*291d0*/  STL.64 [R1+0x90], R12 ;  /* 0x0000900c01007387 */ /* 0x0001e20000100a00 */
[----:B------:R1:W-:Y:S01]  /*291e0*/  STL [R1+0x98], R14 ;  /* 0x0000980e01007387 */ /* 0x0003e20000100800 */
[----:B------:R-:W-:Y:S02]  /*291f0*/  MOV R29, R15 ;  /* 0x0000000f001d7202 */ /* 0x000fe40000000f00 */
[----:B0-----:R-:W4:Y:S01]  /*29200*/  LDL.LU R12, [R1+0x30] ;  /* 0x00003000010c7983 */ /* 0x001f220000300800 */
[----:B------:R-:W4:Y:S02]  /*29210*/  LDL.LU R13, [R1+0x34] ;  /* 0x00003400010d7983 */ /* 0x000f240000300800 */
[----:B-1----:R-:W4:Y:S02]  /*29220*/  LDL.LU R14, [R1+0x38] ;  /* 0x00003800010e7983 */ /* 0x002f240000300800 */
[----:B------:R-:W4:Y:S01]  /*29230*/  LDL.LU R15, [R1+0x3c] ;  /* 0x00003c00010f7983 */ /* 0x000f220000300800 */
[----:B------:R-:W-:Y:S01]  /*29240*/  STL [R1+0x32ec], R29 ;  /* 0x0032ec1d01007387 */ /* 0x000fe20000100800 */
[----:B---3--:R-:W-:Y:S01]  /*29250*/  HMMA.16816.F32.BF16 R24, R24, R8, R20 ;  /* 0x000000081818723c */ /* 0x008fe20000041814 */
[----:B------:R-:W3:Y:S02]  /*29260*/  LDL.LU.64 R22, [R1+0x3398] ;  /* 0x0033980001167983 */ /* 0x000ee40000300a00 */
[----:B------:R-:W2:Y:S11]  /*29270*/  LDL.LU.64 R20, [R1+0x3390] ;  /* 0x0033900001147983 */ /* 0x000eb60000300a00 */
[----:B------:R-:W-:Y:S09]  /*29280*/  @!UPT UIADD3 URZ, URZ, URZ, URZ ;  /* 0x0000003f3f3ff290 */ /* 0x000ff2000fffe03f */
[----:B------:R-:W-:Y:S01]  /*29290*/  STL.64 [R1+0x70], R24 ;  /* 0x0000701801007387 */ /* 0x000fe20000100a00 */
[----:B------:R-:W-:Y:S02]  /*292a0*/  STL.64 [R1+0x78], R26 ;  /* 0x0000781a01007387 */ /* 0x000fe40000100a00 */
[----:B------:R-:W0:Y:S02]  /*292b0*/  LDSM.16.MT88.4 R24, [R0+0xd080] ;  /* 0x00d080000018783b */ /* 0x000e240000004200 */
[----:B0-----:R2:W-:Y:S02]  /*292c0*/  STL.64 [R1+0x20], R24 ;  /* 0x0000201801007387 */ /* 0x0015e40000100a00 */
[----:B------:R0:W-:Y:S02]  /*292d0*/  STL [R1+0x2c], R27 ;  /* 0x00002c1b01007387 */ /* 0x0001e40000100800 */
[----:B------:R-:W-:Y:S01]  /*292e0*/  IMAD.MOV.U32 R29, RZ, RZ, R26 ;  /* 0x000000ffff1d7224 */ /* 0x000fe200078e001a */
[----:B--2---:R-:W-:Y:S01]  /*292f0*/  MOV R24, R20 ;  /* 0x0000001400187202 */ /* 0x004fe20000000f00 */
[----:B------:R-:W-:Y:S01]  /*29300*/  IMAD.MOV.U32 R25, RZ, RZ, R21 ;  /* 0x000000ffff197224 */ /* 0x000fe200078e0015 */
[----:B------:R-:W2:Y:S01]  /*29310*/  LDL.LU R20, [R1+0x338c] ;  /* 0x00338c0001147983 */ /* 0x000ea20000300800 */
[----:B------:R-:W2:Y:S01]  /*29320*/  LDL.LU R21, [R1+0x3388] ;  /* 0x0033880001157983 */ /* 0x000ea20000300800 */
[----:B---3--:R-:W-:Y:S01]  /*29330*/  MOV R26, R22 ;  /* 0x00000016001a7202 */ /* 0x008fe20000000f00 */
[----:B0-----:R-:W-:Y:S01]  /*29340*/  IMAD.MOV.U32 R27, RZ, RZ, R23 ;  /* 0x000000ffff1b7224 */ /* 0x001fe200078e0017 */
[----:B------:R-:W2:Y:S01]  /*29350*/  LDL.LU R22, [R1+0x3384] ;  /* 0x0033840001167983 */ /* 0x000ea20000300800 */
[----:B------:R-:W2:Y:S03]  /*29360*/  LDL.LU R23, [R1+0x3380] ;  /* 0x0033800001177983 */ /* 0x000ea60000300800 */
[----:B------:R-:W-:Y:S01]  /*29370*/  STL.64 [R1+0x3330], R26 ;  /* 0x0033301a01007387 */ /* 0x000fe20000100a00 */
[----:B------:R0:W-:Y:S03]  /*29380*/  STL.64 [R1+0x3328], R24 ;  /* 0x0033281801007387 */ /* 0x0001e60000100a00 */
[----:B0-----:R-:W3:Y:S01]  /*29390*/  LDL.LU R24, [R1+0x190] ;  /* 0x0001900001187983 */ /* 0x001ee20000300800 */
[----:B------:R-:W3:Y:S02]  /*293a0*/  LDL.LU R25, [R1+0x194] ;  /* 0x0001940001197983 */ /* 0x000ee40000300800 */
[----:B------:R-:W3:Y:S02]  /*293b0*/  LDL.LU R26, [R1+0x198] ;  /* 0x00019800011a7983 */ /* 0x000ee40000300800 */
[----:B------:R-:W3:Y:S01]  /*293c0*/  LDL.LU R27, [R1+0x19c] ;  /* 0x00019c00011b7983 */ /* 0x000ee20000300800 */
[----:B------:R-:W-:Y:S01]  /*293d0*/  STL [R1+0x32f4], R29 ;  /* 0x0032f41d01007387 */ /* 0x000fe20000100800 */
        /* <DEDUP_REMOVED lines=10> */
[----:B------:R-:W-:Y:S01]  /*29480*/  @!UPT UIADD3 URZ, URZ, URZ, URZ ;  /* 0x0000003f3f3ff290 */ /* 0x000fe2000fffe03f */
[----:B------:R0:W-:Y:S01]  /*29490*/  STL.64 [R1+0x60], R16 ;  /* 0x0000601001007387 */ /* 0x0001e20000100a00 */
[----:B------:R1:W-:Y:S02]  /*294a0*/  STL [R1+0x68], R18 ;  /* 0x0000681201007387 */ /* 0x0003e40000100800 */
[----:B------:R-:W4:Y:S02]  /*294b0*/  LDL.LU R20, [R1+0x140] ;  /* 0x0001400001147983 */ /* 0x000f240000300800 */
[----:B------:R-:W4:Y:S01]  /*294c0*/  LDL.LU R21, [R1+0x144] ;  /* 0x0001440001157983 */ /* 0x000f220000300800 */
[----:B------:R-:W4:Y:S01]  /*294d0*/  LDL.LU R22, [R1+0x148] ;  /* 0x0001480001167983 */ /* 0x000f220000300800 */
[----:B------:R-:W4:Y:S03]  /*294e0*/  LDL.LU R23, [R1+0x14c] ;  /* 0x00014c0001177983 */ /* 0x000f260000300800 */
[----:B0-----:R-:W2:Y:S01]  /*294f0*/  LDL.LU R16, [R1+0x110] ;  /* 0x0001100001107983 */ /* 0x001ea20000300800 */
[----:B------:R-:W2:Y:S01]  /*29500*/  LDL.LU R17, [R1+0x114] ;  /* 0x0001140001117983 */ /* 0x000ea20000300800 */
[----:B------:R-:W-:Y:S01]  /*29510*/  MOV R0, R19 ;  /* 0x0000001300007202 */ /* 0x000fe20000000f00 */
[----:B-1----:R-:W-:Y:S01]  /*29520*/  IMAD.MOV.U32 R18, RZ, RZ, R2 ;  /* 0x000000ffff127224 */ /* 0x002fe200078e0002 */
[----:B------:R-:W-:Y:S01]  /*29530*/  MOV R19, R7 ;  /* 0x0000000700137202 */ /* 0x000fe20000000f00 */
[----:B------:R-:W3:Y:S01]  /*29540*/  LDL.LU R2, [R1+0x336c] ;  /* 0x00336c0001027983 */ /* 0x000ee20000300800 */
[----:B------:R-:W3:Y:S03]  /*29550*/  LDL.LU R7, [R1+0x3368] ;  /* 0x0033680001077983 */ /* 0x000ee60000300800 */
[----:B------:R0:W-:Y:S02]  /*29560*/  STL.64 [R1+0x3310], R18 ;  /* 0x0033101201007387 */ /* 0x0001e40000100a00 */
[----:B0-----:R-:W-:Y:S01]  /*29570*/  IMAD.MOV.U32 R18, RZ, RZ, R11 ;  /* 0x000000ffff127224 */ /* 0x001fe200078e000b */
[----:B------:R-:W-:Y:S01]  /*29580*/  MOV R19, R10 ;  /* 0x0000000a00137202 */ /* 0x000fe20000000f00 */
[----:B--2---:R0:W-:Y:S02]  /*29590*/  STL.64 [R1+0x3308], R16 ;  /* 0x0033081001007387 */ /* 0x0041e40000100a00 */
[----:B0-----:R-:W-:-:S02]  /*295a0*/  IMAD.MOV.U32 R16, RZ, RZ, R3 ;  /* 0x000000ffff107224 */ /* 0x001fc400078e0003 */
[----:B------:R-:W2:Y:S01]  /*295b0*/  LDL.LU R3, [R1+0x3364] ;  /* 0x0033640001037983 */ /* 0x000ea20000300800 */
[----:B------:R-:W-:Y:S02]  /*295c0*/  MOV R17, R6 ;  /* 0x0000000600117202 */ /* 0x000fe40000000f00 */
[----:B------:R-:W3:Y:S02]  /*295d0*/  LDL.LU R6, [R1+0x3360] ;  /* 0x0033600001067983 */ /* 0x000ee40000300800 */
[----:B------:R-:W3:Y:S01]  /*295e0*/  LDL.LU R11, [R1+0x335c] ;  /* 0x00335c00010b7983 */ /* 0x000ee20000300800 */
[----:B------:R-:W3:Y:S01]  /*295f0*/  LDL.LU R10, [R1+0x3358] ;  /* 0x00335800010a7983 */ /* 0x000ee20000300800 */
[----:B----4-:R-:W-:Y:S01]  /*29600*/  HMMA.16816.F32.BF16 R20, R12, R4, R20 ;  /* 0x000000040c14723c */ /* 0x010fe20000041814 */
[----:B------:R-:W-:Y:S11]  /*29610*/  STL [R1+0x32f0], R0 ;  /* 0x0032f00001007387 */ /* 0x000ff60000100800 */
[----:B------:R-:W-:Y:S11]  /*29620*/  @!UPT UIADD3 URZ, URZ, URZ, URZ ;  /* 0x0000003f3f3ff290 */ /* 0x000ff6000fffe03f */
[----:B------:R-:W-:Y:S01]  /*29630*/  STL.64 [R1+0xc0], R20 ;  /* 0x0000c01401007387 */ /* 0x000fe20000100a00 */
[----:B------:R-:W-:Y:S03]  /*29640*/  STL.64 [R1+0xc8], R22 ;  /* 0x0000c81601007387 */ /* 0x000fe60000100a00 */
[----:B--2---:R-:W0:Y:S04]  /*29650*/  LDSM.16.MT88.4 R20, [R3+0xd000] ;  /* 0x00d000000314783b */ /* 0x004e280000004200 */
[----:B0-----:R-:W-:Y:S01]  /*29660*/  STL [R1+0x10], R20 ;  /* 0x0000101401007387 */ /* 0x001fe20000100800 */
[----:B------:R-:W-:Y:S02]  /*29670*/  IMAD.MOV.U32 R29, RZ, RZ, R21 ;  /* 0x000000ffff1d7224 */ /* 0x000fe400078e0015 */
[----:B------:R-:W-:Y:S01]  /*29680*/  STL [R1+0x18], R22 ;  /* 0x0000181601007387 */ /* 0x000fe20000100800 */
[----:B------:R-:W-:-:S02]  /*29690*/  MOV R0, R23 ;  /* 0x0000001700007202 */ /* 0x000fc40000000f00 */
[----:B------:R-:W0:Y:S04]  /*296a0*/  LDSM.16.MT88.4 R20, [R3+0xd080] ;  /* 0x00d080000314783b */ /* 0x000e280000004200 */
[----:B0-----:R-:W-:Y:S01]  /*296b0*/  STL.64 [R1], R20 ;  /* 0x0000001401007387 */ /* 0x001fe20000100a00 */
[----:B------:R-:W-:Y:S02]  /*296c0*/  STL.64 [R1+0x8], R22 ;  /* 0x0000081601007387 */ /* 0x000fe40000100a00 */
[----:B---3--:R-:W0:Y:S02]  /*296d0*/  LDSM.16.MT88.4 R20, [R2+0xd000] ;  /* 0x00d000000214783b */ /* 0x008e240000004200 */
[----:B0-----:R0:W-:Y:S02]  /*296e0*/  STL.64 [R1+0x3258], R22 ;  /* 0x0032581601007387 */ /* 0x0011e40000100a00 */
[----:B------:R1:W-:Y:S02]  /*296f0*/  STL.64 [R1+0x3250], R20 ;  /* 0x0032501401007387 */ /* 0x0003e40000100a00 */
[----:B0-----:R-:W-:-:S02]  /*29700*/  IMAD.MOV.U32 R22, RZ, RZ, R6 ;  /* 0x000000ffff167224 */ /* 0x001fc400078e0006 */
[----:B-1----:R-:W-:Y:S01]  /*29710*/  IMAD.MOV.U32 R20, RZ, RZ, R10 ;  /* 0x000000ffff147224 */ /* 0x002fe200078e000a */
[----:B------:R-:W-:Y:S02]  /*29720*/  MOV R21, R11 ;  /* 0x0000000b00157202 */ /* 0x000fe40000000f00 */
[----:B------:R-:W-:Y:S01]  /*29730*/  MOV R23, R7 ;  /* 0x0000000700177202 */ /* 0x000fe20000000f00 */
[----:B------:R-:W2:Y:S01]  /*29740*/  LDL.LU R10, [R1+0x3354] ;  /* 0x00335400010a7983 */ /* 0x000ea20000300800 */
[----:B------:R-:W2:Y:S02]  /*29750*/  LDL.LU R11, [R1+0x3350] ;  /* 0x00335000010b7983 */ /* 0x000ea40000300800 */
[----:B------:R-:W3:Y:S02]  /*29760*/  LDL.LU R6, [R1+0x334c] ;  /* 0x00334c0001067983 */ /* 0x000ee40000300800 */
[----:B------:R-:W3:Y:S01]  /*29770*/  LDL.LU R7, [R1+0x3348] ;  /* 0x0033480001077983 */ /* 0x000ee20000300800 */
[----:B------:R-:W-:Y:S01]  /*29780*/  HMMA.16816.F32.BF16 R20, R12, R8, R20 ;  /* 0x000000080c14723c */ /* 0x000fe20000041814 */
[----:B------:R-:W0:Y:S11]  /*29790*/  LDSM.16.MT88.4 R12, [R2+0xd080] ;  /* 0x00d08000020c783b */ /* 0x000e360000004200 */
[----:B------:R-:W-:Y:S11]  /*297a0*/  @!UPT UIADD3 URZ, URZ, URZ, URZ ;  /* 0x0000003f3f3ff290 */ /* 0x000ff6000fffe03f */
[----:B------:R0:W-:Y:S01]  /*297b0*/  STL.64 [R1+0x140], R20 ;  /* 0x0001401401007387 */ /* 0x0001e20000100a00 */
[----:B------:R1:W-:Y:S02]  /*297c0*/  STL.64 [R1+0x148], R22 ;  /* 0x0001481601007387 */ /* 0x0003e40000100a00 */
[----:B0-----:R-:W-:Y:S01]  /*297d0*/  IMAD.MOV.U32 R21, RZ, RZ, R14 ;  /* 0x000000ffff157224 */ /* 0x001fe200078e000e */
[----:B------:R-:W-:Y:S01]  /*297e0*/  MOV R20, R15 ;  /* 0x0000000f00147202 */ /* 0x000fe20000000f00 */
[----:B-1----:R-:W-:Y:S01]  /*297f0*/  IMAD.MOV.U32 R23, RZ, RZ, R12 ;  /* 0x000000ffff177224 */ /* 0x002fe200078e000c */
[----:B------:R-:W-:Y:S01]  /*29800*/  MOV R22, R13 ;  /* 0x0000000d00167202 */ /* 0x000fe20000000f00 */
[----:B------:R-:W3:Y:S01]  /*29810*/  LDL.LU.64 R14, [R1+0x3340] ;  /* 0x00334000010e7983 */ /* 0x000ee20000300a00 */
[----:B------:R-:W3:Y:S02]  /*29820*/  LDL.LU.64 R12, [R1+0x3338] ;  /* 0x00333800010c7983 */ /* 0x000ee40000300a00 */
[----:B------:R-:W-:Y:S01]  /*29830*/  STL [R1+0x3230], R2 ;  /* 0x0032300201007387 */ /* 0x000fe20000100800 */
[C---:B---3--:R-:W-:Y:S11]  /*29840*/  HMMA.16816.F32.BF16 R24, R12.reuse, R6, R24 ;  /* 0x000000060c18723c */ /* 0x048ff60000041818 */
[----:B------:R-:W-:Y:S11]  /*29850*/  @!UPT UIADD3 URZ, URZ, URZ, URZ ;  /* 0x0000003f3f3ff290 */ /* 0x000ff6000fffe03f */
[----:B------:R-:W-:Y:S01]  /*29860*/  @!UPT UIADD3 URZ, URZ, URZ, URZ ;  /* 0x0000003f3f3ff290 */ /* 0x000fe2000fffe03f */
[----:B------:R-:W-:Y:S01]  /*29870*/  STL.64 [R1+0x180], R24 ;  /* 0x0001801801007387 */ /* 0x000fe20000100a00 */
[----:B------:R0:W-:Y:S03]  /*29880*/  STL.64 [R1+0x188], R26 ;  /* 0x0001881a01007387 */ /* 0x0001e60000100a00 */
[----:B0-----:R-:W2:Y:S01]  /*29890*/  LDL.LU.64 R26, [R1+0x3330] ;  /* 0x00333000011a7983 */ /* 0x001ea20000300a00 */
[----:B------:R-:W2:Y:S02]  /*298a0*/  LDL.LU.64 R24, [R1+0x3328] ;  /* 0x0033280001187983 */ /* 0x000ea40000300a00 */
[----:B--2---:R-:W-:Y:S01]  /*298b0*/  HMMA.16816.F32.BF16 R12, R12, R10, R24 ;  /* 0x0000000a0c0c723c */ /* 0x004fe20000041818 */
[----:B------:R-:W2:Y:S01]  /*298c0*/  LDL.LU.64 R26, [R1+0x3320] ;  /* 0x00332000011a7983 */ /* 0x000ea20000300a00 */
[----:B------:R-:W2:Y:S11]  /*298d0*/  LDL.LU.64 R24, [R1+0x3318] ;  /* 0x0033180001187983 */ /* 0x000eb60000300a00 */
[----:B------:R-:W-:Y:S10]  /*298e0*/  @!UPT UIADD3 URZ, URZ, URZ, URZ ;  /* 0x0000003f3f3ff290 */ /* 0x000ff4000fffe03f */
[----:B------:R0:W-:Y:S01]  /*298f0*/  STL.64 [R1+0x160], R12 ;  /* 0x0001600c01007387 */ /* 0x0001e20000100a00 */
[----:B------:R-:W-:Y:S01]  /*29900*/  IMAD.MOV.U32 R5, RZ, RZ, R14 ;  /* 0x000000ffff057224 */ /* 0x000fe200078e000e */
[----:B------:R-:W-:Y:S02]  /*29910*/  MOV R4, R15 ;  /* 0x0000000f00047202 */ /* 0x000fe40000000f00 */
        /* <DEDUP_REMOVED lines=9> */
[----:B------:R0:W-:Y:S01]  /*299b0*/  STL [R1+0x174], R17 ;  /* 0x0001741101007387 */ /* 0x0001e20000100800 */
[----:B------:R-:W-:Y:S01]  /*299c0*/  MOV R9, R18 ;  /* 0x0000001200097202 */ /* 0x000fe20000000f00 */
[----:B------:R-:W-:Y:S02]  /*299d0*/  IMAD.MOV.U32 R8, RZ, RZ, R19 ;  /* 0x000000ffff087224 */ /* 0x000fe400078e0013 */
[----:B------:R-:W-:Y:S01]  /*299e0*/  IMAD.MOV.U32 R2, RZ, RZ, R16 ;  /* 0x000000ffff027224 */ /* 0x000fe200078e0010 */
[----:B------:R-:W2:Y:S04]  /*299f0*/  LDL.LU.64 R18, [R1+0x3310] ;  /* 0x0033100001127983 */ /* 0x000ea80000300a00 */
[----:B0-----:R-:W2:Y:S01]  /*29a00*/  LDL.LU.64 R16, [R1+0x3308] ;  /* 0x0033080001107983 */ /* 0x001ea20000300a00 */
[----:B------:R-:W-:Y:S01]  /*29a10*/  STL [R1+0x3234], R2 ;  /* 0x0032340201007387 */ /* 0x000fe20000100800 */
[----:B--2---:R-:W-:Y:S02]  /*29a20*/  HMMA.16816.F32.BF16 R24, R24, R10, R16 ;  /* 0x0000000a1818723c */ /* 0x004fe40000041810 */
[----:B------:R-:W2:Y:S01]  /*29a30*/  LDL.LU.64 R18, [R1+0x3300] ;  /* 0x0033000001127983 */ /* 0x000ea20000300a00 */
[----:B------:R-:W2:Y:S11]  /*29a40*/  LDL.LU.64 R16, [R1+0x32f8] ;  /* 0x0032f80001107983 */ /* 0x000eb60000300a00 */
[----:B------:R-:W-:Y:S09]  /*29a50*/  @!UPT UIADD3 URZ, URZ, URZ, URZ ;  /* 0x0000003f3f3ff290 */ /* 0x000ff2000fffe03f */
[----:B------:R0:W-:Y:S01]  /*29a60*/  STL.64 [R1+0x150], R24 ;  /* 0x0001501801007387 */ /* 0x0001e20000100a00 */
[----:B------:R1:W-:Y:S03]  /*29a70*/  STL.64 [R1+0x158], R26 ;  /* 0x0001581a01007387 */ /* 0x0003e60000100a00 */
[----:B0-----:R-:W2:Y:S01]  /*29a80*/  LDL.LU R24, [R1+0xf0] ;  /* 0x0000f00001187983 */ /* 0x001ea20000300800 */
[----:B------:R-:W2:Y:S02]  /*29a90*/  LDL.LU R25, [R1+0xf4] ;  /* 0x0000f40001197983 */ /* 0x000ea40000300800 */
[----:B-1----:R-:W2:Y:S02]  /*29aa0*/  LDL.LU R26, [R1+0xf8] ;  /* 0x0000f800011a7983 */ /* 0x002ea40000300800 */
[----:B------:R-:W2:Y:S01]  /*29ab0*/  LDL.LU R27, [R1+0xfc] ;  /* 0x0000fc00011b7983 */ /* 0x000ea20000300800 */
[----:B------:R-:W-:Y:S01]  /*29ac0*/  STL.64 [R1+0x32d8], R10 ;  /* 0x0032d80a01007387 */ /* 0x000fe20000100a00 */
[C---:B--2---:R-:W-:Y:S08]  /*29ad0*/  HMMA.16816.F32.BF16 R24, R16.reuse, R6, R24 ;  /* 0x000000061018723c */ /* 0x044ff00000041818 */
[----:B---3--:R-:W-:Y:S11]  /*29ae0*/  HMMA.16816.F32.BF16 R12, R16, R10, R12 ;  /* 0x0000000a100c723c */ /* 0x008ff6000004180c */
[----:B------:R-:W-:Y:S04]  /*29af0*/  @!UPT UIADD3 URZ, URZ, URZ, URZ ;  /* 0x0000003f3f3ff290 */ /* 0x000fe8000fffe03f */
[----:B------:R-:W-:Y:S01]  /*29b00*/  STL.64 [R1+0x130], R24 ;  /* 0x0001301801007387 */ /* 0x000fe20000100a00 */
[----:B------:R-:W-:Y:S02]  /*29b10*/  STL.64 [R1+0x138], R26 ;  /* 0x0001381a01007387 */ /* 0x000fe40000100a00 */
[----:B------:R-:W0:Y:S04]  /*29b20*/  LDSM.16.MT88.4 R24, [R28+0xe000] ;  /* 0x00e000001c18783b */ /* 0x000e280000004200 */
[----:B------:R-:W-:Y:S01]  /*29b30*/  STL.64 [R1+0x32d0], R8 ;  /* 0x0032d00801007387 */ /* 0x000fe20000100a00 */
[----:B------:R-:W-:Y:S01]  /*29b40*/  STL.64 [R1+0x120], R12 ;  /* 0x0001200c01007387 */ /* 0x000fe20000100a00 */
[----:B------:R-:W-:Y:S03]  /*29b50*/  STL.64 [R1+0x128], R14 ;  /* 0x0001280e01007387 */ /* 0x000fe60000100a00 */
[----:B0-----:R0:W-:Y:S01]  /*29b60*/  STL.64 [R1+0x3220], R26 ;  /* 0x0032201a01007387 */ /* 0x0011e20000100a00 */
[----:B------:R1:W-:Y:S01]  /*29b70*/  STL.64 [R1+0x3218], R24 ;  /* 0x0032181801007387 */ /* 0x0003e20000100a00 */
[----:B0-----:R-:W-:Y:S01]  /*29b80*/  MOV R26, R21 ;  /* 0x00000015001a7202 */ /* 0x001fe20000000f00 */
[----:B------:R-:W-:Y:S01]  /*29b90*/  IMAD.MOV.U32 R27, RZ, RZ, R20 ;  /* 0x000000ffff1b7224 */ /* 0x000fe200078e0014 */
[----:B-1----:R-:W-:Y:S01]  /*29ba0*/  MOV R24, R23 ;  /* 0x0000001700187202 */ /* 0x002fe20000000f00 */
[----:B------:R-:W-:-:S03]  /*29bb0*/  IMAD.MOV.U32 R25, RZ, RZ, R22 ;  /* 0x000000ffff197224 */ /* 0x000fc600078e0016 */
[----:B------:R-:W-:Y:S02]  /*29bc0*/  STL.64 [R1+0x3248], R26 ;  /* 0x0032481a01007387 */ /* 0x000fe40000100a00 */
[----:B------:R0:W-:Y:S02]  /*29bd0*/  STL.64 [R1+0x3240], R24 ;  /* 0x0032401801007387 */ /* 0x0001e40000100a00 */
[----:B0-----:R-:W2:Y:S01]  /*29be0*/  LDL.LU R24, [R1+0x80] ;  /* 0x0000800001187983 */ /* 0x001ea20000300800 */
[----:B------:R-:W2:Y:S02]  /*29bf0*/  LDL.LU R25, [R1+0x84] ;  /* 0x0000840001197983 */ /* 0x000ea40000300800 */
[----:B------:R-:W3:Y:S02]  /*29c00*/  LDL.LU R26, [R1+0x88] ;  /* 0x00008800011a7983 */ /* 0x000ee40000300800 */
[----:B------:R-:W3:Y:S02]  /*29c10*/  LDL.LU R27, [R1+0x8c] ;  /* 0x00008c00011b7983 */ /* 0x000ee40000300800 */
[----:B---3--:R-:W-:Y:S01]  /*29c20*/  STL.64 [R1+0x3268], R26 ;  /* 0x0032681a01007387 */ /* 0x008fe20000100a00 */
[----:B--2---:R0:W-:Y:S02]  /*29c30*/  STL.64 [R1+0x3260], R24 ;  /* 0x0032601801007387 */ /* 0x0041e40000100a00 */
[----:B------:R-:W2:Y:S02]  /*29c40*/  LDL.LU R20, [R1] ;  /* 0x0000000001147983 */ /* 0x000ea40000300800 */
[----:B------:R-:W2:Y:S01]  /*29c50*/  LDL.LU R21, [R1+0x4] ;  /* 0x0000040001157983 */ /* 0x000ea20000300800 */
[----:B------:R-:W3:Y:S01]  /*29c60*/  LDL.LU R22, [R1+0x8] ;  /* 0x0000080001167983 */ /* 0x000ee20000300800 */
[----:B------:R-:W3:Y:S03]  /*29c70*/  LDL.LU R23, [R1+0xc] ;  /* 0x00000c0001177983 */ /* 0x000ee60000300800 */
[----:B---3--:R-:W-:Y:S01]  /*29c80*/  STL.64 [R1+0x3288], R22 ;  /* 0x0032881601007387 */ /* 0x008fe20000100a00 */
[----:B--2---:R1:W-:Y:S02]  /*29c90*/  STL.64 [R1+0x3280], R20 ;  /* 0x0032801401007387 */ /* 0x0043e40000100a00 */
[----:B0-----:R-:W2:Y:S02]  /*29ca0*/  LDL.LU R24, [R1+0x70] ;  /* 0x0000700001187983 */ /* 0x001ea40000300800 */
[----:B------:R-:W2:Y:S01]  /*29cb0*/  LDL.LU R25, [R1+0x74] ;  /* 0x0000740001197983 */ /* 0x000ea20000300800 */
[----:B------:R-:W3:Y:S01]  /*29cc0*/  LDL.LU R26, [R1+0x78] ;  /* 0x00007800011a7983 */ /* 0x000ee20000300800 */
[----:B------:R-:W3:Y:S03]  /*29cd0*/  LDL.LU R27, [R1+0x7c] ;  /* 0x00007c00011b7983 */ /* 0x000ee60000300800 */
[----:B-1----:R-:W4:Y:S01]  /*29ce0*/  LDL.LU R20, [R1+0x10] ;  /* 0x0000100001147983 */ /* 0x002f220000300800 */
[----:B------:R-:W-:-:S02]  /*29cf0*/  MOV R21, R29 ;  /* 0x0000001d00157202 */ /* 0x000fc40000000f00 */
[----:B------:R-:W2:Y:S02]  /*29d00*/  LDL.LU R29, [R1+0x32f4] ;  /* 0x0032f400011d7983 */ /* 0x000ea40000300800 */
[----:B------:R-:W2:Y:S02]  /*29d10*/  LDL.LU R22, [R1+0x18] ;  /* 0x0000180001167983 */ /* 0x000ea40000300800 */
[----:B------:R-:W-:Y:S02]  /*29d20*/  IMAD.MOV.U32 R23, RZ, RZ, R0 ;  /* 0x000000ffff177224 */ /* 0x000fe400078e0000 */
[----:B------:R-:W3:Y:S04]  /*29d30*/  LDL.LU R0, [R1+0x32f0] ;  /* 0x0032f00001007983 */ /* 0x000ee80000300800 */
[----:B--2---:R0:W-:Y:S01]  /*29d40*/  STL.64 [R1+0x32b8], R22 ;  /* 0x0032b81601007387 */ /* 0x0041e20000100a00 */
[----:B----4-:R1:W-:Y:S01]  /*29d50*/  STL.64 [R1+0x32b0], R20 ;  /* 0x0032b01401007387 */ /* 0x0103e20000100a00 */
[----:B0-----:R-:W-:-:S02]  /*29d60*/  MOV R22, R29 ;  /* 0x0000001d00167202 */ /* 0x001fc40000000f00 */
[----:B-1----:R-:W2:Y:S01]  /*29d70*/  LDL.LU R20, [R1+0x20] ;  /* 0x0000200001147983 */ /* 0x002ea20000300800 */
[----:B------:R-:W2:Y:S02]  /*29d80*/  LDL.LU R21, [R1+0x24] ;  /* 0x0000240001157983 */ /* 0x000ea40000300800 */
[----:B------:R-:W4:Y:S02]  /*29d90*/  LDL.LU R29, [R1+0x32ec] ;  /* 0x0032ec00011d7983 */ /* 0x000f240000300800 */
[----:B------:R-:W2:Y:S01]  /*29da0*/  LDL.LU R23, [R1+0x2c] ;  /* 0x00002c0001177983 */ /* 0x000ea20000300800 */
[----:B---3--:R-:W-:Y:S01]  /*29db0*/  STL.64 [R1+0x3278], R26 ;  /* 0x0032781a01007387 */ /* 0x008fe20000100a00 */
[----:B------:R0:W-:Y:S03]  /*29dc0*/  STL.64 [R1+0x3270], R24 ;  /* 0x0032701801007387 */ /* 0x0001e60000100a00 */
[----:B0-----:R-:W3:Y:S01]  /*29dd0*/  LDL.LU R24, [R1+0x90] ;  /* 0x0000900001187983 */ /* 0x001ee20000300800 */
[----:B------:R-:W3:Y:S02]  /*29de0*/  LDL.LU R25, [R1+0x94] ;  /* 0x0000940001197983 */ /* 0x000ee40000300800 */
[----:B------:R-:W2:Y:S02]  /*29df0*/  LDL.LU R26, [R1+0x98] ;  /* 0x00009800011a7983 */ /* 0x000ea40000300800 */
[----:B----4-:R-:W-:-:S02]  /*29e00*/  IMAD.MOV.U32 R27, RZ, RZ, R29 ;  /* 0x000000ffff1b7224 */ /* 0x010fc400078e001d */
[----:B------:R-:W4:Y:S01]  /*29e10*/  LDL.LU R29, [R1+0x32e8] ;  /* 0x0032e800011d7983 */ /* 0x000f220000300800 */
[----:B------:R-:W4:Y:S02]  /*29e20*/  LDL.LU R8, [R1+0xe0] ;  /* 0x0000e00001087983 */ /* 0x000f240000300800 */
[----:B------:R-:W4:Y:S02]  /*29e30*/  LDL.LU R9, [R1+0xe4] ;  /* 0x0000e40001097983 */ /* 0x000f240000300800 */
[----:B------:R-:W4:Y:S01]  /*29e40*/  LDL.LU R10, [R1+0xe8] ;  /* 0x0000e800010a7983 */ /* 0x000f220000300800 */
[----:B------:R-:W4:Y:S04]  /*29e50*/  LDL.LU R11, [R1+0xec] ;  /* 0x0000ec00010b7983 */ /* 0x000f280000300800 */
[----:B--2---:R-:W-:Y:S01]  /*29e60*/  STL.64 [R1+0x3298], R26 ;  /* 0x0032981a01007387 */ /* 0x004fe20000100a00 */
[----:B---3--:R0:W-:Y:S03]  /*29e70*/  STL.64 [R1+0x3290], R24 ;  /* 0x0032901801007387 */ /* 0x0081e60000100a00 */
[----:B0-----:R-:W2:Y:S01]  /*29e80*/  LDL.LU R24, [R1+0xa0] ;  /* 0x0000a00001187983 */ /* 0x001ea20000300800 */
[----:B------:R-:W2:Y:S02]  /*29e90*/  LDL.LU R25, [R1+0xa4] ;  /* 0x0000a40001197983 */ /* 0x000ea40000300800 */
[----:B------:R-:W3:Y:S02]  /*29ea0*/  LDL.LU R26, [R1+0xa8] ;  /* 0x0000a800011a7983 */ /* 0x000ee40000300800 */
[----:B------:R-:W3:Y:S02]  /*29eb0*/  LDL.LU R27, [R1+0xac] ;  /* 0x0000ac00011b7983 */ /* 0x000ee40000300800 */
[----:B---3--:R-:W-:Y:S01]  /*29ec0*/  STL.64 [R1+0x32a8], R26 ;  /* 0x0032a81a01007387 */ /* 0x008fe20000100a00 */
[----:B--2---:R0:W-:Y:S03]  /*29ed0*/  STL.64 [R1+0x32a0], R24 ;  /* 0x0032a01801007387 */ /* 0x0041e60000100a00 */
[----:B0-----:R-:W2:Y:S01]  /*29ee0*/  LDL.LU R24, [R1+0x1a0] ;  /* 0x0001a00001187983 */ /* 0x001ea20000300800 */
[----:B------:R-:W2:Y:S02]  /*29ef0*/  LDL.LU R25, [R1+0x1a4] ;  /* 0x0001a40001197983 */ /* 0x000ea40000300800 */
[----:B------:R-:W3:Y:S01]  /*29f00*/  LDL.LU R26, [R1+0x1a8] ;  /* 0x0001a800011a7983 */ /* 0x000ee20000300800 */
[----:B----4-:R-:W-:-:S02]  /*29f10*/  MOV R27, R29 ;  /* 0x0000001d001b7202 */ /* 0x010fc40000000f00 */
[----:B------:R-:W4:Y:S01]  /*29f20*/  LDL.LU R29, [R1+0x32e4] ;  /* 0x0032e400011d7983 */ /* 0x000f220000300800 */
[----:B------:R-:W-:Y:S03]  /*29f30*/  HMMA.16816.F32.BF16 R8, R20, R6, R8 ;  /* 0x000000061408723c */ /* 0x000fe60000041808 */
[----:B----4-:R-:W0:Y:S04]  /*29f40*/  LDSM.16.M88.4 R16, [R29+0x20180] ;  /* 0x020180001d10783b */ /* 0x010e280000000200 */
[----:B------:R-:W1:Y:S04]  /*29f50*/  LDSM.16.M88.4 R12, [R29+0x30180] ;  /* 0x030180001d0c783b */ /* 0x000e680000000200 */
[----:B---3--:R-:W-:Y:S01]  /*29f60*/  STL.64 [R1+0x32c8], R26 ;  /* 0x0032c81a01007387 */ /* 0x008fe20000100a00 */
[----:B--2---:R2:W-:Y:S03]  /*29f70*/  STL.64 [R1+0x32c0], R24 ;  /* 0x0032c01801007387 */ /* 0x0045e60000100a00 */
[----:B--2---:R-:W2:Y:S01]  /*29f80*/  LDL.LU R24, [R1+0xd0] ;  /* 0x0000d00001187983 */ /* 0x004ea20000300800 */
[----:B------:R-:W2:Y:S02]  /*29f90*/  LDL.LU R25, [R1+0xd4] ;  /* 0x0000d40001197983 */ /* 0x000ea40000300800 */
[----:B------:R-:W2:Y:S02]  /*29fa0*/  LDL.LU R26, [R1+0xd8] ;  /* 0x0000d800011a7983 */ /* 0x000ea40000300800 */
[----:B------:R-:W2:Y:S01]  /*29fb0*/  LDL.LU R27, [R1+0xdc] ;  /* 0x0000dc00011b7983 */ /* 0x000ea20000300800 */
[----:B0-----:R-:W-:Y:S01]  /*29fc0*/  STL [R1+0x3100], R18 ;  /* 0x0031001201007387 */ /* 0x001fe20000100800 */
[----:B------:R-:W-:Y:S02]  /*29fd0*/  STL [R1+0x30fc], R19 ;  /* 0x0030fc1301007387 */ /* 0x000fe40000100800 */
[----:B------:R0:W-:Y:S02]  /*29fe0*/  STL.64 [R1+0x3228], R16 ;  /* 0x0032281001007387 */ /* 0x0001e40000100a00 */
[----:B0-----:R-:W3:Y:S01]  /*29ff0*/  LDL.LU R16, [R1+0xc0] ;  /* 0x0000c00001107983 */ /* 0x001ee20000300800 */
[----:B------:R-:W3:Y:S02]  /*2a000*/  LDL.LU R17, [R1+0xc4] ;  /* 0x0000c40001117983 */ /* 0x000ee40000300800 */
[----:B------:R-:W3:Y:S02]  /*2a010*/  LDL.LU R18, [R1+0xc8] ;  /* 0x0000c80001127983 */ /* 0x000ee40000300800 */
[----:B------:R-:W3:Y:S01]  /*2a020*/  LDL.LU R19, [R1+0xcc] ;  /* 0x0000cc0001137983 */ /* 0x000ee20000300800 */
[----:B-1----:R-:W-:Y:S01]  /*2a030*/  STL [R1+0x3104], R14 ;  /* 0x0031040e01007387 */ /* 0x002fe20000100800 */
[----:B------:R0:W-:Y:S02]  /*2a040*/  STL [R1+0x30f8], R15 ;  /* 0x0030f80f01007387 */ /* 0x0001e40000100800 */
[----:B------:R1:W-:Y:S02]  /*2a050*/  STL.64 [R1+0x3210], R12 ;  /* 0x0032100c01007387 */ /* 0x0003e40000100a00 */
[----:B0-----:R-:W-:Y:S01]  /*2a060*/  IMAD.MOV.U32 R15, RZ, RZ, R0 ;  /* 0x000000ffff0f7224 */ /* 0x001fe200078e0000 */
[----:B-1----:R-:W4:Y:S01]  /*2a070*/  LDL.LU R12, [R1+0x60] ;  /* 0x00006000010c7983 */ /* 0x002f220000300800 */
[----:B------:R-:W4:Y:S02]  /*2a080*/  LDL.LU R13, [R1+0x64] ;  /* 0x00006400010d7983 */ /* 0x000f240000300800 */
[----:B------:R-:W4:Y:S02]  /*2a090*/  LDL.LU R14, [R1+0x68] ;  /* 0x00006800010e7983 */ /* 0x000f240000300800 */
[----:B------:R-:W2:Y:S01]  /*2a0a0*/  LDL.LU R0, [R1+0x32e0] ;  /* 0x0032e00001007983 */ /* 0x000ea20000300800 */
[----:B------:R-:W-:Y:S01]  /*2a0b0*/  STL [R1+0x2ea8], R29 ;  /* 0x002ea81d01007387 */ /* 0x000fe20000100800 */
[----:B------:R-:W-:Y:S02]  /*2a0c0*/  STL.64 [R1+0x110], R8 ;  /* 0x0001100801007387 */ /* 0x000fe40000100a00 */
[----:B------:R-:W-:Y:S02]  /*2a0d0*/  STL.64 [R1+0x118], R10 ;  /* 0x0001180a01007387 */ /* 0x000fe40000100a00 */
[----:B------:R-:W0:Y:S02]  /*2a0e0*/  LDSM.16.MT88.4 R8, [R28+0xe080] ;  /* 0x00e080001c08783b */ /* 0x000e240000004200 */
[----:B0-----:R-:W-:Y:S01]  /*2a0f0*/  MOV R2, R10 ;  /* 0x0000000a00027202 */ /* 0x001fe20000000f00 */
[----:B------:R-:W-:-:S02]  /*2a100*/  IMAD.MOV.U32 R29, RZ, RZ, R11 ;  /* 0x000000ffff1d7224 */ /* 0x000fc400078e000b */
[----:B------:R-:W2:Y:S01]  /*2a110*/  LDL.LU.64 R10, [R1+0x32d8] ;  /* 0x0032d800010a7983 */ /* 0x000ea20000300a00 */
[----:B------:R-:W-:Y:S01]  /*2a120*/  MOV R5, R8 ;  /* 0x0000000800057202 */ /* 0x000fe20000000f00 */
[----:B------:R-:W-:Y:S02]  /*2a130*/  IMAD.MOV.U32 R4, RZ, RZ, R9 ;  /* 0x000000ffff047224 */ /* 0x000fe400078e0009 */
[----:B------:R-:W3:Y:S01]  /*2a140*/  LDL.LU.64 R8, [R1+0x32d0] ;  /* 0x0032d00001087983 */ /* 0x000ee20000300a00 */
[----:B------:R-:W-:Y:S01]  /*2a150*/  STL [R1+0x31f0], R28 ;  /* 0x0031f01c01007387 */ /* 0x000fe20000100800 */
[----:B--2---:R-:W-:Y:S02]  /*2a160*/  HMMA.16816.F32.BF16 R20, R20, R10, R24 ;  /* 0x0000000a1414723c */ /* 0x004fe40000041818 */
[----:B------:R-:W2:Y:S01]  /*2a170*/  LDL.LU.64 R26, [R1+0x32c8] ;  /* 0x0032c800011a7983 */ /* 0x000ea20000300a00 */
[----:B------:R-:W2:Y:S11]  /*2a180*/  LDL.LU.64 R24, [R1+0x32c0] ;  /* 0x0032c00001187983 */ /* 0x000eb60000300a00 */
[----:B------:R-:W-:Y:S09]  /*2a190*/  @!UPT UIADD3 URZ, URZ, URZ, URZ ;  /* 0x0000003f3f3ff290 */ /* 0x000ff2000fffe03f */
[----:B------:R-:W-:Y:S01]  /*2a1a0*/  STL.64 [R1+0xf0], R20 ;  /* 0x0000f01401007387 */ /* 0x000fe20000100a00 */
[----:B------:R-:W-:Y:S02]  /*2a1b0*/  STL.64 [R1+0xf8], R22 ;  /* 0x0000f81601007387 */ /* 0x000fe40000100a00 */
[----:B------:R-:W0:Y:S02]  /*2a1c0*/  LDSM.16.MT88.4 R20, [R0+0xe000] ;  /* 0x00e000000014783b */ /* 0x000e240000004200 */
[----:B0-----:R-:W-:Y:S02]  /*2a1d0*/  STL.64 [R1+0x30], R20 ;  /* 0x0000301401007387 */ /* 0x001fe40000100a00 */
[----:B------:R0:W-:Y:S02]  /*2a1e0*/  STL.64 [R1+0x38], R22 ;  /* 0x0000381601007387 */ /* 0x0001e40000100a00 */
        /* <DEDUP_REMOVED lines=40> */
[----:B------:R0:W-:Y:S03]  /*2a470*/  STL.64 [R1+0xa8], R26 ;  /* 0x0000a81a01007387 */ /* 0x0001e60000100a00 */
[----:B0-----:R-:W3:Y:S01]  /*2a480*/  LDL.LU.64 R26, [R1+0x3248] ;  /* 0x00324800011a7983 */ /* 0x001ee20000300a00 */
[----:B------:R-:W3:Y:S01]  /*2a490*/  LDL.LU.64 R24, [R1+0x3240] ;  /* 0x0032400001187983 */ /* 0x000ee20000300a00 */
[----:B----4-:R-:W-:Y:S08]  /*2a4a0*/  HMMA.16816.F32.BF16 R20, R20, R10, R12 ;  /* 0x0000000a1414723c */ /* 0x010ff0000004180c */
[----:B---3--:R-:W-:Y:S01]  /*2a4b0*/  HMMA.16816.F32.BF16 R12, R24, R6, R16 ;  /* 0x00000006180c723c */ /* 0x008fe20000041810 */
[----:B------:R-:W2:Y:S11]  /*2a4c0*/  LDL.LU R16, [R1+0x140] ;  /* 0x0001400001107983 */ /* 0x000eb60000300800 */
[----:B------:R-:W-:Y:S03]  /*2a4d0*/  @!UPT UIADD3 URZ, URZ, URZ, URZ ;  /* 0x0000003f3f3ff290 */ /* 0x000fe6000fffe03f */
[----:B------:R-:W-:Y:S02]  /*2a4e0*/  STL.64 [R1+0x70], R20 ;  /* 0x0000701401007387 */ /* 0x000fe40000100a00 */
[----:B------:R-:W-:Y:S02]  /*2a4f0*/  STL.64 [R1+0x78], R22 ;  /* 0x0000781601007387 */ /* 0x000fe40000100a00 */
[----:B------:R-:W-:Y:S04]  /*2a500*/  LDSM.16.MT88.4 R20, [R3+0xe000] ;  /* 0x00e000000314783b */ /* 0x000fe80000004200 */
[----:B------:R-:W-:Y:S01]  /*2a510*/  STL.64 [R1+0x60], R12 ;  /* 0x0000600c01007387 */ /* 0x000fe20000100a00 */
[----:B------:R-:W-:Y:S02]  /*2a520*/  STL.64 [R1+0x68], R14 ;  /* 0x0000680e01007387 */ /* 0x000fe40000100a00 */
[----:B------:R-:W0:Y:S04]  /*2a530*/  LDSM.16.MT88.4 R12, [R0+0xe080] ;  /* 0x00e08000000c783b */ /* 0x000e280000004200 */
[----:B------:R-:W2:Y:S01]  /*2a540*/  LDL.LU R17, [R1+0x144] ;  /* 0x0001440001117983 */ /* 0x000ea20000300800 */
[----:B------:R-:W2:Y:S01]  /*2a550*/  LDL.LU R18, [R1+0x148] ;  /* 0x0001480001127983 */ /* 0x000ea20000300800 */
[----:B------:R-:W2:Y:S03]  /*2a560*/  LDL.LU R19, [R1+0x14c] ;  /* 0x00014c0001137983 */ /* 0x000ea60000300800 */
[----:B0-----:R0:W-:Y:S01]  /*2a570*/  STL.64 [R1], R12 ;  /* 0x0000000c01007387 */ /* 0x0011e20000100a00 */
[----:B------:R1:W-:Y:S01]  /*2a580*/  STL [R1+0x8], R14 ;  /* 0x0000080e01007387 */ /* 0x0003e20000100800 */
[----:B------:R-:W-:-:S02]  /*2a590*/  MOV R28, R15 ;  /* 0x0000000f001c7202 */ /* 0x000fc40000000f00 */
[----:B0-----:R-:W3:Y:S01]  /*2a5a0*/  LDL.LU R12, [R1+0x180] ;  /* 0x00018000010c7983 */ /* 0x001ee20000300800 */
[----:B------:R-:W3:Y:S02]  /*2a5b0*/  LDL.LU R13, [R1+0x184] ;  /* 0x00018400010d7983 */ /* 0x000ee40000300800 */
[----:B-1----:R-:W3:Y:S02]  /*2a5c0*/  LDL.LU R14, [R1+0x188] ;  /* 0x00018800010e7983 */ /* 0x002ee40000300800 */
[----:B------:R-:W3:Y:S01]  /*2a5d0*/  LDL.LU R15, [R1+0x18c] ;  /* 0x00018c00010f7983 */ /* 0x000ee20000300800 */
[----:B------:R-:W-:Y:S01]  /*2a5e0*/  STL [R1+0x3160], R0 ;  /* 0x0031600001007387 */ /* 0x000fe20000100800 */
[----:B------:R-:W-:Y:S02]  /*2a5f0*/  STL.64 [R1+0x3198], R22 ;  /* 0x0031981601007387 */ /* 0x000fe40000100a00 */
[----:B------:R0:W-:Y:S02]  /*2a600*/  STL.64 [R1+0x3190], R20 ;  /* 0x0031901401007387 */ /* 0x0001e40000100a00 */
[----:B0-----:R-:W-:Y:S01]  /*2a610*/  IMAD.MOV.U32 R20, RZ, RZ, R5 ;  /* 0x000000ffff147224 */ /* 0x001fe200078e0005 */
[----:B------:R-:W-:Y:S01]  /*2a620*/  MOV R21, R4 ;  /* 0x0000000400157202 */ /* 0x000fe20000000f00 */
[----:B------:R-:W4:Y:S01]  /*2a630*/  LDL.LU R5, [R1+0x323c] ;  /* 0x00323c0001057983 */ /* 0x000f220000300800 */
[----:B------:R-:W2:Y:S02]  /*2a640*/  LDL.LU R4, [R1+0x3238] ;  /* 0x0032380001047983 */ /* 0x000ea40000300800 */
[----:B------:R-:W-:-:S02]  /*2a650*/  IMAD.MOV.U32 R22, RZ, RZ, R2 ;  /* 0x000000ffff167224 */ /* 0x000fc400078e0002 */
[----:B------:R-:W3:Y:S01]  /*2a660*/  LDL.LU R2, [R1+0x3234] ;  /* 0x0032340001027983 */ /* 0x000ee20000300800 */
[----:B------:R-:W-:-:S05]  /*2a670*/  MOV R23, R29 ;  /* 0x0000001d00177202 */ /* 0x000fca0000000f00 */
[----:B------:R-:W-:Y:S01]  /*2a680*/  STL.64 [R1+0x3208], R22 ;  /* 0x0032081601007387 */ /* 0x000fe20000100a00 */
[----:B------:R0:W-:Y:S03]  /*2a690*/  STL.64 [R1+0x3200], R20 ;  /* 0x0032001401007387 */ /* 0x0001e60000100a00 */
[----:B0-----:R-:W3:Y:S01]  /*2a6a0*/  LDL.LU R20, [R1+0x160] ;  /* 0x0001600001147983 */ /* 0x001ee20000300800 */
[----:B------:R-:W3:Y:S02]  /*2a6b0*/  LDL.LU R21, [R1+0x164] ;  /* 0x0001640001157983 */ /* 0x000ee40000300800 */
[----:B----4-:R-:W-:Y:S01]  /*2a6c0*/  IMAD.MOV.U32 R22, RZ, RZ, R5 ;  /* 0x000000ffff167224 */ /* 0x010fe200078e0005 */
[----:B--2---:R-:W-:Y:S02]  /*2a6d0*/  MOV R23, R4 ;  /* 0x0000000400177202 */ /* 0x004fe40000000f00 */
[----:B------:R-:W0:Y:S04]  /*2a6e0*/  LDSM.16.MT88.4 R4, [R3+0xe080] ;  /* 0x00e080000304783b */ /* 0x000e280000004200 */
[----:B0-----:R-:W-:Y:S01]  /*2a6f0*/  STL [R1+0x316c], R5 ;  /* 0x00316c0501007387 */ /* 0x001fe20000100800 */
[----:B------:R-:W-:Y:S02]  /*2a700*/  STL [R1+0x3168], R6 ;  /* 0x0031680601007387 */ /* 0x000fe40000100800 */
[----:B------:R-:W-:Y:S02]  /*2a710*/  STL [R1+0x3164], R7 ;  /* 0x0031640701007387 */ /* 0x000fe40000100800 */
[----:B------:R3:W-:Y:S02]  /*2a720*/  STL [R1+0x31fc], R4 ;  /* 0x0031fc0401007387 */ /* 0x0007e40000100800 */
[----:B---3--:R-:W-:-:S02]  /*2a730*/  IMAD.MOV.U32 R4, RZ, RZ, R2 ;  /* 0x000000ffff047224 */ /* 0x008fc400078e0002 */
[----:B------:R-:W2:Y:S01]  /*2a740*/  LDL.LU R2, [R1+0x3230] ;  /* 0x0032300001027983 */ /* 0x000ea20000300800 */
[----:B------:R-:W3:Y:S01]  /*2a750*/  LDL.LU R5, [R1+0x174] ;  /* 0x0001740001057983 */ /* 0x000ee20000300800 */
[----:B------:R-:W-:Y:S01]  /*2a760*/  MOV R6, R9 ;  /* 0x0000000900067202 */ /* 0x000fe20000000f00 */
[----:B------:R-:W-:Y:S01]  /*2a770*/  IMAD.MOV.U32 R7, RZ, RZ, R8 ;  /* 0x000000ffff077224 */ /* 0x000fe200078e0008 */
[----:B------:R-:W-:Y:S01]  /*2a780*/  STL [R1+0x3128], R3 ;  /* 0x0031280301007387 */ /* 0x000fe20000100800 */
[----:B------:R-:W-:Y:S01]  /*2a790*/  HMMA.16816.F32.BF16 R8, R24, R10, R16 ;  /* 0x0000000a1808723c */ /* 0x000fe20000041810 */
[----:B------:R-:W4:Y:S02]  /*2a7a0*/  LDL.LU.64 R16, [R1+0x3228] ;  /* 0x0032280001107983 */ /* 0x000f240000300a00 */
[----:B------:R-:W4:Y:S01]  /*2a7b0*/  LDL.LU.64 R26, [R1+0x3220] ;  /* 0x00322000011a7983 */ /* 0x000f220000300a00 */
[----:B------:R-:W4:Y:S11]  /*2a7c0*/  LDL.LU.64 R24, [R1+0x3218] ;  /* 0x0032180001187983 */ /* 0x000f360000300a00 */
[----:B------:R-:W-:Y:S08]  /*2a7d0*/  @!UPT UIADD3 URZ, URZ, URZ, URZ ;  /* 0x0000003f3f3ff290 */ /* 0x000ff0000fffe03f */
[----:B------:R-:W-:Y:S01]  /*2a7e0*/  STL.64 [R1+0x10], R8 ;  /* 0x0000100801007387 */ /* 0x000fe20000100a00 */
[----:B------:R-:W-:Y:S03]  /*2a7f0*/  STL.64 [R1+0x18], R10 ;  /* 0x0000180a01007387 */ /* 0x000fe60000100a00 */
[----:B--2---:R-:W0:Y:S01]  /*2a800*/  LDSM.16.MT88.4 R8, [R2+0xe000] ;  /* 0x00e000000208783b */ /* 0x004e220000004200 */
[C---:B----4-:R-:W-:Y:S03]  /*2a810*/  HMMA.16816.F32.BF16 R12, R24.reuse, R16, R12 ;  /* 0x00000010180c723c */ /* 0x050fe6000004180c */
[----:B0-----:R-:W-:Y:S01]  /*2a820*/  STL.64 [R1+0x3148], R10 ;  /* 0x0031480a01007387 */ /* 0x001fe20000100a00 */
[----:B------:R0:W-:Y:S03]  /*2a830*/  STL.64 [R1+0x3140], R8 ;  /* 0x0031400801007387 */ /* 0x0001e60000100a00 */
[----:B0-----:R-:W2:Y:S01]  /*2a840*/  LDL.LU R8, [R1+0x150] ;  /* 0x0001500001087983 */ /* 0x001ea20000300800 */
[----:B------:R-:W2:Y:S02]  /*2a850*/  LDL.LU R9, [R1+0x154] ;  /* 0x0001540001097983 */ /* 0x000ea40000300800 */
[----:B------:R-:W2:Y:S02]  /*2a860*/  LDL.LU R10, [R1+0x158] ;  /* 0x00015800010a7983 */ /* 0x000ea40000300800 */
[----:B------:R-:W2:Y:S11]  /*2a870*/  LDL.LU R11, [R1+0x15c] ;  /* 0x00015c00010b7983 */ /* 0x000eb60000300800 */
[----:B------:R0:W-:Y:S04]  /*2a880*/  STL.64 [R1+0x80], R12 ;  /* 0x0000800c01007387 */ /* 0x0001e80000100a00 */
[----:B0-----:R-:W4:Y:S01]  /*2a890*/  LDL.LU.64 R12, [R1+0x3210] ;  /* 0x00321000010c7983 */ /* 0x001f220000300a00 */
[----:B------:R-:W-:Y:S01]  /*2a8a0*/  MOV R3, R14 ;  /* 0x0000000e00037202 */ /* 0x000fe20000000f00 */
[----:B------:R-:W-:Y:S01]  /*2a8b0*/  IMAD.MOV.U32 R29, RZ, RZ, R15 ;  /* 0x000000ffff1d7224 */ /* 0x000fe200078e000f */
[----:B----4-:R-:W-:Y:S01]  /*2a8c0*/  HMMA.16816.F32.BF16 R24, R24, R12, R20 ;  /* 0x0000000c1818723c */ /* 0x010fe20000041814 */
[----:B------:R-:W3:Y:S01]  /*2a8d0*/  LDL.LU.64 R22, [R1+0x3208] ;  /* 0x0032080001167983 */ /* 0x000ee20000300a00 */
[----:B------:R-:W3:Y:S11]  /*2a8e0*/  LDL.LU.64 R20, [R1+0x3200] ;  /* 0x0032000001147983 */ /* 0x000ef60000300a00 */
[----:B------:R-:W-:Y:S11]  /*2a8f0*/  @!UPT UIADD3 URZ, URZ, URZ, URZ ;  /* 0x0000003f3f3ff290 */ /* 0x000ff6000fffe03f */
[----:B------:R-:W-:Y:S01]  /*2a900*/  MOV R14, R24 ;  /* 0x00000018000e7202 */ /* 0x000fe20000000f00 */
[----:B------:R-:W-:Y:S01]  /*2a910*/  IMAD.MOV.U32 R18, RZ, RZ, R25 ;  /* 0x000000ffff127224 */ /* 0x000fe200078e0019 */
[----:B------:R-:W-:Y:S01]  /*2a920*/  MOV R19, R26 ;  /* 0x0000001a00137202 */ /* 0x000fe20000000f00 */
[----:B------:R-:W-:Y:S02]  /*2a930*/  IMAD.MOV.U32 R15, RZ, RZ, R27 ;  /* 0x000000ffff0f7224 */ /* 0x000fe400078e001b */
[----:B------:R-:W0:Y:S04]  /*2a940*/  LDSM.16.MT88.4 R24, [R2+0xe080] ;  /* 0x00e080000218783b */ /* 0x000e280000004200 */
[----:B0-----:R0:W-:Y:S01]  /*2a950*/  STL.64 [R1+0x3120], R26 ;  /* 0x0031201a01007387 */ /* 0x0011e20000100a00 */
[----:B------:R1:W-:Y:S01]  /*2a960*/  STL.64 [R1+0x3118], R24 ;  /* 0x0031181801007387 */ /* 0x0003e20000100a00 */
[C---:B---3--:R-:W-:Y:S08]  /*2a970*/  HMMA.16816.F32.BF16 R4, R20.reuse, R16, R4 ;  /* 0x000000101404723c */ /* 0x048ff00000041804 */
[----:B--2---:R-:W-:Y:S11]  /*2a980*/  HMMA.16816.F32.BF16 R8, R20, R12, R8 ;  /* 0x0000000c1408723c */ /* 0x004ff60000041808 */
[----:B------:R-:W-:Y:S05]  /*2a990*/  @!UPT UIADD3 URZ, URZ, URZ, URZ ;  /* 0x0000003f3f3ff290 */ /* 0x000fea000fffe03f */
[----:B0-----:R-:W-:Y:S01]  /*2a9a0*/  MOV R27, R4 ;  /* 0x00000004001b7202 */ /* 0x001fe20000000f00 */
[----:B------:R-:W-:Y:S01]  /*2a9b0*/  IMAD.MOV.U32 R26, RZ, RZ, R5 ;  /* 0x000000ffff1a7224 */ /* 0x000fe200078e0005 */
[----:B-1----:R-:W-:Y:S01]  /*2a9c0*/  MOV R25, R6 ;  /* 0x0000000600197202 */ /* 0x002fe20000000f00 */
[----:B------:R-:W-:Y:S01]  /*2a9d0*/  IMAD.MOV.U32 R24, RZ, RZ, R7 ;  /* 0x000000ffff187224 */ /* 0x000fe200078e0007 */
[----:B------:R-:W2:Y:S02]  /*2a9e0*/  LDL.LU R4, [R1+0x31fc] ;  /* 0x0031fc0001047983 */ /* 0x000ea40000300800 */
[----:B------:R-:W-:Y:S02]  /*2a9f0*/  STL.64 [R1+0x3138], R26 ;  /* 0x0031381a01007387 */ /* 0x000fe40000100a00 */
[----:B------:R-:W-:Y:S01]  /*2aa00*/  STL.64 [R1+0x3130], R24 ;  /* 0x0031301801007387 */ /* 0x000fe20000100a00 */
[----:B------:R-:W-:Y:S02]  /*2aa10*/  STL.64 [R1+0x31e8], R14 ;  /* 0x0031e80e01007387 */ /* 0x000fe40000100a00 */
[----:B------:R-:W-:Y:S02]  /*2aa20*/  STL.64 [R1+0x31e0], R12 ;  /* 0x0031e00c01007387 */ /* 0x000fe40000100a00 */
[----:B------:R0:W-:Y:S01]  /*2aa30*/  STL.64 [R1+0x170], R8 ;  /* 0x0001700801007387 */ /* 0x0001e20000100a00 */
[----:B------:R1:W-:Y:S04]  /*2aa40*/  STL.64 [R1+0x178], R10 ;  /* 0x0001780a01007387 */ /* 0x0003e80000100a00 */
[----:B0-----:R-:W3:Y:S01]  /*2aa50*/  LDL.LU R8, [R1+0xb0] ;  /* 0x0000b00001087983 */ /* 0x001ee20000300800 */
[----:B------:R-:W3:Y:S02]  /*2aa60*/  LDL.LU R9, [R1+0xb4] ;  /* 0x0000b40001097983 */ /* 0x000ee40000300800 */
[----:B-1----:R-:W4:Y:S02]  /*2aa70*/  LDL.LU R10, [R1+0xb8] ;  /* 0x0000b800010a7983 */ /* 0x002f240000300800 */
[----:B------:R-:W4:Y:S01]  /*2aa80*/  LDL.LU R11, [R1+0xbc] ;  /* 0x0000bc00010b7983 */ /* 0x000f220000300800 */
[----:B------:R-:W2:Y:S01]  /*2aa90*/  LDL.LU R20, [R1] ;  /* 0x0000000001147983 */ /* 0x000ea20000300800 */
[----:B------:R-:W2:Y:S02]  /*2aaa0*/  LDL.LU R21, [R1+0x4] ;  /* 0x0000040001157983 */ /* 0x000ea40000300800 */
[----:B------:R-:W2:Y:S01]  /*2aab0*/  LDL.LU R22, [R1+0x8] ;  /* 0x0000080001167983 */ /* 0x000ea20000300800 */
[----:B------:R-:W-:-:S02]  /*2aac0*/  MOV R23, R28 ;  /* 0x0000001c00177202 */ /* 0x000fc40000000f00 */
[----:B------:R-:W3:Y:S04]  /*2aad0*/  LDL.LU R28, [R1+0x31f8] ;  /* 0x0031f800011c7983 */ /* 0x000ee80000300800 */
[----:B--2---:R-:W-:Y:S01]  /*2aae0*/  STL.64 [R1+0x31c8], R22 ;  /* 0x0031c81601007387 */ /* 0x004fe20000100a00 */
[----:B------:R0:W-:Y:S03]  /*2aaf0*/  STL.64 [R1+0x31c0], R20 ;  /* 0x0031c01401007387 */ /* 0x0001e60000100a00 */
[----:B0-----:R-:W2:Y:S01]  /*2ab00*/  LDL.LU R20, [R1+0x30] ;  /* 0x0000300001147983 */ /* 0x001ea20000300800 */
[----:B------:R-:W2:Y:S02]  /*2ab10*/  LDL.LU R21, [R1+0x34] ;  /* 0x0000340001157983 */ /* 0x000ea40000300800 */
[----:B------:R-:W2:Y:S02]  /*2ab20*/  LDL.LU R22, [R1+0x38] ;  /* 0x0000380001167983 */ /* 0x000ea40000300800 */
[----:B------:R-:W2:Y:S01]  /*2ab30*/  LDL.LU R23, [R1+0x3c] ;  /* 0x00003c0001177983 */ /* 0x000ea20000300800 */
[----:B----4-:R-:W-:Y:S01]  /*2ab40*/  STL.64 [R1+0x3158], R10 ;  /* 0x0031580a01007387 */ /* 0x010fe20000100a00 */
[----:B---3--:R0:W-:Y:S03]  /*2ab50*/  STL.64 [R1+0x3150], R8 ;  /* 0x0031500801007387 */ /* 0x0081e60000100a00 */
[----:B0-----:R-:W3:Y:S01]  /*2ab60*/  LDL.LU R8, [R1+0xd0] ;  /* 0x0000d00001087983 */ /* 0x001ee20000300800 */
[----:B------:R-:W3:Y:S02]  /*2ab70*/  LDL.LU R9, [R1+0xd4] ;  /* 0x0000d40001097983 */ /* 0x000ee40000300800 */
[----:B------:R-:W4:Y:S02]  /*2ab80*/  LDL.LU R10, [R1+0xd8] ;  /* 0x0000d800010a7983 */ /* 0x000f240000300800 */
[----:B------:R-:W-:-:S02]  /*2ab90*/  IMAD.MOV.U32 R11, RZ, RZ, R28 ;  /* 0x000000ffff0b7224 */ /* 0x000fc400078e001c */
[----:B------:R-:W2:Y:S01]  /*2aba0*/  LDL.LU R28, [R1+0x31f4] ;  /* 0x0031f400011c7983 */ /* 0x000ea20000300800 */
[----:B------:R-:W2:Y:S02]  /*2abb0*/  LDL.LU R24, [R1+0x130] ;  /* 0x0001300001187983 */ /* 0x000ea40000300800 */
[----:B------:R-:W2:Y:S02]  /*2abc0*/  LDL.LU R25, [R1+0x134] ;  /* 0x0001340001197983 */ /* 0x000ea40000300800 */
[----:B------:R-:W2:Y:S01]  /*2abd0*/  LDL.LU R26, [R1+0x138] ;  /* 0x00013800011a7983 */ /* 0x000ea20000300800 */
[----:B------:R-:W2:Y:S04]  /*2abe0*/  LDL.LU R27, [R1+0x13c] ;  /* 0x00013c00011b7983 */ /* 0x000ea80000300800 */
[----:B----4-:R-:W-:Y:S01]  /*2abf0*/  STL.64 [R1+0x3178], R10 ;  /* 0x0031780a01007387 */ /* 0x010fe20000100a00 */
[----:B---3--:R0:W-:Y:S03]  /*2ac00*/  STL.64 [R1+0x3170], R8 ;  /* 0x0031700801007387 */ /* 0x0081e60000100a00 */
[----:B0-----:R-:W3:Y:S01]  /*2ac10*/  LDL.LU R8, [R1+0xe0] ;  /* 0x0000e00001087983 */ /* 0x001ee20000300800 */
[----:B------:R-:W3:Y:S02]  /*2ac20*/  LDL.LU R9, [R1+0xe4] ;  /* 0x0000e40001097983 */ /* 0x000ee40000300800 */
[----:B------:R-:W4:Y:S02]  /*2ac30*/  LDL.LU R10, [R1+0xe8] ;  /* 0x0000e800010a7983 */ /* 0x000f240000300800 */
[----:B------:R-:W4:Y:S02]  /*2ac40*/  LDL.LU R11, [R1+0xec] ;  /* 0x0000ec00010b7983 */ /* 0x000f240000300800 */
[----:B----4-:R-:W-:Y:S01]  /*2ac50*/  STL.64 [R1+0x3188], R10 ;  /* 0x0031880a01007387 */ /* 0x010fe20000100a00 */
[----:B---3--:R0:W-:Y:S03]  /*2ac60*/  STL.64 [R1+0x3180], R8 ;  /* 0x0031800801007387 */ /* 0x0081e60000100a00 */
[----:B0-----:R-:W3:Y:S01]  /*2ac70*/  LDL.LU R8, [R1+0x100] ;  /* 0x0001000001087983 */ /* 0x001ee20000300800 */
[----:B------:R-:W3:Y:S02]  /*2ac80*/  LDL.LU R9, [R1+0x104] ;  /* 0x0001040001097983 */ /* 0x000ee40000300800 */
[----:B------:R-:W4:Y:S01]  /*2ac90*/  LDL.LU R10, [R1+0x108] ;  /* 0x00010800010a7983 */ /* 0x000f220000300800 */
[----:B--2---:R-:W-:-:S02]  /*2aca0*/  MOV R11, R28 ;  /* 0x0000001c000b7202 */ /* 0x004fc40000000f00 */
[----:B------:R-:W2:Y:S04]  /*2acb0*/  LDL.LU R28, [R1+0x31f0] ;  /* 0x0031f000011c7983 */ /* 0x000ea80000300800 */
[----:B----4-:R-:W-:Y:S01]  /*2acc0*/  STL.64 [R1+0x31a8], R10 ;  /* 0x0031a80a01007387 */ /* 0x010fe20000100a00 */
[----:B---3--:R0:W-:Y:S03]  /*2acd0*/  STL.64 [R1+0x31a0], R8 ;  /* 0x0031a00801007387 */ /* 0x0081e60000100a00 */
[----:B0-----:R-:W3:Y:S01]  /*2ace0*/  LDL.LU R8, [R1+0xf0] ;  /* 0x0000f00001087983 */ /* 0x001ee20000300800 */
[----:B------:R-:W3:Y:S02]  /*2acf0*/  LDL.LU R9, [R1+0xf4] ;  /* 0x0000f40001097983 */ /* 0x000ee40000300800 */
[----:B------:R-:W4:Y:S02]  /*2ad00*/  LDL.LU R10, [R1+0xf8] ;  /* 0x0000f800010a7983 */ /* 0x000f240000300800 */
[----:B------:R-:W4:Y:S01]  /*2ad10*/  LDL.LU R11, [R1+0xfc] ;  /* 0x0000fc00010b7983 */ /* 0x000f220000300800 */
[C---:B------:R-:W-:Y:S01]  /*2ad20*/  HMMA.16816.F32.BF16 R12, R20.reuse, R16, R24 ;  /* 0x00000010140c723c */ /* 0x040fe20000041818 */
        /* <DEDUP_REMOVED lines=10> */
[----:B------:R-:W3:Y:S02]  /*2add0*/  LDL.LU R10, [R1+0x128] ;  /* 0x00012800010a7983 */ /* 0x000ee40000300800 */
[----:B------:R-:W3:Y:S01]  /*2ade0*/  LDL.LU R11, [R1+0x12c] ;  /* 0x00012c00010b7983 */ /* 0x000ee20000300800 */
[----:B------:R-:W4:Y:S01]  /*2adf0*/  LDL.LU R24, [R1+0xa0] ;  /* 0x0000a00001187983 */ /* 0x000f220000300800 */
[----:B------:R-:W-:Y:S02]  /*2ae00*/  STL.64 [R1+0x180], R12 ;  /* 0x0001800c01007387 */ /* 0x000fe40000100a00 */
[----:B------:R-:W-:Y:S02]  /*2ae10*/  STL.64 [R1+0x188], R14 ;  /* 0x0001880e01007387 */ /* 0x000fe40000100a00 */
[----:B--2---:R-:W0:Y:S04]  /*2ae20*/  LDSM.16.MT88.4 R12, [R28+0xf000] ;  /* 0x00f000001c0c783b */ /* 0x004e280000004200 */
[----:B------:R-:W4:Y:S01]  /*2ae30*/  LDL.LU R25, [R1+0xa4] ;  /* 0x0000a40001197983 */ /* 0x000f220000300800 */
[----:B------:R-:W4:Y:S02]  /*2ae40*/  LDL.LU R26, [R1+0xa8] ;  /* 0x0000a800011a7983 */ /* 0x000f240000300800 */
[----:B------:R-:W4:Y:S02]  /*2ae50*/  LDL.LU R27, [R1+0xac] ;  /* 0x0000ac00011b7983 */ /* 0x000f240000300800 */
[----:B0-----:R-:W-:Y:S01]  /*2ae60*/  IMAD.MOV.U32 R7, RZ, RZ, R14 ;  /* 0x000000ffff077224 */ /* 0x001fe200078e000e */
[----:B------:R-:W-:Y:S01]  /*2ae70*/  MOV R0, R15 ;  /* 0x0000000f00007202 */ /* 0x000fe20000000f00 */
[----:B------:R-:W-:Y:S01]  /*2ae80*/  IMAD.MOV.U32 R5, RZ, RZ, R12 ;  /* 0x000000ffff057224 */ /* 0x000fe200078e000c */
[----:B------:R-:W-:Y:S01]  /*2ae90*/  MOV R6, R13 ;  /* 0x0000000d00067202 */ /* 0x000fe20000000f00 */
[----:B------:R-:W2:Y:S01]  /*2aea0*/  LDL.LU.64 R14, [R1+0x31e8] ;  /* 0x0031e800010e7983 */ /* 0x000ea20000300a00 */
[----:B------:R-:W3:Y:S02]  /*2aeb0*/  LDL.LU.64 R12, [R1+0x31e0] ;  /* 0x0031e000010c7983 */ /* 0x000ee40000300a00 */
[----:B---3--:R-:W-:Y:S01]  /*2aec0*/  HMMA.16816.F32.BF16 R20, R20, R12, R8 ;  /* 0x0000000c1414723c */ /* 0x008fe20000041808 */
[----:B------:R-:W3:Y:S01]  /*2aed0*/  LDL.LU.64 R10, [R1+0x31d8] ;  /* 0x0031d800010a7983 */ /* 0x000ee20000300a00 */
[----:B------:R-:W3:Y:S11]  /*2aee0*/  LDL.LU.64 R8, [R1+0x31d0] ;  /* 0x0031d00001087983 */ /* 0x000ef60000300a00 */
[----:B------:R-:W-:Y:S10]  /*2aef0*/  @!UPT UIADD3 URZ, URZ, URZ, URZ ;  /* 0x0000003f3f3ff290 */ /* 0x000ff4000fffe03f */
[----:B------:R-:W-:Y:S01]  /*2af00*/  STL.64 [R1+0x150], R20 ;  /* 0x0001501401007387 */ /* 0x000fe20000100a00 */
[----:B------:R-:W-:Y:S02]  /*2af10*/  STL.64 [R1+0x158], R22 ;  /* 0x0001581601007387 */ /* 0x000fe40000100a00 */
[----:B------:R-:W0:Y:S02]  /*2af20*/  LDSM.16.MT88.4 R20, [R28+0xf080] ;  /* 0x00f080001c14783b */ /* 0x000e240000004200 */
[----:B0-----:R-:W-:Y:S02]  /*2af30*/  STL.64 [R1+0x50], R20 ;  /* 0x0000501401007387 */ /* 0x001fe40000100a00 */
[----:B------:R0:W-:Y:S02]  /*2af40*/  STL.64 [R1+0x58], R22 ;  /* 0x0000581601007387 */ /* 0x0001e40000100a00 */
[----:B0-----:R-:W3:Y:S01]  /*2af50*/  LDL.LU.64 R22, [R1+0x31c8] ;  /* 0x0031c80001167983 */ /* 0x001ee20000300a00 */
[----:B------:R-:W3:Y:S02]  /*2af60*/  LDL.LU.64 R20, [R1+0x31c0] ;  /* 0x0031c00001147983 */ /* 0x000ee40000300a00 */
[----:B------:R-:W-:Y:S01]  /*2af70*/  STL [R1+0x30d0], R28 ;  /* 0x0030d01c01007387 */ /* 0x000fe20000100800 */
        /* <DEDUP_REMOVED lines=8> */
[----:B------:R-:W3:Y:S01]  /*2b000*/  LDL.LU.64 R10, [R1+0x31a8] ;  /* 0x0031a800010a7983 */ /* 0x000ee20000300a00 */
[----:B------:R-:W3:Y:S11]  /*2b010*/  LDL.LU.64 R8, [R1+0x31a0] ;  /* 0x0031a00001087983 */ /* 0x000ef60000300a00 */
        /* <DEDUP_REMOVED lines=16> */
[----:B------:R0:W-:Y:S01]  /*2b120*/  STL.64 [R1+0x120], R20 ;  /* 0x0001201401007387 */ /* 0x0001e20000100a00 */
[----:B------:R1:W-:Y:S02]  /*2b130*/  STL.64 [R1+0x128], R22 ;  /* 0x0001281601007387 */ /* 0x0003e40000100a00 */
[----:B0-----:R-:W-:Y:S01]  /*2b140*/  IMAD.MOV.U32 R20, RZ, RZ, R5 ;  /* 0x000000ffff147224 */ /* 0x001fe200078e0005 */
[----:B------:R-:W-:Y:S01]  /*2b150*/  MOV R21, R6 ;  /* 0x0000000600157202 */ /* 0x000fe20000000f00 */
[----:B------:R-:W3:Y:S01]  /*2b160*/  LDL.LU R5, [R1+0x316c] ;  /* 0x00316c0001057983 */ /* 0x000ee20000300800 */
[----:B------:R-:W3:Y:S02]  /*2b170*/  LDL.LU R6, [R1+0x3168] ;  /* 0x0031680001067983 */ /* 0x000ee40000300800 */
[----:B-1----:R-:W-:Y:S02]  /*2b180*/  IMAD.MOV.U32 R22, RZ, RZ, R7 ;  /* 0x000000ffff167224 */ /* 0x002fe400078e0007 */
[----:B------:R-:W3:Y:S01]  /*2b190*/  LDL.LU R7, [R1+0x3164] ;  /* 0x0031640001077983 */ /* 0x000ee20000300800 */
[----:B------:R-:W-:-:S02]  /*2b1a0*/  MOV R23, R0 ;  /* 0x0000000000177202 */ /* 0x000fc40000000f00 */
[----:B------:R-:W2:Y:S03]  /*2b1b0*/  LDL.LU R0, [R1+0x3160] ;  /* 0x0031600001007983 */ /* 0x000ea60000300800 */
[----:B------:R-:W-:Y:S01]  /*2b1c0*/  STL.64 [R1+0x30f0], R22 ;  /* 0x0030f01601007387 */ /* 0x000fe20000100a00 */
[----:B------:R0:W-:Y:S03]  /*2b1d0*/  STL.64 [R1+0x30e8], R20 ;  /* 0x0030e81401007387 */ /* 0x0001e60000100a00 */
[----:B0-----:R-:W2:Y:S01]  /*2b1e0*/  LDL.LU R20, [R1+0x10] ;  /* 0x0000100001147983 */ /* 0x001ea20000300800 */
[----:B------:R-:W2:Y:S02]  /*2b1f0*/  LDL.LU R21, [R1+0x14] ;  /* 0x0000140001157983 */ /* 0x000ea40000300800 */
[----:B------:R-:W2:Y:S02]  /*2b200*/  LDL.LU R22, [R1+0x18] ;  /* 0x0000180001167983 */ /* 0x000ea40000300800 */
[----:B------:R-:W2:Y:S01]  /*2b210*/  LDL.LU R23, [R1+0x1c] ;  /* 0x00001c0001177983 */ /* 0x000ea20000300800 */
[C---:B---3--:R-:W-:Y:S01]  /*2b220*/  HMMA.16816.F32.BF16 R8, R4.reuse, R16, R8 ;  /* 0x000000100408723c */ /* 0x048fe20000041808 */
[----:B--2---:R-:W-:Y:S01]  /*2b230*/  STL.64 [R1+0x3110], R22 ;  /* 0x0031101601007387 */ /* 0x004fe20000100a00 */
[----:B------:R0:W-:Y:S03]  /*2b240*/  STL.64 [R1+0x3108], R20 ;  /* 0x0031081401007387 */ /* 0x0001e60000100a00 */
[----:B0-----:R-:W2:Y:S01]  /*2b250*/  LDL.LU R20, [R1+0x60] ;  /* 0x0000600001147983 */ /* 0x001ea20000300800 */
[----:B------:R-:W2:Y:S02]  /*2b260*/  LDL.LU R21, [R1+0x64] ;  /* 0x0000640001157983 */ /* 0x000ea40000300800 */
[----:B------:R-:W2:Y:S02]  /*2b270*/  LDL.LU R22, [R1+0x68] ;  /* 0x0000680001167983 */ /* 0x000ea40000300800 */
[----:B------:R-:W2:Y:S11]  /*2b280*/  LDL.LU R23, [R1+0x6c] ;  /* 0x00006c0001177983 */ /* 0x000eb60000300800 */
[----:B------:R-:W-:Y:S02]  /*2b290*/  @!UPT UIADD3 URZ, URZ, URZ, URZ ;  /* 0x0000003f3f3ff290 */ /* 0x000fe4000fffe03f */
[----:B------:R-:W-:Y:S01]  /*2b2a0*/  STL.64 [R1+0x110], R8 ;  /* 0x0001100801007387 */ /* 0x000fe20000100a00 */
[----:B------:R0:W-:Y:S03]  /*2b2b0*/  STL.64 [R1+0x118], R10 ;  /* 0x0001180a01007387 */ /* 0x0001e60000100a00 */
[----:B0-----:R-:W3:Y:S01]  /*2b2c0*/  LDL.LU.64 R10, [R1+0x3158] ;  /* 0x00315800010a7983 */ /* 0x001ee20000300a00 */
[----:B------:R-:W3:Y:S02]  /*2b2d0*/  LDL.LU.64 R8, [R1+0x3150] ;  /* 0x0031500001087983 */ /* 0x000ee40000300a00 */
[----:B---3--:R-:W-:Y:S01]  /*2b2e0*/  HMMA.16816.F32.BF16 R4, R4, R12, R8 ;  /* 0x0000000c0404723c */ /* 0x008fe20000041808 */
[----:B------:R-:W4:Y:S01]  /*2b2f0*/  LDL.LU.64 R10, [R1+0x3148] ;  /* 0x00314800010a7983 */ /* 0x000f220000300a00 */
[----:B------:R-:W4:Y:S11]  /*2b300*/  LDL.LU.64 R8, [R1+0x3140] ;  /* 0x0031400001087983 */ /* 0x000f360000300a00 */
[----:B------:R-:W-:Y:S10]  /*2b310*/  @!UPT UIADD3 URZ, URZ, URZ, URZ ;  /* 0x0000003f3f3ff290 */ /* 0x000ff4000fffe03f */
[----:B------:R0:W-:Y:S01]  /*2b320*/  STL.64 [R1+0x100], R4 ;  /* 0x0001000401007387 */ /* 0x0001e20000100a00 */
[----:B------:R1:W-:Y:S03]  /*2b330*/  STL.64 [R1+0x108], R6 ;  /* 0x0001080601007387 */ /* 0x0003e60000100a00 */
[----:B0-----:R-:W3:Y:S01]  /*2b340*/  LDL.LU R4, [R1+0x70] ;  /* 0x0000700001047983 */ /* 0x001ee20000300800 */
[----:B------:R-:W3:Y:S02]  /*2b350*/  LDL.LU R5, [R1+0x74] ;  /* 0x0000740001057983 */ /* 0x000ee40000300800 */
[----:B-1----:R-:W3:Y:S02]  /*2b360*/  LDL.LU R6, [R1+0x78] ;  /* 0x0000780001067983 */ /* 0x002ee40000300800 */
[----:B------:R-:W3:Y:S01]  /*2b370*/  LDL.LU R7, [R1+0x7c] ;  /* 0x00007c0001077983 */ /* 0x000ee20000300800 */
[C---:B----4-:R-:W-:Y:S11]  /*2b380*/  HMMA.16816.F32.BF16 R24, R8.reuse, R16, R24 ;  /* 0x000000100818723c */ /* 0x050ff60000041818 */
[----:B------:R-:W-:Y:S11]  /*2b390*/  @!UPT UIADD3 URZ, URZ, URZ, URZ ;  /* 0x0000003f3f3ff290 */ /* 0x000ff6000fffe03f */
[----:B------:R-:W-:Y:S01]  /*2b3a0*/  @!UPT UIADD3 URZ, URZ, URZ, URZ ;  /* 0x0000003f3f3ff290 */ /* 0x000fe2000fffe03f */
[----:B------:R-:W-:Y:S01]  /*2b3b0*/  STL.64 [R1+0xf0], R24 ;  /* 0x0000f01801007387 */ /* 0x000fe20000100a00 */
[----:B------:R0:W-:Y:S03]  /*2b3c0*/  STL.64 [R1+0xf8], R26 ;  /* 0x0000f81a01007387 */ /* 0x0001e60000100a00 */
[----:B0-----:R-:W4:Y:S01]  /*2b3d0*/  LDL.LU.64 R26, [R1+0x3138] ;  /* 0x00313800011a7983 */ /* 0x001f220000300a00 */
[----:B------:R-:W2:Y:S01]  /*2b3e0*/  LDL.LU.64 R24, [R1+0x3130] ;  /* 0x0031300001187983 */ /* 0x000ea20000300a00 */
[----:B---3--:R-:W-:Y:S11]  /*2b3f0*/  HMMA.16816.F32.BF16 R8, R8, R12, R4 ;  /* 0x0000000c0808723c */ /* 0x008ff60000041804 */
[----:B------:R-:W-:Y:S11]  /*2b400*/  @!UPT UIADD3 URZ, URZ, URZ, URZ ;  /* 0x0000003f3f3ff290 */ /* 0x000ff6000fffe03f */
[----:B------:R-:W-:Y:S01]  /*2b410*/  @!UPT UIADD3 URZ, URZ, URZ, URZ ;  /* 0x0000003f3f3ff290 */ /* 0x000fe2000fffe03f */
[----:B------:R-:W-:Y:S01]  /*2b420*/  STL.64 [R1+0xd0], R8 ;  /* 0x0000d00801007387 */ /* 0x000fe20000100a00 */
[----:B------:R-:W-:Y:S02]  /*2b430*/  STL.64 [R1+0xd8], R10 ;  /* 0x0000d80a01007387 */ /* 0x000fe40000100a00 */
[----:B----4-:R-:W-:Y:S01]  /*2b440*/  IMAD.MOV.U32 R4, RZ, RZ, R27 ;  /* 0x000000ffff047224 */ /* 0x010fe200078e001b */
[----:B------:R-:W-:Y:S01]  /*2b450*/  MOV R5, R26 ;  /* 0x0000001a00057202 */ /* 0x000fe20000000f00 */
[----:B--2---:R-:W-:Y:S01]  /*2b460*/  IMAD.MOV.U32 R6, RZ, RZ, R25 ;  /* 0x000000ffff067224 */ /* 0x004fe200078e0019 */
[----:B------:R-:W-:Y:S02]  /*2b470*/  MOV R7, R24 ;  /* 0x0000001800077202 */ /* 0x000fe40000000f00 */
[----:B------:R-:W0:Y:S04]  /*2b480*/  LDSM.16.MT88.4 R24, [R0+0xf000] ;  /* 0x00f000000018783b */ /* 0x000e280000004200 */
[----:B------:R1:W-:Y:S01]  /*2b490*/  STL.64 [R1+0x30e0], R6 ;  /* 0x0030e00601007387 */ /* 0x0003e20000100a00 */
[----:B------:R2:W-:Y:S02]  /*2b4a0*/  STL.64 [R1+0x30d8], R4 ;  /* 0x0030d80401007387 */ /* 0x0005e40000100a00 */
[----:B-1----:R-:W-:Y:S01]  /*2b4b0*/  IMAD.MOV.U32 R6, RZ, RZ, R3 ;  /* 0x000000ffff067224 */ /* 0x002fe200078e0003 */
[----:B--2---:R-:W2:Y:S01]  /*2b4c0*/  LDL.LU R4, [R1+0x80] ;  /* 0x0000800001047983 */ /* 0x004ea20000300800 */
[----:B------:R-:W2:Y:S02]  /*2b4d0*/  LDL.LU R5, [R1+0x84] ;  /* 0x0000840001057983 */ /* 0x000ea40000300800 */
[----:B------:R-:W3:Y:S02]  /*2b4e0*/  LDL.LU R3, [R1+0x3128] ;  /* 0x0031280001037983 */ /* 0x000ee40000300800 */
[----:B0-----:R-:W-:Y:S01]  /*2b4f0*/  IMAD.MOV.U32 R9, RZ, RZ, R26 ;  /* 0x000000ffff097224 */ /* 0x001fe200078e001a */
[----:B------:R-:W-:Y:S01]  /*2b500*/  MOV R8, R27 ;  /* 0x0000001b00087202 */ /* 0x000fe20000000f00 */
[----:B------:R-:W-:Y:S01]  /*2b510*/  IMAD.MOV.U32 R28, RZ, RZ, R24 ;  /* 0x000000ffff1c7224 */ /* 0x000fe200078e0018 */
[----:B------:R-:W-:Y:S01]  /*2b520*/  MOV R10, R25 ;  /* 0x00000019000a7202 */ /* 0x000fe20000000f00 */
[----:B------:R-:W4:Y:S01]  /*2b530*/  LDL.LU.64 R26, [R1+0x3120] ;  /* 0x00312000011a7983 */ /* 0x000f220000300a00 */
[----:B------:R-:W4:Y:S02]  /*2b540*/  LDL.LU.64 R24, [R1+0x3118] ;  /* 0x0031180001187983 */ /* 0x000f240000300a00 */
[C---:B----4-:R-:W-:Y:S11]  /*2b550*/  HMMA.16816.F32.BF16 R20, R24.reuse, R16, R20 ;  /* 0x000000101814723c */ /* 0x050ff60000041814 */
[----:B------:R-:W-:Y:S11]  /*2b560*/  @!UPT UIADD3 URZ, URZ, URZ, URZ ;  /* 0x0000003f3f3ff290 */ /* 0x000ff6000fffe03f */
[----:B------:R-:W-:Y:S01]  /*2b570*/  @!UPT UIADD3 URZ, URZ, URZ, URZ ;  /* 0x0000003f3f3ff290 */ /* 0x000fe2000fffe03f */
[----:B------:R-:W-:Y:S01]  /*2b580*/  STL.64 [R1+0xa0], R20 ;  /* 0x0000a01401007387 */ /* 0x000fe20000100a00 */
[----:B------:R-:W-:Y:S02]  /*2b590*/  STL.64 [R1+0xa8], R22 ;  /* 0x0000a81601007387 */ /* 0x000fe40000100a00 */
[----:B------:R-:W0:Y:S02]  /*2b5a0*/  LDSM.16.MT88.4 R20, [R0+0xf080] ;  /* 0x00f080000014783b */ /* 0x000e240000004200 */
[----:B0-----:R-:W-:Y:S02]  /*2b5b0*/  STL.64 [R1+0x30], R20 ;  /* 0x0000301401007387 */ /* 0x001fe40000100a00 */
[----:B------:R0:W-:Y:S02]  /*2b5c0*/  STL.64 [R1+0x38], R22 ;  /* 0x0000381601007387 */ /* 0x0001e40000100a00 */
[----:B0-----:R-:W4:Y:S01]  /*2b5d0*/  LDL.LU.64 R22, [R1+0x3110] ;  /* 0x0031100001167983 */ /* 0x001f220000300a00 */
[----:B------:R-:W4:Y:S02]  /*2b5e0*/  LDL.LU.64 R20, [R1+0x3108] ;  /* 0x0031080001147983 */ /* 0x000f240000300a00 */
[----:B------:R-:W-:Y:S01]  /*2b5f0*/  STL [R1+0x30a0], R0 ;  /* 0x0030a00001007387 */ /* 0x000fe20000100800 */
[----:B------:R-:W-:Y:S01]  /*2b600*/  MOV R7, R29 ;  /* 0x0000001d00077202 */ /* 0x000fe20000000f00 */
[----:B----4-:R-:W-:Y:S11]  /*2b610*/  HMMA.16816.F32.BF16 R20, R24, R12, R20 ;  /* 0x0000000c1814723c */ /* 0x010ff60000041814 */
[----:B------:R-:W-:Y:S11]  /*2b620*/  @!UPT UIADD3 URZ, URZ, URZ, URZ ;  /* 0x0000003f3f3ff290 */ /* 0x000ff6000fffe03f */
[----:B------:R-:W-:Y:S01]  /*2b630*/  @!UPT UIADD3 URZ, URZ, URZ, URZ ;  /* 0x0000003f3f3ff290 */ /* 0x000fe2000fffe03f */
[----:B------:R-:W-:Y:S01]  /*2b640*/  STL.64 [R1+0x70], R20 ;  /* 0x0000701401007387 */ /* 0x000fe20000100a00 */
[----:B------:R-:W-:Y:S02]  /*2b650*/  STL [R1+0x78], R22 ;  /* 0x0000781601007387 */ /* 0x000fe40000100800 */
[----:B------:R-:W-:Y:S02]  /*2b660*/  IMAD.MOV.U32 R29, RZ, RZ, R23 ;  /* 0x000000ffff1d7224 */ /* 0x000fe400078e0017 */
[----:B---3--:R-:W0:Y:S01]  /*2b670*/  LDSM.16.MT88.4 R20, [R3+0xf000] ;  /* 0x00f000000314783b */ /* 0x008e220000004200 */
[----:B------:R-:W-:Y:S02]  /*2b680*/  MOV R24, R14 ;  /* 0x0000000e00187202 */ /* 0x000fe40000000f00 */
[----:B------:R-:W3:Y:S02]  /*2b690*/  LDL.LU R14, [R1+0x3104] ;  /* 0x00310400010e7983 */ /* 0x000ee40000300800 */
[----:B------:R-:W-:Y:S01]  /*2b6a0*/  IMAD.MOV.U32 R25, RZ, RZ, R18 ;  /* 0x000000ffff197224 */ /* 0x000fe200078e0012 */
[----:B------:R-:W-:Y:S01]  /*2b6b0*/  MOV R26, R19 ;  /* 0x00000013001a7202 */ /* 0x000fe20000000f00 */
[----:B------:R-:W2:Y:S01]  /*2b6c0*/  LDL.LU R18, [R1+0x3100] ;  /* 0x0031000001127983 */ /* 0x000ea20000300800 */
[----:B------:R-:W2:Y:S02]  /*2b6d0*/  LDL.LU R19, [R1+0x30fc] ;  /* 0x0030fc0001137983 */ /* 0x000ea40000300800 */
[----:B------:R-:W-:-:S02]  /*2b6e0*/  IMAD.MOV.U32 R27, RZ, RZ, R15 ;  /* 0x000000ffff1b7224 */ /* 0x000fc400078e000f */
[----:B------:R-:W3:Y:S01]  /*2b6f0*/  LDL.LU R15, [R1+0x30f8] ;  /* 0x0030f800010f7983 */ /* 0x000ee20000300800 */
[----:B------:R-:W4:Y:S02]  /*2b700*/  LDL R11, [R1+0x73c] ;  /* 0x00073c00010b7983 */ /* 0x000f240000100800 */
[----:B------:R-:W-:Y:S01]  /*2b710*/  STL [R1+0x30a4], R29 ;  /* 0x0030a41d01007387 */ /* 0x000fe20000100800 */
[----:B0-----:R-:W-:Y:S01]  /*2b720*/  STL.64 [R1+0x10], R20 ;  /* 0x0000101401007387 */ /* 0x001fe20000100a00 */
[----:B------:R0:W-:Y:S01]  /*2b730*/  STL [R1+0x18], R22 ;  /* 0x0000181601007387 */ /* 0x0001e20000100800 */
[----:B------:R-:W-:Y:S02]  /*2b740*/  MOV R0, R23 ;  /* 0x0000001700007202 */ /* 0x000fe40000000f00 */
[----:B0-----:R-:W2:Y:S01]  /*2b750*/  LDL.LU.64 R22, [R1+0x30f0] ;  /* 0x0030f00001167983 */ /* 0x001ea20000300a00 */
[----:B------:R-:W2:Y:S02]  /*2b760*/  LDL.LU.64 R20, [R1+0x30e8] ;  /* 0x0030e80001147983 */ /* 0x000ea40000300a00 */
[----:B------:R-:W-:Y:S01]  /*2b770*/  STL [R1+0x30a8], R0 ;  /* 0x0030a80001007387 */ /* 0x000fe20000100800 */
[C---:B--2---:R-:W-:Y:S08]  /*2b780*/  HMMA.16816.F32.BF16 R4, R20.reuse, R18, R4 ;  /* 0x000000121404723c */ /* 0x044ff00000041804 */
[----:B---3--:R-:W-:Y:S01]  /*2b790*/  HMMA.16816.F32.BF16 R20, R20, R14, R24 ;  /* 0x0000000e1414723c */ /* 0x008fe20000041818 */
[----:B------:R-:W-:Y:S11]  /*2b7a0*/  LDSM.16.MT88.4 R24, [R2+0xf080] ;  /* 0x00f080000218783b */ /* 0x000ff60000004200 */
[----:B------:R-:W-:Y:S03]  /*2b7b0*/  @!UPT UIADD3 URZ, URZ, URZ, URZ ;  /* 0x0000003f3f3ff290 */ /* 0x000fe6000fffe03f */
[----:B------:R-:W-:Y:S01]  /*2b7c0*/  STL.64 [R1+0x80], R4 ;  /* 0x0000800401007387 */ /* 0x000fe20000100a00 */
[----:B------:R0:W-:Y:S08]  /*2b7d0*/  STL.64 [R1+0x88], R6 ;  /* 0x0000880601007387 */ /* 0x0001f00000100a00 */
[----:B------:R-:W-:Y:S01]  /*2b7e0*/  IMAD.MOV.U32 R13, RZ, RZ, R22 ;  /* 0x000000ffff0d7224 */ /* 0x000fe200078e0016 */
[----:B------:R-:W-:Y:S01]  /*2b7f0*/  MOV R12, R23 ;  /* 0x00000017000c7202 */ /* 0x000fe20000000f00 */
[----:B0-----:R-:W2:Y:S01]  /*2b800*/  LDL.LU.64 R6, [R1+0x30e0] ;  /* 0x0030e00001067983 */ /* 0x001ea20000300a00 */
[----:B------:R-:W2:Y:S02]  /*2b810*/  LDL.LU.64 R4, [R1+0x30d8] ;  /* 0x0030d80001047983 */ /* 0x000ea40000300a00 */
[----:B------:R-:W-:Y:S02]  /*2b820*/  STL.64 [R1+0x90], R20 ;  /* 0x0000901401007387 */ /* 0x000fe40000100a00 */
[----:B------:R-:W0:Y:S02]  /*2b830*/  LDSM.16.MT88.4 R20, [R3+0xf080] ;  /* 0x00f080000314783b */ /* 0x000e240000004200 */
[----:B0-----:R-:W-:-:S02]  /*2b840*/  IMAD.MOV.U32 R0, RZ, RZ, R22 ;  /* 0x000000ffff007224 */ /* 0x001fc400078e0016 */
[----:B------:R-:W-:Y:S01]  /*2b850*/  STL.64 [R1], R20 ;  /* 0x0000001401007387 */ /* 0x000fe20000100a00 */
[----:B------:R-:W-:Y:S02]  /*2b860*/  MOV R29, R23 ;  /* 0x00000017001d7202 */ /* 0x000fe40000000f00 */
[----:B------:R-:W0:Y:S02]  /*2b870*/  LDSM.16.MT88.4 R20, [R2+0xf000] ;  /* 0x00f000000214783b */ /* 0x000e240000004200 */
[----:B0-----:R0:W-:Y:S02]  /*2b880*/  STL.64 [R1+0x3010], R22 ;  /* 0x0030101601007387 */ /* 0x0011e40000100a00 */
[----:B------:R1:W-:Y:S02]  /*2b890*/  STL.64 [R1+0x3008], R20 ;  /* 0x0030081401007387 */ /* 0x0003e40000100a00 */
[----:B0-----:R-:W-:Y:S01]  /*2b8a0*/  IMAD.MOV.U32 R22, RZ, RZ, R9 ;  /* 0x000000ffff167224 */ /* 0x001fe200078e0009 */
[----:B------:R-:W-:Y:S01]  /*2b8b0*/  MOV R23, R8 ;  /* 0x0000000800177202 */ /* 0x000fe20000000f00 */
[----:B-1----:R-:W-:Y:S01]  /*2b8c0*/  IMAD.MOV.U32 R20, RZ, RZ, R28 ;  /* 0x000000ffff147224 */ /* 0x002fe200078e001c */
[----:B------:R-:W-:Y:S01]  /*2b8d0*/  MOV R21, R10 ;  /* 0x0000000a00157202 */ /* 0x000fe20000000f00 */
[----:B------:R-:W3:Y:S02]  /*2b8e0*/  LDL.LU R28, [R1+0x30d0] ;  /* 0x0030d000011c7983 */ /* 0x000ee40000300800 */
[----:B------:R-:W-:Y:S02]  /*2b8f0*/  STL.64 [R1+0x30b8], R22 ;  /* 0x0030b81601007387 */ /* 0x000fe40000100a00 */
[----:B------:R0:W-:Y:S04]  /*2b900*/  STL.64 [R1+0x30b0], R20 ;  /* 0x0030b01401007387 */ /* 0x0001e80000100a00 */
[----:B0-----:R-:W2:Y:S01]  /*2b910*/  LDL.LU R20, [R1+0x50] ;  /* 0x0000500001147983 */ /* 0x001ea20000300800 */
[----:B------:R-:W2:Y:S02]  /*2b920*/  LDL.LU R21, [R1+0x54] ;  /* 0x0000540001157983 */ /* 0x000ea40000300800 */
[----:B------:R-:W2:Y:S02]  /*2b930*/  LDL.LU R22, [R1+0x58] ;  /* 0x0000580001167983 */ /* 0x000ea40000300800 */
[----:B------:R-:W2:Y:S02]  /*2b940*/  LDL.LU R23, [R1+0x5c] ;  /* 0x00005c0001177983 */ /* 0x000ea40000300800 */
[C---:B--2---:R-:W-:Y:S11]  /*2b950*/  HMMA.16816.F32.BF16 R4, R20.reuse, R18, R4 ;  /* 0x000000121404723c */ /* 0x044ff60000041804 */
[----:B------:R-:W-:Y:S11]  /*2b960*/  @!UPT UIADD3 URZ, URZ, URZ, URZ ;  /* 0x0000003f3f3ff290 */ /* 0x000ff6000fffe03f */
[----:B------:R-:W-:Y:S02]  /*2b970*/  @!UPT UIADD3 URZ, URZ, URZ, URZ ;  /* 0x0000003f3f3ff290 */ /* 0x000fe4000fffe03f */
[----:B------:R-:W-:Y:S01]  /*2b980*/  IMAD.MOV.U32 R17, RZ, RZ, R6 ;  /* 0x000000ffff117224 */ /* 0x000fe200078e0006 */
[----:B------:R-:W-:Y:S01]  /*2b990*/  MOV R16, R7 ;  /* 0x0000000700107202 */ /* 0x000fe20000000f00 */
[----:B------:R-:W-:Y:S03]  /*2b9a0*/  STL.64 [R1+0xb0], R4 ;  /* 0x0000b00401007387 */ /* 0x000fe60000100a00 */
[----:B------:R-:W-:Y:S02]  /*2b9b0*/  STL [R1+0x2fb0], R17 ;  /* 0x002fb01101007387 */ /* 0x000fe40000100800 */
[----:B------:R-:W-:Y:S02]  /*2b9c0*/  STL.64 [R1+0x30c8], R18 ;  /* 0x0030c81201007387 */ /* 0x000fe40000100a00 */
[----:B---3--:R-:W0:Y:S01]  /*2b9d0*/  LDSM.16.MT88.4 R4, [R28+0x10000] ;  /* 0x010000001c04783b */ /* 0x008e220000004200 */
[----:B------:R1:W-:Y:S04]  /*2b9e0*/  STL [R1+0x30c0], R16 ;  /* 0x0030c01001007387 */ /* 0x0003e80000100800 */
[----:B-1----:R-:W2:Y:S01]  /*2b9f0*/  LDL.LU R16, [R1+0x170] ;  /* 0x0001700001107983 */ /* 0x002ea20000300800 */
[----:B------:R-:W2:Y:S02]  /*2ba00*/  LDL.LU R17, [R1+0x174] ;  /* 0x0001740001117983 */ /* 0x000ea40000300800 */
[----:B------:R-:W2:Y:S02]  /*2ba10*/  LDL.LU R18, [R1+0x178] ;  /* 0x0001780001127983 */ /* 0x000ea40000300800 */
[----:B------:R-:W2:Y:S01]  /*2ba20*/  LDL.LU R19, [R1+0x17c] ;  /* 0x00017c0001137983 */ /* 0x000ea20000300800 */
[----:B------:R-:W-:Y:S01]  /*2ba30*/  STL.64 [R1+0x2ff0], R26 ;  /* 0x002ff01a01007387 */ /* 0x000fe20000100a00 */
[----:B------:R1:W-:Y:S03]  /*2ba40*/  STL.64 [R1+0x2fe8], R24 ;  /* 0x002fe81801007387 */ /* 0x0003e60000100a00 */
[----:B-1----:R-:W3:Y:S01]  /*2ba50*/  LDL.LU R24, [R1+0x150] ;  /* 0x0001500001187983 */ /* 0x002ee20000300800 */
[----:B------:R-:W3:Y:S02]  /*2ba60*/  LDL.LU R25, [R1+0x154] ;  /* 0x0001540001197983 */ /* 0x000ee40000300800 */
[----:B------:R-:W3:Y:S02]  /*2ba70*/  LDL.LU R26, [R1+0x158] ;  /* 0x00015800011a7983 */ /* 0x000ee40000300800 */
[----:B------:R-:W3:Y:S01]  /*2ba80*/  LDL.LU R27, [R1+0x15c] ;  /* 0x00015c00011b7983 */ /* 0x000ee20000300800 */
[----:B0-----:R-:W-:Y:S01]  /*2ba90*/  STL.64 [R1+0x60], R4 ;  /* 0x0000600401007387 */ /* 0x001fe20000100a00 */
[----:B------:R-:W-:Y:S02]  /*2baa0*/  STL.64 [R1+0x68], R6 ;  /* 0x0000680601007387 */ /* 0x000fe40000100a00 */
[----:B----4-:R-:W0:Y:S02]  /*2bab0*/  LDSM.16.M88.4 R4, [R11+0x20200] ;  /* 0x020200000b04783b */ /* 0x010e240000000200 */
[----:B------:R-:W1:Y:S04]  /*2bac0*/  LDSM.16.M88.4 R8, [R11+0x30200] ;  /* 0x030200000b08783b */ /* 0x000e680000000200 */
[----:B0-----:R-:W-:Y:S01]  /*2bad0*/  STL [R1+0x2f0c], R6 ;  /* 0x002f0c0601007387 */ /* 0x001fe20000100800 */
[----:B------:R-:W-:Y:S01]  /*2bae0*/  STL [R1+0x2f08], R7 ;  /* 0x002f080701007387 */ /* 0x000fe20000100800 */
[----:B--2---:R-:W-:Y:S02]  /*2baf0*/  HMMA.16816.F32.BF16 R20, R20, R14, R16 ;  /* 0x0000000e1414723c */ /* 0x004fe40000041810 */
[----:B------:R-:W2:Y:S01]  /*2bb00*/  LDL.LU.64 R18, [R1+0x30c8] ;  /* 0x0030c80001127983 */ /* 0x000ea20000300a00 */
[----:B------:R-:W4:Y:S11]  /*2bb10*/  LDL.LU R16, [R1+0x30c0] ;  /* 0x0030c00001107983 */ /* 0x000f360000300800 */
[----:B------:R-:W-:Y:S09]  /*2bb20*/  @!UPT UIADD3 URZ, URZ, URZ, URZ ;  /* 0x0000003f3f3ff290 */ /* 0x000ff2000fffe03f */
[----:B------:R-:W-:Y:S01]  /*2bb30*/  STL.64 [R1+0xc0], R20 ;  /* 0x0000c01401007387 */ /* 0x000fe20000100a00 */
[----:B------:R0:W-:Y:S03]  /*2bb40*/  STL.64 [R1+0xc8], R22 ;  /* 0x0000c81601007387 */ /* 0x0001e60000100a00 */
[----:B0-----:R-:W2:Y:S01]  /*2bb50*/  LDL.LU.64 R22, [R1+0x30b8] ;  /* 0x0030b80001167983 */ /* 0x001ea20000300a00 */
[----:B------:R-:W2:Y:S02]  /*2bb60*/  LDL.LU.64 R20, [R1+0x30b0] ;  /* 0x0030b00001147983 */ /* 0x000ea40000300a00 */
[----:B-1----:R0:W-:Y:S02]  /*2bb70*/  STL [R1+0x2fc4], R8 ;  /* 0x002fc40801007387 */ /* 0x0021e40000100800 */
[----:B------:R1:W-:Y:S01]  /*2bb80*/  STL [R1+0x2fc0], R9 ;  /* 0x002fc00901007387 */ /* 0x0003e20000100800 */
[----:B------:R3:W-:Y:S01]  /*2bb90*/  STL [R1+0x2ee4], R10 ;  /* 0x002ee40a01007387 */ /* 0x0007e20000100800 */
[----:B------:R3:W-:Y:S03]  /*2bba0*/  STL [R1+0x2ee0], R11 ;  /* 0x002ee00b01007387 */ /* 0x0007e60000100800 */
[----:B0-----:R-:W2:Y:S01]  /*2bbb0*/  LDL.LU R8, [R1+0x180] ;  /* 0x0001800001087983 */ /* 0x001ea20000300800 */
[----:B-1----:R-:W2:Y:S02]  /*2bbc0*/  LDL.LU R9, [R1+0x184] ;  /* 0x0001840001097983 */ /* 0x002ea40000300800 */
[----:B---3--:R-:W2:Y:S02]  /*2bbd0*/  LDL.LU R10, [R1+0x188] ;  /* 0x00018800010a7983 */ /* 0x008ea40000300800 */
[----:B------:R-:W2:Y:S02]  /*2bbe0*/  LDL.LU R11, [R1+0x18c] ;  /* 0x00018c00010b7983 */ /* 0x000ea40000300800 */
[C---:B--2---:R-:W-:Y:S11]  /*2bbf0*/  HMMA.16816.F32.BF16 R8, R20.reuse, R18, R8 ;  /* 0x000000121408723c */ /* 0x044ff60000041808 */
[----:B------:R-:W-:Y:S11]  /*2bc00*/  @!UPT UIADD3 URZ, URZ, URZ, URZ ;  /* 0x0000003f3f3ff290 */ /* 0x000ff6000fffe03f */
[----:B------:R-:W-:Y:S02]  /*2bc10*/  @!UPT UIADD3 URZ, URZ, URZ, URZ ;  /* 0x0000003f3f3ff290 */ /* 0x000fe4000fffe03f */
[----:B------:R-:W-:Y:S01]  /*2bc20*/  MOV R6, R11 ;  /* 0x0000000b00067202 */ /* 0x000fe20000000f00 */
[----:B------:R-:W-:Y:S01]  /*2bc30*/  IMAD.MOV.U32 R7, RZ, RZ, R10 ;  /* 0x000000ffff077224 */ /* 0x000fe200078e000a */
[----:B------:R-:W-:Y:S01]  /*2bc40*/  STL.64 [R1+0x1b0], R8 ;  /* 0x0001b00801007387 */ /* 0x000fe20000100a00 */
[----:B------:R-:W-:Y:S02]  /*2bc50*/  STL.64 [R1+0x3098], R18 ;  /* 0x0030981201007387 */ /* 0x000fe40000100a00 */
[----:B----4-:R-:W-:Y:S02]  /*2bc60*/  STL [R1+0x3090], R16 ;  /* 0x0030901001007387 */ /* 0x010fe40000100800 */
[----:B------:R-:W-:Y:S01]  /*2bc70*/  STL [R1+0x2fac], R6 ;  /* 0x002fac0601007387 */ /* 0x000fe20000100800 */
[----:B------:R-:W-:Y:S01]  /*2bc80*/  STL [R1+0x2fa8], R7 ;  /* 0x002fa80701007387 */ /* 0x000fe20000100800 */
[----:B------:R0:W-:Y:S03]  /*2bc90*/  STL.64 [R1+0x3088], R4 ;  /* 0x0030880401007387 */ /* 0x0001e60000100a00 */
[----:B------:R-:W1:Y:S01]  /*2bca0*/  LDSM.16.MT88.4 R16, [R28+0x10080] ;  /* 0x010080001c10783b */ /* 0x000e620000004200 */
[----:B0-----:R-:W-:Y:S03]  /*2bcb0*/  HMMA.16816.F32.BF16 R4, R20, R14, R24 ;  /* 0x0000000e1404723c */ /* 0x001fe60000041818 */
[----:B------:R-:W2:Y:S11]  /*2bcc0*/  LDL.LU R24, [R1+0xd0] ;  /* 0x0000d00001187983 */ /* 0x000eb60000300800 */
[----:B------:R-:W-:Y:S09]  /*2bcd0*/  @!UPT UIADD3 URZ, URZ, URZ, URZ ;  /* 0x0000003f3f3ff290 */ /* 0x000ff2000fffe03f */
[----:B------:R-:W-:Y:S01]  /*2bce0*/  STL.64 [R1+0xe0], R4 ;  /* 0x0000e00401007387 */ /* 0x000fe20000100a00 */
[----:B------:R-:W-:Y:S02]  /*2bcf0*/  STL.64 [R1+0xe8], R6 ;  /* 0x0000e80601007387 */ /* 0x000fe40000100a00 */
[----:B------:R-:W2:Y:S02]  /*2bd00*/  LDL.LU R25, [R1+0xd4] ;  /* 0x0000d40001197983 */ /* 0x000ea40000300800 */
[----:B------:R-:W3:Y:S01]  /*2bd10*/  LDL.LU R26, [R1+0xd8] ;  /* 0x0000d800011a7983 */ /* 0x000ee20000300800 */
[----:B------:R-:W3:Y:S01]  /*2bd20*/  LDL.LU R27, [R1+0xdc] ;  /* 0x0000dc00011b7983 */ /* 0x000ee20000300800 */
[----:B------:R-:W4:Y:S02]  /*2bd30*/  LDL.LU R20, [R1] ;  /* 0x0000000001147983 */ /* 0x000f240000300800 */
[----:B------:R-:W4:Y:S02]  /*2bd40*/  LDL.LU R21, [R1+0x4] ;  /* 0x0000040001157983 */ /* 0x000f240000300800 */
[----:B------:R-:W-:Y:S01]  /*2bd50*/  IMAD.MOV.U32 R22, RZ, RZ, R0 ;  /* 0x000000ffff167224 */ /* 0x000fe200078e0000 */
[----:B------:R-:W-:Y:S01]  /*2bd60*/  MOV R23, R29 ;  /* 0x0000001d00177202 */ /* 0x000fe20000000f00 */
[----:B------:R-:W2:Y:S01]  /*2bd70*/  LDL.LU R0, [R1+0x30a8] ;  /* 0x0030a80001007983 */ /* 0x000ea20000300800 */
[----:B------:R-:W2:Y:S03]  /*2bd80*/  LDL.LU R29, [R1+0x30a4] ;  /* 0x0030a400011d7983 */ /* 0x000ea60000300800 */
[----:B------:R-:W-:Y:S04]  /*2bd90*/  STL.64 [R1+0x3040], R22 ;  /* 0x0030401601007387 */ /* 0x000fe80000100a00 */
[----:B----4-:R0:W-:Y:S04]  /*2bda0*/  STL.64 [R1+0x3038], R20 ;  /* 0x0030381401007387 */ /* 0x0101e80000100a00 */
[----:B0-----:R-:W4:Y:S01]  /*2bdb0*/  LDL.LU R20, [R1+0x10] ;  /* 0x0000100001147983 */ /* 0x001f220000300800 */
[----:B------:R-:W4:Y:S02]  /*2bdc0*/  LDL.LU R21, [R1+0x14] ;  /* 0x0000140001157983 */ /* 0x000f240000300800 */
[----:B------:R-:W3:Y:S02]  /*2bdd0*/  LDL.LU R22, [R1+0x18] ;  /* 0x0000180001167983 */ /* 0x000ee40000300800 */
[----:B--2---:R-:W-:-:S02]  /*2bde0*/  IMAD.MOV.U32 R23, RZ, RZ, R0 ;  /* 0x000000ffff177224 */ /* 0x004fc400078e0000 */
[----:B------:R-:W2:Y:S04]  /*2bdf0*/  LDL.LU R0, [R1+0x30a0] ;  /* 0x0030a00001007983 */ /* 0x000ea80000300800 */
[----:B---3--:R-:W-:Y:S01]  /*2be00*/  STL.64 [R1+0x3070], R22 ;  /* 0x0030701601007387 */ /* 0x008fe20000100a00 */
[----:B----4-:R0:W-:Y:S03]  /*2be10*/  STL.64 [R1+0x3068], R20 ;  /* 0x0030681401007387 */ /* 0x0101e60000100a00 */
[----:B0-----:R-:W3:Y:S01]  /*2be20*/  LDL.LU R20, [R1+0x30] ;  /* 0x0000300001147983 */ /* 0x001ee20000300800 */
[----:B------:R-:W3:Y:S02]  /*2be30*/  LDL.LU R21, [R1+0x34] ;  /* 0x0000340001157983 */ /* 0x000ee40000300800 */
[----:B------:R-:W3:Y:S02]  /*2be40*/  LDL.LU R22, [R1+0x38] ;  /* 0x0000380001167983 */ /* 0x000ee40000300800 */
[----:B------:R-:W3:Y:S01]  /*2be50*/  LDL.LU R23, [R1+0x3c] ;  /* 0x00003c0001177983 */ /* 0x000ee20000300800 */
[----:B------:R-:W-:Y:S01]  /*2be60*/  STL.64 [R1+0x3000], R26 ;  /* 0x0030001a01007387 */ /* 0x000fe20000100a00 */
[----:B------:R0:W-:Y:S03]  /*2be70*/  STL.64 [R1+0x2ff8], R24 ;  /* 0x002ff81801007387 */ /* 0x0001e60000100a00 */
[----:B0-----:R-:W4:Y:S01]  /*2be80*/  LDL.LU R24, [R1+0xf0] ;  /* 0x0000f00001187983 */ /* 0x001f220000300800 */
[----:B------:R-:W4:Y:S02]  /*2be90*/  LDL.LU R25, [R1+0xf4] ;  /* 0x0000f40001197983 */ /* 0x000f240000300800 */
[----:B------:R-:W2:Y:S02]  /*2bea0*/  LDL.LU R26, [R1+0xf8] ;  /* 0x0000f800011a7983 */ /* 0x000ea40000300800 */
[----:B------:R-:W2:Y:S01]  /*2beb0*/  LDL.LU R27, [R1+0xfc] ;  /* 0x0000fc00011b7983 */ /* 0x000ea20000300800 */
[----:B------:R-:W3:Y:S01]  /*2bec0*/  LDL.LU R4, [R1+0x160] ;  /* 0x0001600001047983 */ /* 0x000ee20000300800 */
[----:B------:R-:W3:Y:S02]  /*2bed0*/  LDL.LU R5, [R1+0x164] ;  /* 0x0001640001057983 */ /* 0x000ee40000300800 */
[----:B------:R-:W3:Y:S02]  /*2bee0*/  LDL.LU R6, [R1+0x168] ;  /* 0x0001680001067983 */ /* 0x000ee40000300800 */
[----:B------:R-:W3:Y:S01]  /*2bef0*/  LDL.LU R7, [R1+0x16c] ;  /* 0x00016c0001077983 */ /* 0x000ee20000300800 */
[----:B--2---:R-:W-:Y:S01]  /*2bf00*/  STL.64 [R1+0x3020], R26 ;  /* 0x0030201a01007387 */ /* 0x004fe20000100a00 */
[----:B----4-:R0:W-:Y:S03]  /*2bf10*/  STL.64 [R1+0x3018], R24 ;  /* 0x0030181801007387 */ /* 0x0101e60000100a00 */
[----:B0-----:R-:W2:Y:S01]  /*2bf20*/  LDL.LU R24, [R1+0x100] ;  /* 0x0001000001187983 */ /* 0x001ea20000300800 */
[----:B------:R-:W2:Y:S02]  /*2bf30*/  LDL.LU R25, [R1+0x104] ;  /* 0x0001040001197983 */ /* 0x000ea40000300800 */
[----:B------:R-:W4:Y:S02]  /*2bf40*/  LDL.LU R26, [R1+0x108] ;  /* 0x00010800011a7983 */ /* 0x000f240000300800 */
[----:B------:R-:W4:Y:S02]  /*2bf50*/  LDL.LU R27, [R1+0x10c] ;  /* 0x00010c00011b7983 */ /* 0x000f240000300800 */
[----:B----4-:R-:W-:Y:S01]  /*2bf60*/  STL.64 [R1+0x3030], R26 ;  /* 0x0030301a01007387 */ /* 0x010fe20000100a00 */
[----:B--2---:R0:W-:Y:S03]  /*2bf70*/  STL.64 [R1+0x3028], R24 ;  /* 0x0030281801007387 */ /* 0x0041e60000100a00 */
        /* <DEDUP_REMOVED lines=15> */
[----:B------:R-:W4:Y:S01]  /*2c070*/  LDL.LU R27, [R1+0x13c] ;  /* 0x00013c00011b7983 */ /* 0x000f220000300800 */
[----:B-1----:R-:W-:Y:S01]  /*2c080*/  MOV R8, R18 ;  /* 0x0000001200087202 */ /* 0x002fe20000000f00 */
[----:B------:R-:W-:Y:S01]  /*2c090*/  IMAD.MOV.U32 R9, RZ, RZ, R19 ;  /* 0x000000ffff097224 */ /* 0x000fe200078e0013 */
[----:B----4-:R-:W-:Y:S01]  /*2c0a0*/  STL.64 [R1+0x3080], R26 ;  /* 0x0030801a01007387 */ /* 0x010fe20000100a00 */
[----:B--2---:R0:W-:Y:S03]  /*2c0b0*/  STL.64 [R1+0x3078], R24 ;  /* 0x0030781801007387 */ /* 0x0041e60000100a00 */
[----:B0-----:R-:W2:Y:S01]  /*2c0c0*/  LDL.LU R24, [R1+0x140] ;  /* 0x0001400001187983 */ /* 0x001ea20000300800 */
[----:B------:R-:W2:Y:S02]  /*2c0d0*/  LDL.LU R25, [R1+0x144] ;  /* 0x0001440001197983 */ /* 0x000ea40000300800 */
[----:B------:R-:W2:Y:S02]  /*2c0e0*/  LDL.LU R26, [R1+0x148] ;  /* 0x00014800011a7983 */ /* 0x000ea40000300800 */
[----:B------:R-:W2:Y:S01]  /*2c0f0*/  LDL.LU R27, [R1+0x14c] ;  /* 0x00014c00011b7983 */ /* 0x000ea20000300800 */
[----:B------:R0:W-:Y:S01]  /*2c100*/  STL.64 [R1+0x40], R16 ;  /* 0x0000401001007387 */ /* 0x0001e20000100a00 */
[----:B------:R-:W3:Y:S03]  /*2c110*/  LDL.LU.64 R18, [R1+0x3098] ;  /* 0x0030980001127983 */ /* 0x000ee60000300a00 */
[----:B0-----:R-:W4:Y:S01]  /*2c120*/  LDL.LU R16, [R1+0x3090] ;  /* 0x0030900001107983 */ /* 0x001f220000300800 */
[C---:B---3--:R-:W-:Y:S08]  /*2c130*/  HMMA.16816.F32.BF16 R4, R20.reuse, R18, R4 ;  /* 0x000000121404723c */ /* 0x048ff00000041804 */
[----:B--2---:R-:W-:Y:S11]  /*2c140*/  HMMA.16816.F32.BF16 R20, R20, R14, R24 ;  /* 0x0000000e1414723c */ /* 0x004ff60000041818 */
[----:B------:R-:W-:Y:S04]  /*2c150*/  @!UPT UIADD3 URZ, URZ, URZ, URZ ;  /* 0x0000003f3f3ff290 */ /* 0x000fe8000fffe03f */
[----:B------:R-:W-:Y:S01]  /*2c160*/  STL [R1+0x184], R5 ;  /* 0x0001840501007387 */ /* 0x000fe20000100800 */
[----:B------:R0:W-:Y:S02]  /*2c170*/  STL.64 [R1+0x188], R6 ;  /* 0x0001880601007387 */ /* 0x0001e40000100a00 */
[----:B0-----:R-:W-:Y:S02]  /*2c180*/  MOV R7, R4 ;  /* 0x0000000400077202 */ /* 0x001fe40000000f00 */
[----:B------:R-:W2:Y:S01]  /*2c190*/  LDL.LU.64 R4, [R1+0x3088] ;  /* 0x0030880001047983 */ /* 0x000ea20000300a00 */
[----:B------:R-:W3:Y:S02]  /*2c1a0*/  LDL.LU.64 R26, [R1+0x3080] ;  /* 0x00308000011a7983 */ /* 0x000ee40000300a00 */
[----:B------:R-:W3:Y:S02]  /*2c1b0*/  LDL.LU.64 R24, [R1+0x3078] ;  /* 0x0030780001187983 */ /* 0x000ee40000300a00 */
[----:B------:R-:W-:Y:S01]  /*2c1c0*/  STL.64 [R1+0x140], R20 ;  /* 0x0001401401007387 */ /* 0x000fe20000100a00 */
[----:B------:R0:W-:Y:S04]  /*2c1d0*/  STL.64 [R1+0x148], R22 ;  /* 0x0001481601007387 */ /* 0x0001e80000100a00 */
[----:B0-----:R-:W3:Y:S01]  /*2c1e0*/  LDL.LU.64 R22, [R1+0x3070] ;  /* 0x0030700001167983 */ /* 0x001ee20000300a00 */
[----:B------:R-:W3:Y:S02]  /*2c1f0*/  LDL.LU.64 R20, [R1+0x3068] ;  /* 0x0030680001147983 */ /* 0x000ee40000300a00 */
[C---:B---3--:R-:W-:Y:S11]  /*2c200*/  HMMA.16816.F32.BF16 R24, R20.reuse, R18, R24 ;  /* 0x000000121418723c */ /* 0x048ff60000041818 */
[----:B------:R-:W-:Y:S11]  /*2c210*/  @!UPT UIADD3 URZ, URZ, URZ, URZ ;  /* 0x0000003f3f3ff290 */ /* 0x000ff6000fffe03f */
[----:B------:R-:W-:Y:S01]  /*2c220*/  @!UPT UIADD3 URZ, URZ, URZ, URZ ;  /* 0x0000003f3f3ff290 */ /* 0x000fe2000fffe03f */
[----:B------:R-:W-:Y:S01]  /*2c230*/  STL.64 [R1+0x1a0], R24 ;  /* 0x0001a01801007387 */ /* 0x000fe20000100a00 */
[----:B------:R-:W-:Y:S02]  /*2c240*/  STL.64 [R1+0x1a8], R26 ;  /* 0x0001a81a01007387 */ /* 0x000fe40000100a00 */
[----:B------:R-:W0:Y:S02]  /*2c250*/  LDSM.16.MT88.4 R24, [R0+0x10000] ;  /* 0x010000000018783b */ /* 0x000e240000004200 */
[----:B0-----:R-:W-:Y:S02]  /*2c260*/  STL.64 [R1+0x20], R24 ;  /* 0x0000201801007387 */ /* 0x001fe40000100a00 */
[----:B------:R0:W-:Y:S02]  /*2c270*/  STL.64 [R1+0x28], R26 ;  /* 0x0000281a01007387 */ /* 0x0001e40000100a00 */
[----:B0-----:R-:W3:Y:S01]  /*2c280*/  LDL.LU.64 R26, [R1+0x3060] ;  /* 0x00306000011a7983 */ /* 0x001ee20000300a00 */
[----:B------:R-:W3:Y:S02]  /*2c290*/  LDL.LU.64 R24, [R1+0x3058] ;  /* 0x0030580001187983 */ /* 0x000ee40000300a00 */
[----:B---3--:R-:W-:Y:S01]  /*2c2a0*/  HMMA.16816.F32.BF16 R20, R20, R14, R24 ;  /* 0x0000000e1414723c */ /* 0x008fe20000041818 */
[----:B------:R-:W3:Y:S01]  /*2c2b0*/  LDL.LU.64 R26, [R1+0x3050] ;  /* 0x00305000011a7983 */ /* 0x000ee20000300a00 */
[----:B------:R-:W3:Y:S11]  /*2c2c0*/  LDL.LU.64 R24, [R1+0x3048] ;  /* 0x0030480001187983 */ /* 0x000ef60000300a00 */
[----:B------:R-:W-:Y:S10]  /*2c2d0*/  @!UPT UIADD3 URZ, URZ, URZ, URZ ;  /* 0x0000003f3f3ff290 */ /* 0x000ff4000fffe03f */
[----:B------:R-:W-:Y:S01]  /*2c2e0*/  STL.64 [R1+0x190], R20 ;  /* 0x0001901401007387 */ /* 0x000fe20000100a00 */
[----:B------:R-:W-:Y:S02]  /*2c2f0*/  STL.64 [R1+0x198], R22 ;  /* 0x0001981601007387 */ /* 0x000fe40000100a00 */
[----:B------:R-:W0:Y:S04]  /*2c300*/  LDSM.16.MT88.4 R20, [R0+0x10080] ;  /* 0x010080000014783b */ /* 0x000e280000004200 */
[----:B0-----:R-:W-:Y:S01]  /*2c310*/  IMAD.MOV.U32 R11, RZ, RZ, R22 ;  /* 0x000000ffff0b7224 */ /* 0x001fe200078e0016 */
[----:B------:R-:W-:Y:S01]  /*2c320*/  MOV R10, R23 ;  /* 0x00000017000a7202 */ /* 0x000fe20000000f00 */
[----:B------:R-:W-:Y:S01]  /*2c330*/  IMAD.MOV.U32 R17, RZ, RZ, R20 ;  /* 0x000000ffff117224 */ /* 0x000fe200078e0014 */
[----:B------:R-:W-:Y:S01]  /*2c340*/  MOV R6, R21 ;  /* 0x0000001500067202 */ /* 0x000fe20000000f00 */
[----:B------:R-:W3:Y:S01]  /*2c350*/  LDL.LU.64 R22, [R1+0x3040] ;  /* 0x0030400001167983 */ /* 0x000ee20000300a00 */
[----:B------:R-:W3:Y:S02]  /*2c360*/  LDL.LU.64 R20, [R1+0x3038] ;  /* 0x0030380001147983 */ /* 0x000ee40000300a00 */
[----:B------:R-:W-:Y:S02]  /*2c370*/  STL.64 [R1+0x2fe0], R10 ;  /* 0x002fe00a01007387 */ /* 0x000fe40000100a00 */
[----:B------:R0:W-:Y:S02]  /*2c380*/  STL.64 [R1+0x2fd8], R8 ;  /* 0x002fd80801007387 */ /* 0x0001e40000100a00 */
[----:B0-----:R-:W4:Y:S01]  /*2c390*/  LDL.LU R8, [R1+0xa0] ;  /* 0x0000a00001087983 */ /* 0x001f220000300800 */
[----:B------:R-:W4:Y:S02]  /*2c3a0*/  LDL.LU R9, [R1+0xa4] ;  /* 0x0000a40001097983 */ /* 0x000f240000300800 */
[----:B------:R-:W4:Y:S02]  /*2c3b0*/  LDL.LU R10, [R1+0xa8] ;  /* 0x0000a800010a7983 */ /* 0x000f240000300800 */
[----:B------:R-:W4:Y:S01]  /*2c3c0*/  LDL.LU R11, [R1+0xac] ;  /* 0x0000ac00010b7983 */ /* 0x000f220000300800 */
[----:B------:R-:W-:Y:S01]  /*2c3d0*/  STL.64 [R1+0x2fd0], R6 ;  /* 0x002fd00601007387 */ /* 0x000fe20000100a00 */
[----:B--2---:R0:W-:Y:S03]  /*2c3e0*/  STL.64 [R1+0x2fc8], R4 ;  /* 0x002fc80401007387 */ /* 0x0041e60000100a00 */
[----:B0-----:R-:W2:Y:S01]  /*2c3f0*/  LDL.LU R4, [R1+0x70] ;  /* 0x0000700001047983 */ /* 0x001ea20000300800 */
[----:B------:R-:W2:Y:S02]  /*2c400*/  LDL.LU R5, [R1+0x74] ;  /* 0x0000740001057983 */ /* 0x000ea40000300800 */
[----:B------:R-:W2:Y:S02]  /*2c410*/  LDL.LU R6, [R1+0x78] ;  /* 0x0000780001067983 */ /* 0x000ea40000300800 */
        /* <DEDUP_REMOVED lines=8> */
[----:B------:R-:W-:Y:S01]  /*2c4a0*/  IMAD.MOV.U32 R7, RZ, RZ, R29 ;  /* 0x000000ffff077224 */ /* 0x000fe200078e001d */
[----:B---3--:R-:W-:Y:S01]  /*2c4b0*/  HMMA.16816.F32.BF16 R20, R20, R14, R24 ;  /* 0x0000000e1414723c */ /* 0x008fe20000041818 */
[----:B------:R-:W3:Y:S01]  /*2c4c0*/  LDL.LU.64 R26, [R1+0x3020] ;  /* 0x00302000011a7983 */ /* 0x000ee20000300a00 */
[----:B------:R-:W3:Y:S11]  /*2c4d0*/  LDL.LU.64 R24, [R1+0x3018] ;  /* 0x0030180001187983 */ /* 0x000ef60000300a00 */
[----:B------:R-:W-:Y:S10]  /*2c4e0*/  @!UPT UIADD3 URZ, URZ, URZ, URZ ;  /* 0x0000003f3f3ff290 */ /* 0x000ff4000fffe03f */
[----:B------:R-:W-:Y:S01]  /*2c4f0*/  STL.64 [R1+0x130], R20 ;  /* 0x0001301401007387 */ /* 0x000fe20000100a00 */
[----:B------:R0:W-:Y:S01]  /*2c500*/  STL [R1+0x138], R22 ;  /* 0x0001381601007387 */ /* 0x0001e20000100800 */
[----:B------:R-:W-:Y:S02]  /*2c510*/  MOV R29, R23 ;  /* 0x00000017001d7202 */ /* 0x000fe40000000f00 */
[----:B0-----:R-:W3:Y:S01]  /*2c520*/  LDL.LU.64 R22, [R1+0x3010] ;  /* 0x0030100001167983 */ /* 0x001ee20000300a00 */
[----:B------:R-:W3:Y:S02]  /*2c530*/  LDL.LU.64 R20, [R1+0x3008] ;  /* 0x0030080001147983 */ /* 0x000ee40000300a00 */
[C---:B---3--:R-:W-:Y:S11]  /*2c540*/  HMMA.16816.F32.BF16 R24, R20.reuse, R18, R24 ;  /* 0x000000121418723c */ /* 0x048ff60000041818 */
[----:B------:R-:W-:Y:S11]  /*2c550*/  @!UPT UIADD3 URZ, URZ, URZ, URZ ;  /* 0x0000003f3f3ff290 */ /* 0x000ff6000fffe03f */
[----:B------:R-:W-:Y:S01]  /*2c560*/  @!UPT UIADD3 URZ, URZ, URZ, URZ ;  /* 0x0000003f3f3ff290 */ /* 0x000fe2000fffe03f */
[----:B------:R-:W-:Y:S01]  /*2c570*/  STL.64 [R1+0x160], R24 ;  /* 0x0001601801007387 */ /* 0x000fe20000100a00 */
[----:B------:R0:W-:Y:S02]  /*2c580*/  STL [R1+0x168], R26 ;  /* 0x0001681a01007387 */ /* 0x0001e40000100800 */
[----:B------:R-:W-:Y:S02]  /*2c590*/  IMAD.MOV.U32 R0, RZ, RZ, R27 ;  /* 0x000000ffff007224 */ /* 0x000fe400078e001b */
        /* <DEDUP_REMOVED lines=12> */
[C---:B----4-:R-:W-:Y:S08]  /*2c660*/  HMMA.16816.F32.BF16 R8, R24.reuse, R18, R8 ;  /* 0x000000121808723c */ /* 0x050ff00000041808 */
[----:B--2---:R-:W-:Y:S01]  /*2c670*/  HMMA.16816.F32.BF16 R24, R24, R14, R4 ;  /* 0x0000000e1818723c */ /* 0x004fe20000041804 */
[----:B------:R-:W-:Y:S01]  /*2c680*/  MOV R18, R13 ;  /* 0x0000000d00127202 */ /* 0x000fe20000000f00 */
[----:B------:R-:W-:Y:S11]  /*2c690*/  IMAD.MOV.U32 R19, RZ, RZ, R12 ;  /* 0x000000ffff137224 */ /* 0x000ff600078e000c */
[----:B------:R-:W-:Y:S02]  /*2c6a0*/  @!UPT UIADD3 URZ, URZ, URZ, URZ ;  /* 0x0000003f3f3ff290 */ /* 0x000fe4000fffe03f */
[----:B------:R-:W-:Y:S01]  /*2c6b0*/  STL.64 [R1+0xa0], R8 ;  /* 0x0000a00801007387 */ /* 0x000fe20000100a00 */
[----:B------:R0:W-:Y:S03]  /*2c6c0*/  STL.64 [R1+0xa8], R10 ;  /* 0x0000a80a01007387 */ /* 0x0001e60000100a00 */
[----:B0-----:R-:W2:Y:S01]  /*2c6d0*/  LDL.LU.64 R10, [R1+0x2fe0] ;  /* 0x002fe000010a7983 */ /* 0x001ea20000300a00 */
[----:B------:R-:W4:Y:S02]  /*2c6e0*/  LDL.LU.64 R8, [R1+0x2fd8] ;  /* 0x002fd80001087983 */ /* 0x000f240000300a00 */
[----:B------:R0:W-:Y:S02]  /*2c6f0*/  STL.64 [R1+0x2fb8], R16 ;  /* 0x002fb81001007387 */ /* 0x0001e40000100a00 */
[----:B0-----:R-:W2:Y:S01]  /*2c700*/  LDL.LU R16, [R1+0x90] ;  /* 0x0000900001107983 */ /* 0x001ea20000300800 */
[----:B------:R-:W2:Y:S02]  /*2c710*/  LDL.LU R17, [R1+0x94] ;  /* 0x0000940001117983 */ /* 0x000ea40000300800 */
[----:B------:R-:W2:Y:S02]  /*2c720*/  LDL.LU.64 R6, [R1+0x2fd0] ;  /* 0x002fd00001067983 */ /* 0x000ea40000300a00 */
[----:B------:R-:W3:Y:S01]  /*2c730*/  LDL.LU.64 R4, [R1+0x2fc8] ;  /* 0x002fc80001047983 */ /* 0x000ee20000300a00 */
[----:B------:R-:W3:Y:S01]  /*2c740*/  LDL.LU.64 R12, [R1+0x60] ;  /* 0x00006000010c7983 */ /* 0x000ee20000300a00 */
[----:B------:R-:W3:Y:S02]  /*2c750*/  LDL.LU.64 R14, [R1+0x68] ;  /* 0x00006800010e7983 */ /* 0x000ee40000300a00 */
[----:B------:R-:W-:Y:S02]  /*2c760*/  STL.64 [R1+0x50], R24 ;  /* 0x0000501801007387 */ /* 0x000fe40000100a00 */
[----:B------:R3:W-:Y:S02]  /*2c770*/  STL.64 [R1+0x58], R26 ;  /* 0x0000581a01007387 */ /* 0x0007e40000100a00 */
[----:B---3--:R-:W-:Y:S07]  /*2c780*/  HMMA.16816.F32.BF16 R24, R12, R4, R20 ;  /* 0x000000040c18723c */ /* 0x008fee0000041814 */
[----:B------:R-:W-:Y:S01]  /*2c790*/  MOV R23, R12 ;  /* 0x0000000c00177202 */ /* 0x000fe20000000f00 */
[----:B------:R-:W-:Y:S01]  /*2c7a0*/  IMAD.MOV.U32 R22, RZ, RZ, R13 ;  /* 0x000000ffff167224 */ /* 0x000fe200078e000d */
[----:B------:R-:W-:Y:S01]  /*2c7b0*/  MOV R21, R14 ;  /* 0x0000000e00157202 */ /* 0x000fe20000000f00 */
[----:B------:R-:W-:-:S02]  /*2c7c0*/  IMAD.MOV.U32 R20, RZ, RZ, R15 ;  /* 0x000000ffff147224 */ /* 0x000fc400078e000f */
[----:B------:R-:W0:Y:S11]  /*2c7d0*/  LDSM.16.MT88.4 R12, [R3+0x10000] ;  /* 0x01000000030c783b */ /* 0x000e360000004200 */
[----:B------:R-:W-:Y:S01]  /*2c7e0*/  STL.64 [R1+0x70], R24 ;  /* 0x0000701801007387 */ /* 0x000fe20000100a00 */
[----:B------:R-:W-:Y:S02]  /*2c7f0*/  STL.64 [R1+0x78], R26 ;  /* 0x0000781a01007387 */ /* 0x000fe40000100a00 */
[----:B------:R-:W1:Y:S01]  /*2c800*/  LDSM.16.MT88.4 R24, [R3+0x10080] ;  /* 0x010080000318783b */ /* 0x000e620000004200 */
[----:B0-----:R-:W-:Y:S03]  /*2c810*/  STL.64 [R1+0x2f68], R14 ;  /* 0x002f680e01007387 */ /* 0x001fe60000100a00 */
[----:B------:R-:W-:Y:S01]  /*2c820*/  STL.64 [R1+0x2f60], R12 ;  /* 0x002f600c01007387 */ /* 0x000fe20000100a00 */
[----:B-1----:R4:W-:Y:S01]  /*2c830*/  STL.64 [R1+0x2f48], R26 ;  /* 0x002f481a01007387 */ /* 0x0029e20000100a00 */
[----:B------:R0:W-:Y:S01]  /*2c840*/  STL.64 [R1+0x2f40], R24 ;  /* 0x002f401801007387 */ /* 0x0001e20000100a00 */
[----:B----4-:R-:W-:-:S02]  /*2c850*/  MOV R26, R8 ;  /* 0x00000008001a7202 */ /* 0x010fc40000000f00 */
[----:B0-----:R-:W3:Y:S01]  /*2c860*/  LDL.LU R24, [R1+0x40] ;  /* 0x0000400001187983 */ /* 0x001ee20000300800 */
[----:B------:R-:W3:Y:S02]  /*2c870*/  LDL.LU R25, [R1+0x44] ;  /* 0x0000440001197983 */ /* 0x000ee40000300800 */
[----:B------:R-:W2:Y:S02]  /*2c880*/  LDL.LU R8, [R1+0x2fc4] ;  /* 0x002fc40001087983 */ /* 0x000ea40000300800 */
[----:B------:R-:W-:Y:S02]  /*2c890*/  IMAD.MOV.U32 R27, RZ, RZ, R9 ;  /* 0x000000ffff1b7224 */ /* 0x000fe400078e0009 */
[----:B------:R-:W2:Y:S01]  /*2c8a0*/  LDL.LU R9, [R1+0x2fc0] ;  /* 0x002fc00001097983 */ /* 0x000ea20000300800 */
[----:B------:R-:W-:Y:S01]  /*2c8b0*/  MOV R12, R23 ;  /* 0x00000017000c7202 */ /* 0x000fe20000000f00 */
[----:B------:R-:W-:Y:S01]  /*2c8c0*/  IMAD.MOV.U32 R13, RZ, RZ, R22 ;  /* 0x000000ffff0d7224 */ /* 0x000fe200078e0016 */
[----:B------:R-:W-:Y:S01]  /*2c8d0*/  MOV R14, R21 ;  /* 0x00000015000e7202 */ /* 0x000fe20000000f00 */
[----:B------:R-:W-:-:S02]  /*2c8e0*/  IMAD.MOV.U32 R15, RZ, RZ, R20 ;  /* 0x000000ffff0f7224 */ /* 0x000fc400078e0014 */
[----:B------:R-:W0:Y:S04]  /*2c8f0*/  LDSM.16.MT88.4 R20, [R2+0x10000] ;  /* 0x010000000214783b */ /* 0x000e280000004200 */
[----:B------:R-:W-:Y:S04]  /*2c900*/  STL [R1+0x2ee8], R3 ;  /* 0x002ee80301007387 */ /* 0x000fe80000100800 */
[----:B0-----:R-:W-:Y:S01]  /*2c910*/  STL.64 [R1+0x2f28], R22 ;  /* 0x002f281601007387 */ /* 0x001fe20000100a00 */
[----:B------:R0:W-:Y:S03]  /*2c920*/  STL.64 [R1+0x2f20], R20 ;  /* 0x002f201401007387 */ /* 0x0001e60000100a00 */
[----:B0-----:R-:W4:Y:S01]  /*2c930*/  LDL.LU R20, [R1+0xc0] ;  /* 0x0000c00001147983 */ /* 0x001f220000300800 */
[----:B------:R-:W4:Y:S02]  /*2c940*/  LDL.LU R21, [R1+0xc4] ;  /* 0x0000c40001157983 */ /* 0x000f240000300800 */
[----:B------:R-:W4:Y:S02]  /*2c950*/  LDL.LU R22, [R1+0xc8] ;  /* 0x0000c80001167983 */ /* 0x000f240000300800 */
[----:B------:R-:W4:Y:S01]  /*2c960*/  LDL.LU R23, [R1+0xcc] ;  /* 0x0000cc0001177983 */ /* 0x000f220000300800 */
[----:B--2---:R-:W-:Y:S01]  /*2c970*/  HMMA.16816.F32.BF16 R12, R12, R8, R16 ;  /* 0x000000080c0c723c */ /* 0x004fe20000041810 */
[----:B------:R-:W2:Y:S11]  /*2c980*/  LDL.LU.64 R16, [R1+0x2fb8] ;  /* 0x002fb80001107983 */ /* 0x000eb60000300a00 */
[----:B------:R-:W-:Y:S11]  /*2c990*/  @!UPT UIADD3 URZ, URZ, URZ, URZ ;  /* 0x0000003f3f3ff290 */ /* 0x000ff6000fffe03f */
[----:B------:R0:W-:Y:S01]  /*2c9a0*/  STL.64 [R1+0x90], R12 ;  /* 0x0000900c01007387 */ /* 0x0001e20000100a00 */
[----:B------:R1:W-:Y:S02]  /*2c9b0*/  STL.64 [R1+0x98], R14 ;  /* 0x0000980e01007387 */ /* 0x0003e40000100a00 */
[----:B0-----:R-:W-:Y:S01]  /*2c9c0*/  IMAD.MOV.U32 R13, RZ, RZ, R6 ;  /* 0x000000ffff0d7224 */ /* 0x001fe200078e0006 */
[----:B-1----:R-:W-:Y:S01]  /*2c9d0*/  MOV R14, R11 ;  /* 0x0000000b000e7202 */ /* 0x002fe20000000f00 */
[----:B------:R-:W-:Y:S01]  /*2c9e0*/  IMAD.MOV.U32 R15, RZ, RZ, R10 ;  /* 0x000000ffff0f7224 */ /* 0x000fe200078e000a */
[----:B--2---:R-:W-:Y:S02]  /*2c9f0*/  MOV R12, R17 ;  /* 0x00000011000c7202 */ /* 0x004fe40000000f00 */
[----:B------:R-:W2:Y:S01]  /*2ca00*/  LDL.LU R17, [R1+0x2fb0] ;  /* 0x002fb00001117983 */ /* 0x000ea20000300800 */
[----:B------:R-:W3:Y:S02]  /*2ca10*/  LDL.LU R6, [R1+0x2fac] ;  /* 0x002fac0001067983 */ /* 0x000ee40000300800 */
[----:B------:R-:W-:Y:S02]  /*2ca20*/  STL.64 [R1+0x2fa0], R14 ;  /* 0x002fa00e01007387 */ /* 0x000fe40000100a00 */
[----:B------:R0:W-:Y:S02]  /*2ca30*/  STL.64 [R1+0x2f98], R12 ;  /* 0x002f980c01007387 */ /* 0x0001e40000100a00 */
[----:B0-----:R-:W3:Y:S01]  /*2ca40*/  LDL.LU R12, [R1+0xb0] ;  /* 0x0000b000010c7983 */ /* 0x001ee20000300800 */
[----:B------:R-:W3:Y:S02]  /*2ca50*/  LDL.LU R13, [R1+0xb4] ;  /* 0x0000b400010d7983 */ /* 0x000ee40000300800 */
[----:B------:R-:W-:Y:S01]  /*2ca60*/  IMAD.MOV.U32 R15, RZ, RZ, R16 ;  /* 0x000000ffff0f7224 */ /* 0x000fe200078e0010 */
[----:B--2---:R-:W-:-:S02]  /*2ca70*/  MOV R14, R17 ;  /* 0x00000011000e7202 */ /* 0x004fc40000000f00 */
[----:B------:R-:W0:Y:S04]  /*2ca80*/  LDSM.16.MT88.4 R16, [R2+0x10080] ;  /* 0x010080000210783b */ /* 0x000e280000004200 */
[----:B0-----:R-:W-:Y:S01]  /*2ca90*/  STL.64 [R1+0x2f18], R18 ;  /* 0x002f181201007387 */ /* 0x001fe20000100a00 */
[----:B------:R3:W-:Y:S02]  /*2caa0*/  STL.64 [R1+0x2f10], R16 ;  /* 0x002f101001007387 */ /* 0x0007e40000100a00 */
[C---:B---3--:R-:W-:Y:S08]  /*2cab0*/  HMMA.16816.F32.BF16 R16, R24.reuse, R4, R12 ;  /* 0x000000041810723c */ /* 0x048ff0000004180c */
[----:B----4-:R-:W-:Y:S01]  /*2cac0*/  HMMA.16816.F32.BF16 R12, R24, R8, R20 ;  /* 0x00000008180c723c */ /* 0x010fe20000041814 */
[----:B------:R-:W-:Y:S11]  /*2cad0*/  STL [R1+0x2eb8], R2 ;  /* 0x002eb80201007387 */ /* 0x000ff60000100800 */
[----:B------:R-:W-:Y:S03]  /*2cae0*/  @!UPT UIADD3 URZ, URZ, URZ, URZ ;  /* 0x0000003f3f3ff290 */ /* 0x000fe6000fffe03f */
[----:B------:R0:W-:Y:S01]  /*2caf0*/  STL.64 [R1+0xb0], R16 ;  /* 0x0000b01001007387 */ /* 0x0001e20000100a00 */
[----:B------:R1:W-:Y:S07]  /*2cb00*/  STL.64 [R1+0xb8], R18 ;  /* 0x0000b81201007387 */ /* 0x0003ee0000100a00 */
[----:B------:R-:W-:Y:S01]  /*2cb10*/  STL.64 [R1+0x88], R14 ;  /* 0x0000880e01007387 */ /* 0x000fe20000100a00 */
[----:B0-----:R-:W-:Y:S02]  /*2cb20*/  MOV R16, R7 ;  /* 0x0000000700107202 */ /* 0x001fe40000000f00 */
[----:B------:R-:W2:Y:S01]  /*2cb30*/  LDL.LU R7, [R1+0x2fa8] ;  /* 0x002fa80001077983 */ /* 0x000ea20000300800 */
[----:B------:R-:W-:Y:S01]  /*2cb40*/  MOV R10, R12 ;  /* 0x0000000c000a7202 */ /* 0x000fe20000000f00 */
[----:B------:R-:W-:-:S02]  /*2cb50*/  IMAD.MOV.U32 R11, RZ, RZ, R13 ;  /* 0x000000ffff0b7224 */ /* 0x000fc400078e000d */
[----:B------:R-:W3:Y:S01]  /*2cb60*/  LDL.LU R17, [R1+0x184] ;  /* 0x0001840001117983 */ /* 0x000ee20000300800 */
[----:B------:R-:W0:Y:S04]  /*2cb70*/  LDSM.16.MT88.4 R12, [R28+0x11000] ;  /* 0x011000001c0c783b */ /* 0x000e280000004200 */
[----:B-1----:R-:W3:Y:S01]  /*2cb80*/  LDL.LU R18, [R1+0x188] ;  /* 0x0001880001127983 */ /* 0x002ee20000300800 */
[----:B------:R-:W3:Y:S02]  /*2cb90*/  LDL.LU R19, [R1+0x18c] ;  /* 0x00018c0001137983 */ /* 0x000ee40000300800 */
[----:B------:R-:W4:Y:S02]  /*2cba0*/  LDL.LU R20, [R1+0x1b0] ;  /* 0x0001b00001147983 */ /* 0x000f240000300800 */
[----:B------:R-:W4:Y:S01]  /*2cbb0*/  LDL.LU R21, [R1+0x1b4] ;  /* 0x0001b40001157983 */ /* 0x000f220000300800 */
[----:B------:R-:W-:Y:S01]  /*2cbc0*/  STL [R1+0x2f30], R10 ;  /* 0x002f300a01007387 */ /* 0x000fe20000100800 */
[----:B------:R-:W-:Y:S01]  /*2cbd0*/  STL [R1+0x2ef4], R11 ;  /* 0x002ef40b01007387 */ /* 0x000fe20000100800 */
[----:B------:R-:W-:-:S02]  /*2cbe0*/  MOV R23, R6 ;  /* 0x0000000600177202 */ /* 0x000fc40000000f00 */
[----:B0-----:R0:W-:Y:S01]  /*2cbf0*/  STL.64 [R1], R12 ;  /* 0x0000000c01007387 */ /* 0x0011e20000100a00 */
[----:B------:R-:W-:-:S03]  /*2cc00*/  IMAD.MOV.U32 R6, RZ, RZ, R14 ;  /* 0x000000ffff067224 */ /* 0x000fc600078e000e */
[----:B0-----:R-:W3:Y:S01]  /*2cc10*/  LDL.LU R12, [R1+0xe0] ;  /* 0x0000e000010c7983 */ /* 0x001ee20000300800 */
[----:B------:R-:W3:Y:S02]  /*2cc20*/  LDL.LU R13, [R1+0xe4] ;  /* 0x0000e400010d7983 */ /* 0x000ee40000300800 */
[----:B------:R-:W3:Y:S02]  /*2cc30*/  LDL.LU R14, [R1+0xe8] ;  /* 0x0000e800010e7983 */ /* 0x000ee40000300800 */
[----:B--2---:R-:W-:Y:S01]  /*2cc40*/  IMAD.MOV.U32 R22, RZ, RZ, R7 ;  /* 0x000000ffff167224 */ /* 0x004fe200078e0007 */
[----:B------:R-:W-:Y:S02]  /*2cc50*/  MOV R7, R15 ;  /* 0x0000000f00077202 */ /* 0x000fe40000000f00 */
[----:B------:R-:W3:Y:S01]  /*2cc60*/  LDL.LU R15, [R1+0xec] ;  /* 0x0000ec00010f7983 */ /* 0x000ee20000300800 */
[----:B------:R-:W2:Y:S02]  /*2cc70*/  LDL.LU R24, [R1+0x190] ;  /* 0x0001900001187983 */ /* 0x000ea40000300800 */
[----:B------:R-:W2:Y:S02]  /*2cc80*/  LDL.LU R25, [R1+0x194] ;  /* 0x0001940001197983 */ /* 0x000ea40000300800 */
[----:B------:R-:W2:Y:S01]  /*2cc90*/  LDL.LU R26, [R1+0x198] ;  /* 0x00019800011a7983 */ /* 0x000ea20000300800 */
[----:B------:R-:W2:Y:S04]  /*2cca0*/  LDL.LU R27, [R1+0x19c] ;  /* 0x00019c00011b7983 */ /* 0x000ea80000300800 */
        /* <DEDUP_REMOVED lines=14> */
[----:B0-----:R-:W4:Y:S01]  /*2cd90*/  LDL.LU R24, [R1+0x20] ;  /* 0x0000200001187983 */ /* 0x001f220000300800 */
[----:B------:R-:W4:Y:S02]  /*2cda0*/  LDL.LU R25, [R1+0x24] ;  /* 0x0000240001197983 */ /* 0x000f240000300800 */
[----:B------:R-:W4:Y:S02]  /*2cdb0*/  LDL.LU R26, [R1+0x28] ;  /* 0x00002800011a7983 */ /* 0x000f240000300800 */
[----:B------:R-:W4:Y:S01]  /*2cdc0*/  LDL.LU R27, [R1+0x2c] ;  /* 0x00002c00011b7983 */ /* 0x000f220000300800 */
[----:B------:R-:W-:Y:S01]  /*2cdd0*/  STL [R1+0x2f38], R7 ;  /* 0x002f380701007387 */ /* 0x000fe20000100800 */
[----:B------:R-:W-:Y:S01]  /*2cde0*/  STL [R1+0x2f34], R6 ;  /* 0x002f340601007387 */ /* 0x000fe20000100800 */
[C---:B----4-:R-:W-:Y:S11]  /*2cdf0*/  HMMA.16816.F32.BF16 R20, R24.reuse, R4, R20 ;  /* 0x000000041814723c */ /* 0x050ff60000041814 */
[----:B------:R-:W-:Y:S11]  /*2ce00*/  @!UPT UIADD3 URZ, URZ, URZ, URZ ;  /* 0x0000003f3f3ff290 */ /* 0x000ff6000fffe03f */
[----:B------:R-:W-:Y:S01]  /*2ce10*/  @!UPT UIADD3 URZ, URZ, URZ, URZ ;  /* 0x0000003f3f3ff290 */ /* 0x000fe2000fffe03f */
[----:B------:R0:W-:Y:S01]  /*2ce20*/  STL [R1+0x154], R21 ;  /* 0x0001541501007387 */ /* 0x0001e20000100800 */
[----:B------:R1:W-:Y:S02]  /*2ce30*/  STL.64 [R1+0x158], R22 ;  /* 0x0001581601007387 */ /* 0x0003e40000100a00 */
[----:B------:R-:W-:Y:S02]  /*2ce40*/  IMAD.MOV.U32 R2, RZ, RZ, R20 ;  /* 0x000000ffff027224 */ /* 0x000fe400078e0014 */
[----:B------:R-:W2:Y:S01]  /*2ce50*/  LDL.LU R20, [R1+0x130] ;  /* 0x0001300001147983 */ /* 0x000ea20000300800 */
[----:B---3--:R-:W-:Y:S03]  /*2ce60*/  HMMA.16816.F32.BF16 R24, R24, R8, R12 ;  /* 0x000000081818723c */ /* 0x008fe6000004180c */
[----:B--2---:R-:W-:Y:S01]  /*2ce70*/  STL [R1+0x2f3c], R20 ;  /* 0x002f3c1401007387 */ /* 0x004fe20000100800 */
[----:B0-----:R-:W2:Y:S02]  /*2ce80*/  LDL.LU R21, [R1+0x134] ;  /* 0x0001340001157983 */ /* 0x001ea40000300800 */
[----:B-1----:R-:W2:Y:S02]  /*2ce90*/  LDL.LU R22, [R1+0x138] ;  /* 0x0001380001167983 */ /* 0x002ea40000300800 */
[----:B------:R-:W-:Y:S01]  /*2cea0*/  STL [R1+0x2eec], R2 ;  /* 0x002eec0201007387 */ /* 0x000fe20000100800 */
[----:B------:R-:W3:Y:S01]  /*2ceb0*/  LDL.LU.64 R14, [R1+0x2fa0] ;  /* 0x002fa000010e7983 */ /* 0x000ee20000300a00 */
[----:B------:R-:W3:Y:S01]  /*2cec0*/  LDL.LU.64 R12, [R1+0x2f98] ;  /* 0x002f9800010c7983 */ /* 0x000ee20000300a00 */
[----:B------:R-:W-:Y:S01]  /*2ced0*/  MOV R23, R29 ;  /* 0x0000001d00177202 */ /* 0x000fe20000000f00 */
[----:B---3--:R-:W-:Y:S11]  /*2cee0*/  HMMA.16816.F32.BF16 R16, R12, R4, R16 ;  /* 0x000000040c10723c */ /* 0x008ff60000041810 */
[----:B------:R-:W-:Y:S11]  /*2cef0*/  @!UPT UIADD3 URZ, URZ, URZ, URZ ;  /* 0x0000003f3f3ff290 */ /* 0x000ff6000fffe03f */
[----:B------:R-:W-:Y:S01]  /*2cf00*/  @!UPT UIADD3 URZ, URZ, URZ, URZ ;  /* 0x0000003f3f3ff290 */ /* 0x000fe2000fffe03f */
[----:B------:R0:W-:Y:S01]  /*2cf10*/  STL.64 [R1+0x120], R16 ;  /* 0x0001201001007387 */ /* 0x0001e20000100a00 */
[----:B------:R-:W-:Y:S02]  /*2cf20*/  STL.64 [R1+0x110], R24 ;  /* 0x0001101801007387 */ /* 0x000fe40000100a00 */
[----:B------:R-:W-:Y:S02]  /*2cf30*/  STL.64 [R1+0x118], R26 ;  /* 0x0001181a01007387 */ /* 0x000fe40000100a00 */
[----:B------:R-:W1:Y:S04]  /*2cf40*/  LDSM.16.MT88.4 R24, [R28+0x11080] ;  /* 0x011080001c18783b */ /* 0x000e680000004200 */
[----:B------:R3:W-:Y:S01]  /*2cf50*/  STL [R1+0x128], R18 ;  /* 0x0001281201007387 */ /* 0x0007e20000100800 */
[----:B------:R-:W-:Y:S01]  /*2cf60*/  IMAD.MOV.U32 R29, RZ, RZ, R19 ;  /* 0x000000ffff1d7224 */ /* 0x000fe200078e0013 */
[----:B------:R-:W-:-:S02]  /*2cf70*/  MOV R19, R0 ;  /* 0x0000000000137202 */ /* 0x000fc40000000f00 */
[----:B0-----:R-:W4:Y:S01]  /*2cf80*/  LDL.LU R16, [R1+0x160] ;  /* 0x0001600001107983 */ /* 0x001f220000300800 */
[----:B------:R-:W4:Y:S02]  /*2cf90*/  LDL.LU R17, [R1+0x164] ;  /* 0x0001640001117983 */ /* 0x000f240000300800 */
[----:B---3--:R-:W4:Y:S02]  /*2cfa0*/  LDL.LU R18, [R1+0x168] ;  /* 0x0001680001127983 */ /* 0x008f240000300800 */
[----:B------:R-:W3:Y:S01]  /*2cfb0*/  LDL.LU R0, [R1+0x2f90] ;  /* 0x002f900001007983 */ /* 0x000ee20000300800 */
[----:B------:R0:W-:Y:S01]  /*2cfc0*/  STL [R1+0x2eac], R29 ;  /* 0x002eac1d01007387 */ /* 0x0001e20000100800 */
[----:B-1----:R-:W-:Y:S01]  /*2cfd0*/  IMAD.MOV.U32 R6, RZ, RZ, R26 ;  /* 0x000000ffff067224 */ /* 0x002fe200078e001a */
[----:B------:R-:W-:Y:S01]  /*2cfe0*/  MOV R10, R27 ;  /* 0x0000001b000a7202 */ /* 0x000fe20000000f00 */
[----:B------:R-:W-:Y:S01]  /*2cff0*/  IMAD.MOV.U32 R20, RZ, RZ, R24 ;  /* 0x000000ffff147224 */ /* 0x000fe200078e0018 */
[----:B------:R-:W-:Y:S01]  /*2d000*/  MOV R7, R25 ;  /* 0x0000001900077202 */ /* 0x000fe20000000f00 */
[----:B------:R-:W2:Y:S01]  /*2d010*/  LDL.LU.64 R26, [R1+0x2f88] ;  /* 0x002f8800011a7983 */ /* 0x000ea20000300a00 */
[----:B------:R-:W2:Y:S02]  /*2d020*/  LDL.LU.64 R24, [R1+0x2f80] ;  /* 0x002f800001187983 */ /* 0x000ea40000300a00 */
[----:B------:R-:W-:Y:S01]  /*2d030*/  STL [R1+0x2ef0], R28 ;  /* 0x002ef01c01007387 */ /* 0x000fe20000100800 */
[----:B--2---:R-:W-:Y:S01]  /*2d040*/  HMMA.16816.F32.BF16 R12, R12, R8, R24 ;  /* 0x000000080c0c723c */ /* 0x004fe20000041818 */
[----:B------:R-:W2:Y:S01]  /*2d050*/  LDL.LU.64 R26, [R1+0x2f78] ;  /* 0x002f7800011a7983 */ /* 0x000ea20000300a00 */
[----:B------:R-:W2:Y:S11]  /*2d060*/  LDL.LU.64 R24, [R1+0x2f70] ;  /* 0x002f700001187983 */ /* 0x000eb60000300a00 */
[----:B------:R-:W-:Y:S10]  /*2d070*/  @!UPT UIADD3 URZ, URZ, URZ, URZ ;  /* 0x0000003f3f3ff290 */ /* 0x000ff4000fffe03f */
[----:B------:R-:W-:Y:S01]  /*2d080*/  STL.64 [R1+0xe0], R12 ;  /* 0x0000e00c01007387 */ /* 0x000fe20000100a00 */
[----:B------:R-:W-:Y:S02]  /*2d090*/  STL [R1+0xec], R15 ;  /* 0x0000ec0f01007387 */ /* 0x000fe40000100800 */
[----:B0-----:R-:W-:Y:S02]  /*2d0a0*/  IMAD.MOV.U32 R29, RZ, RZ, R14 ;  /* 0x000000ffff1d7224 */ /* 0x001fe400078e000e */
[----:B---3--:R-:W0:Y:S02]  /*2d0b0*/  LDSM.16.MT88.4 R12, [R0+0x11000] ;  /* 0x01100000000c783b */ /* 0x008e240000004200 */
[----:B0-----:R-:W-:Y:S01]  /*2d0c0*/  MOV R2, R14 ;  /* 0x0000000e00027202 */ /* 0x001fe20000000f00 */
[----:B------:R-:W-:Y:S01]  /*2d0d0*/  IMAD.MOV.U32 R3, RZ, RZ, R15 ;  /* 0x000000ffff037224 */ /* 0x000fe200078e000f */
[----:B------:R-:W-:Y:S01]  /*2d0e0*/  MOV R11, R12 ;  /* 0x0000000c000b7202 */ /* 0x000fe20000000f00 */
[----:B------:R-:W-:Y:S01]  /*2d0f0*/  IMAD.MOV.U32 R28, RZ, RZ, R13 ;  /* 0x000000ffff1c7224 */ /* 0x000fe200078e000d */
        /* <DEDUP_REMOVED lines=14> */
[----:B------:R1:W-:Y:S03]  /*2d1e0*/  STL.64 [R1+0x108], R14 ;  /* 0x0001080e01007387 */ /* 0x0003e60000100a00 */
[----:B0-----:R-:W2:Y:S01]  /*2d1f0*/  LDL.LU R12, [R1+0x170] ;  /* 0x00017000010c7983 */ /* 0x001ea20000300800 */
[----:B------:R-:W2:Y:S02]  /*2d200*/  LDL.LU R13, [R1+0x174] ;  /* 0x00017400010d7983 */ /* 0x000ea40000300800 */
[----:B-1----:R-:W2:Y:S02]  /*2d210*/  LDL.LU R14, [R1+0x178] ;  /* 0x00017800010e7983 */ /* 0x002ea40000300800 */
[----:B------:R-:W2:Y:S02]  /*2d220*/  LDL.LU R15, [R1+0x17c] ;  /* 0x00017c00010f7983 */ /* 0x000ea40000300800 */
[C---:B--2---:R-:W-:Y:S11]  /*2d230*/  HMMA.16816.F32.BF16 R12, R24.reuse, R4, R12 ;  /* 0x00000004180c723c */ /* 0x044ff6000004180c */
[----:B------:R-:W-:Y:S11]  /*2d240*/  @!UPT UIADD3 URZ, URZ, URZ, URZ ;  /* 0x0000003f3f3ff290 */ /* 0x000ff6000fffe03f */
[----:B------:R-:W-:Y:S01]  /*2d250*/  @!UPT UIADD3 URZ, URZ, URZ, URZ ;  /* 0x0000003f3f3ff290 */ /* 0x000fe2000fffe03f */
[----:B------:R0:W-:Y:S01]  /*2d260*/  STL.64 [R1+0xd0], R12 ;  /* 0x0000d00c01007387 */ /* 0x0001e20000100a00 */
[----:B------:R1:W-:Y:S01]  /*2d270*/  STL.64 [R1+0xd8], R14 ;  /* 0x0000d80e01007387 */ /* 0x0003e20000100a00 */
[----:B0-----:R-:W-:Y:S02]  /*2d280*/  MOV R12, R20 ;  /* 0x00000014000c7202 */ /* 0x001fe40000000f00 */
[----:B------:R-:W2:Y:S01]  /*2d290*/  LDL.LU R20, [R1+0x2f3c] ;  /* 0x002f3c0001147983 */ /* 0x000ea20000300800 */
[----:B-1----:R-:W-:Y:S01]  /*2d2a0*/  MOV R14, R6 ;  /* 0x00000006000e7202 */ /* 0x002fe20000000f00 */
[----:B------:R-:W-:Y:S02]  /*2d2b0*/  IMAD.MOV.U32 R15, RZ, RZ, R10 ;  /* 0x000000ffff0f7224 */ /* 0x000fe400078e000a */
[----:B------:R-:W-:Y:S02]  /*2d2c0*/  IMAD.MOV.U32 R13, RZ, RZ, R7 ;  /* 0x000000ffff0d7224 */ /* 0x000fe400078e0007 */
[----:B------:R-:W3:Y:S01]  /*2d2d0*/  LDL.LU R7, [R1+0x2f38] ;  /* 0x002f380001077983 */ /* 0x000ee20000300800 */
[----:B------:R-:W3:Y:S02]  /*2d2e0*/  LDL.LU R6, [R1+0x2f34] ;  /* 0x002f340001067983 */ /* 0x000ee40000300800 */
[----:B------:R-:W3:Y:S02]  /*2d2f0*/  LDL.LU R10, [R1+0x2f30] ;  /* 0x002f3000010a7983 */ /* 0x000ee40000300800 */
[----:B------:R-:W-:Y:S01]  /*2d300*/  STL.64 [R1+0x2ec8], R14 ;  /* 0x002ec80e01007387 */ /* 0x000fe20000100a00 */
[----:B------:R0:W-:Y:S04]  /*2d310*/  STL.64 [R1+0x2ec0], R12 ;  /* 0x002ec00c01007387 */ /* 0x0001e80000100a00 */
[----:B0-----:R-:W3:Y:S01]  /*2d320*/  LDL.LU R12, [R1+0xf0] ;  /* 0x0000f000010c7983 */ /* 0x001ee20000300800 */
[----:B------:R-:W3:Y:S02]  /*2d330*/  LDL.LU R13, [R1+0xf4] ;  /* 0x0000f400010d7983 */ /* 0x000ee40000300800 */
[----:B------:R-:W3:Y:S02]  /*2d340*/  LDL.LU R14, [R1+0xf8] ;  /* 0x0000f800010e7983 */ /* 0x000ee40000300800 */
[----:B------:R-:W3:Y:S01]  /*2d350*/  LDL.LU R15, [R1+0xfc] ;  /* 0x0000fc00010f7983 */ /* 0x000ee20000300800 */
[----:B--2---:R-:W-:Y:S01]  /*2d360*/  HMMA.16816.F32.BF16 R24, R24, R8, R20 ;  /* 0x000000081818723c */ /* 0x004fe20000041814 */
[----:B------:R-:W4:Y:S01]  /*2d370*/  LDL.LU.64 R22, [R1+0x2f28] ;  /* 0x002f280001167983 */ /* 0x000f220000300a00 */
[----:B------:R-:W4:Y:S11]  /*2d380*/  LDL.LU.64 R20, [R1+0x2f20] ;  /* 0x002f200001147983 */ /* 0x000f360000300a00 */
[----:B------:R-:W-:Y:S10]  /*2d390*/  @!UPT UIADD3 URZ, URZ, URZ, URZ ;  /* 0x0000003f3f3ff290 */ /* 0x000ff4000fffe03f */
[----:B------:R0:W-:Y:S01]  /*2d3a0*/  STL.64 [R1+0xc0], R24 ;  /* 0x0000c01801007387 */ /* 0x0001e20000100a00 */
[----:B------:R1:W-:Y:S03]  /*2d3b0*/  STL.64 [R1+0xc8], R26 ;  /* 0x0000c81a01007387 */ /* 0x0003e60000100a00 */
[----:B0-----:R-:W2:Y:S01]  /*2d3c0*/  LDL.LU R24, [R1+0x70] ;  /* 0x0000700001187983 */ /* 0x001ea20000300800 */
[----:B------:R-:W2:Y:S02]  /*2d3d0*/  LDL.LU R25, [R1+0x74] ;  /* 0x0000740001197983 */ /* 0x000ea40000300800 */
[----:B-1----:R-:W2:Y:S02]  /*2d3e0*/  LDL.LU R26, [R1+0x78] ;  /* 0x00007800011a7983 */ /* 0x002ea40000300800 */
[----:B------:R-:W2:Y:S01]  /*2d3f0*/  LDL.LU R27, [R1+0x7c] ;  /* 0x00007c00011b7983 */ /* 0x000ea20000300800 */
[C---:B----4-:R-:W-:Y:S08]  /*2d400*/  HMMA.16816.F32.BF16 R16, R20.reuse, R4, R16 ;  /* 0x000000041410723c */ /* 0x050ff00000041810 */
[----:B---3--:R-:W-:Y:S01]  /*2d410*/  HMMA.16816.F32.BF16 R20, R20, R8, R12 ;  /* 0x000000081414723c */ /* 0x008fe2000004180c */
[----:B--2---:R-:W-:Y:S01]  /*2d420*/  STL.64 [R1+0x2f00], R26 ;  /* 0x002f001a01007387 */ /* 0x004fe20000100a00 */
[----:B------:R0:W-:Y:S03]  /*2d430*/  STL.64 [R1+0x2ef8], R24 ;  /* 0x002ef81801007387 */ /* 0x0001e60000100a00 */
[----:B0-----:R-:W2:Y:S01]  /*2d440*/  LDL.LU R24, [R1+0xa0] ;  /* 0x0000a00001187983 */ /* 0x001ea20000300800 */
[----:B------:R-:W2:Y:S02]  /*2d450*/  LDL.LU R25, [R1+0xa4] ;  /* 0x0000a40001197983 */ /* 0x000ea40000300800 */
[----:B------:R-:W2:Y:S02]  /*2d460*/  LDL.LU R26, [R1+0xa8] ;  /* 0x0000a800011a7983 */ /* 0x000ea40000300800 */
[----:B------:R-:W2:Y:S05]  /*2d470*/  LDL.LU R27, [R1+0xac] ;  /* 0x0000ac00011b7983 */ /* 0x000eaa0000300800 */
[----:B------:R-:W-:Y:S01]  /*2d480*/  STL.64 [R1+0x130], R16 ;  /* 0x0001301001007387 */ /* 0x000fe20000100a00 */
[----:B------:R0:W-:Y:S03]  /*2d490*/  STL.64 [R1+0x138], R18 ;  /* 0x0001381201007387 */ /* 0x0001e60000100a00 */
[----:B0-----:R-:W2:Y:S01]  /*2d4a0*/  LDL.LU.64 R18, [R1+0x2f18] ;  /* 0x002f180001127983 */ /* 0x001ea20000300a00 */
[----:B------:R-:W2:Y:S02]  /*2d4b0*/  LDL.LU.64 R16, [R1+0x2f10] ;  /* 0x002f100001107983 */ /* 0x000ea40000300a00 */
[----:B------:R-:W3:Y:S02]  /*2d4c0*/  LDL.LU R12, [R1+0x90] ;  /* 0x00009000010c7983 */ /* 0x000ee40000300800 */
[----:B------:R-:W-:Y:S01]  /*2d4d0*/  STL.64 [R1+0xf0], R20 ;  /* 0x0000f01401007387 */ /* 0x000fe20000100a00 */
[----:B------:R0:W-:Y:S01]  /*2d4e0*/  STL.64 [R1+0xf8], R22 ;  /* 0x0000f81601007387 */ /* 0x0001e20000100a00 */
[----:B------:R-:W3:Y:S02]  /*2d4f0*/  LDL.LU R13, [R1+0x94] ;  /* 0x00009400010d7983 */ /* 0x000ee40000300800 */
[----:B------:R-:W4:Y:S02]  /*2d500*/  LDL.LU R14, [R1+0x98] ;  /* 0x00009800010e7983 */ /* 0x000f240000300800 */
[----:B------:R-:W4:Y:S01]  /*2d510*/  LDL.LU R15, [R1+0x9c] ;  /* 0x00009c00010f7983 */ /* 0x000f220000300800 */
[----:B0-----:R-:W-:Y:S01]  /*2d520*/  MOV R22, R6 ;  /* 0x0000000600167202 */ /* 0x001fe20000000f00 */
[----:B------:R-:W-:Y:S01]  /*2d530*/  IMAD.MOV.U32 R23, RZ, RZ, R7 ;  /* 0x000000ffff177224 */ /* 0x000fe200078e0007 */
[----:B----4-:R-:W-:Y:S01]  /*2d540*/  STL.64 [R1+0x2ed8], R14 ;  /* 0x002ed80e01007387 */ /* 0x010fe20000100a00 */
[----:B---3--:R0:W-:Y:S03]  /*2d550*/  STL.64 [R1+0x2ed0], R12 ;  /* 0x002ed00c01007387 */ /* 0x0081e60000100a00 */
[----:B0-----:R-:W3:Y:S01]  /*2d560*/  LDL.LU R12, [R1+0x50] ;  /* 0x00005000010c7983 */ /* 0x001ee20000300800 */
[----:B------:R-:W3:Y:S02]  /*2d570*/  LDL.LU R13, [R1+0x54] ;  /* 0x00005400010d7983 */ /* 0x000ee40000300800 */
[----:B------:R-:W3:Y:S02]  /*2d580*/  LDL.LU R14, [R1+0x58] ;  /* 0x00005800010e7983 */ /* 0x000ee40000300800 */
[----:B------:R-:W3:Y:S01]  /*2d590*/  LDL.LU R15, [R1+0x5c] ;  /* 0x00005c00010f7983 */ /* 0x000ee20000300800 */
[C---:B--2---:R-:W-:Y:S01]  /*2d5a0*/  HMMA.16816.F32.BF16 R24, R16.reuse, R4, R24 ;  /* 0x000000041018723c */ /* 0x044fe20000041818 */
[----:B------:R-:W2:Y:S01]  /*2d5b0*/  LDL.LU R20, [R1] ;  /* 0x0000000001147983 */ /* 0x000ea20000300800 */
[----:B------:R-:W2:Y:S02]  /*2d5c0*/  LDL.LU R21, [R1+0x4] ;  /* 0x0000040001157983 */ /* 0x000ea40000300800 */
[----:B------:R-:W2:Y:S02]  /*2d5d0*/  LDL.LU R6, [R1+0x2f0c] ;  /* 0x002f0c0001067983 */ /* 0x000ea40000300800 */
[----:B------:R-:W2:Y:S11]  /*2d5e0*/  LDL.LU R7, [R1+0x2f08] ;  /* 0x002f080001077983 */ /* 0x000eb60000300800 */
[----:B------:R-:W-:Y:S06]  /*2d5f0*/  @!UPT UIADD3 URZ, URZ, URZ, URZ ;  /* 0x0000003f3f3ff290 */ /* 0x000fec000fffe03f */
[----:B------:R-:W-:Y:S01]  /*2d600*/  STL.64 [R1+0x160], R24 ;  /* 0x0001601801007387 */ /* 0x000fe20000100a00 */
[----:B------:R0:W-:Y:S03]  /*2d610*/  STL.64 [R1+0x168], R26 ;  /* 0x0001681a01007387 */ /* 0x0001e60000100a00 */
[----:B0-----:R-:W2:Y:S01]  /*2d620*/  LDL.LU.64 R26, [R1+0x2f00] ;  /* 0x002f0000011a7983 */ /* 0x001ea20000300a00 */
[----:B------:R-:W2:Y:S01]  /*2d630*/  LDL.LU.64 R24, [R1+0x2ef8] ;  /* 0x002ef80001187983 */ /* 0x000ea20000300a00 */
[----:B---3--:R-:W-:Y:S02]  /*2d640*/  HMMA.16816.F32.BF16 R16, R16, R8, R12 ;  /* 0x000000081010723c */ /* 0x008fe4000004180c */
[----:B------:R-:W0:Y:S11]  /*2d650*/  LDSM.16.MT88.4 R12, [R0+0x11080] ;  /* 0x01108000000c783b */ /* 0x000e360000004200 */
[----:B------:R-:W-:Y:S10]  /*2d660*/  @!UPT UIADD3 URZ, URZ, URZ, URZ ;  /* 0x0000003f3f3ff290 */ /* 0x000ff4000fffe03f */
[----:B------:R0:W-:Y:S01]  /*2d670*/  STL.64 [R1+0xa0], R16 ;  /* 0x0000a01001007387 */ /* 0x0001e20000100a00 */
[----:B------:R-:W-:Y:S01]  /*2d680*/  STL.64 [R1+0xa8], R18 ;  /* 0x0000a81201007387 */ /* 0x000fe20000100a00 */
[----:B0-----:R-:W-:Y:S01]  /*2d690*/  MOV R17, R12 ;  /* 0x0000000c00117202 */ /* 0x001fe20000000f00 */
[----:B------:R-:W-:Y:S01]  /*2d6a0*/  IMAD.MOV.U32 R16, RZ, RZ, R13 ;  /* 0x000000ffff107224 */ /* 0x000fe200078e000d */
[----:B------:R-:W-:Y:S01]  /*2d6b0*/  MOV R9, R14 ;  /* 0x0000000e00097202 */ /* 0x000fe20000000f00 */
[----:B------:R-:W-:Y:S02]  /*2d6c0*/  IMAD.MOV.U32 R8, RZ, RZ, R15 ;  /* 0x000000ffff087224 */ /* 0x000fe400078e000f */
[----:B--2---:R-:W-:Y:S01]  /*2d6d0*/  HMMA.16816.F32.BF16 R12, R20, R6, R24 ;  /* 0x00000006140c723c */ /* 0x004fe20000041818 */
[----:B------:R0:W-:Y:S06]  /*2d6e0*/  STL.64 [R1+0x2eb0], R16 ;  /* 0x002eb01001007387 */ /* 0x0001ec0000100a00 */
[----:B------:R-:W-:Y:S01]  /*2d6f0*/  MOV R24, R11 ;  /* 0x0000000b00187202 */ /* 0x000fe20000000f00 */
[----:B0-----:R-:W2:Y:S01]  /*2d700*/  LDL.LU R16, [R1+0xb0] ;  /* 0x0000b00001107983 */ /* 0x001ea20000300800 */
[----:B------:R-:W2:Y:S02]  /*2d710*/  LDL.LU R17, [R1+0xb4] ;  /* 0x0000b40001117983 */ /* 0x000ea40000300800 */
[----:B------:R-:W2:Y:S02]  /*2d720*/  LDL.LU R18, [R1+0xb8] ;  /* 0x0000b80001127983 */ /* 0x000ea40000300800 */
[----:B------:R-:W2:Y:S01]  /*2d730*/  LDL.LU R19, [R1+0xbc] ;  /* 0x0000bc0001137983 */ /* 0x000ea20000300800 */
[----:B------:R-:W-:Y:S01]  /*2d740*/  STL [R1+0x2e70], R0 ;  /* 0x002e700001007387 */ /* 0x000fe20000100800 */
[----:B------:R-:W-:Y:S01]  /*2d750*/  IMAD.MOV.U32 R25, RZ, RZ, R28 ;  /* 0x000000ffff197224 */ /* 0x000fe200078e001c */
[----:B------:R-:W-:Y:S01]  /*2d760*/  MOV R26, R2 ;  /* 0x00000002001a7202 */ /* 0x000fe20000000f00 */
[----:B------:R-:W-:-:S06]  /*2d770*/  IMAD.MOV.U32 R27, RZ, RZ, R3 ;  /* 0x000000ffff1b7224 */ /* 0x000fcc00078e0003 */
[----:B------:R-:W-:Y:S01]  /*2d780*/  STL.64 [R1+0x60], R12 ;  /* 0x0000600c01007387 */ /* 0x000fe20000100a00 */
[----:B------:R-:W3:Y:S02]  /*2d790*/  LDL.LU R11, [R1+0x2ef4] ;  /* 0x002ef400010b7983 */ /* 0x000ee40000300800 */
[----:B------:R-:W4:Y:S02]  /*2d7a0*/  LDL.LU R28, [R1+0x2ef0] ;  /* 0x002ef000011c7983 */ /* 0x000f240000300800 */
[----:B------:R-:W2:Y:S01]  /*2d7b0*/  LDL.LU R2, [R1+0x2eec] ;  /* 0x002eec0001027983 */ /* 0x000ea20000300800 */
[----:B------:R-:W2:Y:S01]  /*2d7c0*/  LDL.LU R3, [R1+0x2ee8] ;  /* 0x002ee80001037983 */ /* 0x000ea20000300800 */
[----:B------:R-:W-:Y:S01]  /*2d7d0*/  MOV R5, R14 ;  /* 0x0000000e00057202 */ /* 0x000fe20000000f00 */
[----:B------:R-:W-:Y:S02]  /*2d7e0*/  IMAD.MOV.U32 R4, RZ, RZ, R15 ;  /* 0x000000ffff047224 */ /* 0x000fe400078e000f */
[----:B------:R-:W-:Y:S01]  /*2d7f0*/  STL.64 [R1+0x2ea0], R26 ;  /* 0x002ea01a01007387 */ /* 0x000fe20000100a00 */
[----:B------:R0:W-:Y:S02]  /*2d800*/  STL.64 [R1+0x2e98], R24 ;  /* 0x002e981801007387 */ /* 0x0001e40000100a00 */
[----:B0-----:R-:W-:-:S02]  /*2d810*/  MOV R24, R10 ;  /* 0x0000000a00187202 */ /* 0x001fc40000000f00 */
[----:B------:R-:W4:Y:S04]  /*2d820*/  LDL.LU R10, [R1+0x2ee4] ;  /* 0x002ee400010a7983 */ /* 0x000f280000300800 */
[----:B--2---:R-:W0:Y:S01]  /*2d830*/  LDSM.16.MT88.4 R12, [R3+0x11000] ;  /* 0x01100000030c783b */ /* 0x004e220000004200 */
[----:B---3--:R-:W-:Y:S02]  /*2d840*/  IMAD.MOV.U32 R25, RZ, RZ, R11 ;  /* 0x000000ffff197224 */ /* 0x008fe400078e000b */
[----:B------:R-:W4:Y:S02]  /*2d850*/  LDL.LU R11, [R1+0x2ee0] ;  /* 0x002ee000010b7983 */ /* 0x000f240000300800 */
[----:B------:R-:W2:Y:S01]  /*2d860*/  LDL.LU R26, [R1+0x88] ;  /* 0x00008800011a7983 */ /* 0x000ea20000300800 */
[----:B------:R-:W2:Y:S04]  /*2d870*/  LDL.LU R27, [R1+0x8c] ;  /* 0x00008c00011b7983 */ /* 0x000ea80000300800 */
[----:B0-----:R-:W-:Y:S01]  /*2d880*/  STL.64 [R1+0x10], R12 ;  /* 0x0000100c01007387 */ /* 0x001fe20000100a00 */
[----:B------:R0:W-:Y:S01]  /*2d890*/  STL [R1+0x18], R14 ;  /* 0x0000180e01007387 */ /* 0x0001e20000100800 */
[----:B------:R-:W-:-:S02]  /*2d8a0*/  MOV R0, R15 ;  /* 0x0000000f00007202 */ /* 0x000fc40000000f00 */
[----:B0-----:R-:W4:Y:S01]  /*2d8b0*/  LDL.LU.64 R14, [R1+0x2ed8] ;  /* 0x002ed800010e7983 */ /* 0x001f220000300a00 */
[----:B------:R-:W4:Y:S02]  /*2d8c0*/  LDL.LU.64 R12, [R1+0x2ed0] ;  /* 0x002ed000010c7983 */ /* 0x000f240000300a00 */
[----:B------:R-:W-:Y:S01]  /*2d8d0*/  STL [R1+0x2e74], R0 ;  /* 0x002e740001007387 */ /* 0x000fe20000100800 */
[----:B----4-:R-:W-:Y:S01]  /*2d8e0*/  HMMA.16816.F32.BF16 R20, R20, R10, R12 ;  /* 0x0000000a1414723c */ /* 0x010fe2000004180c */
[----:B------:R-:W3:Y:S01]  /*2d8f0*/  LDL.LU.64 R14, [R1+0x2ec8] ;  /* 0x002ec800010e7983 */ /* 0x000ee20000300a00 */
[----:B------:R-:W3:Y:S11]  /*2d900*/  LDL.LU.64 R12, [R1+0x2ec0] ;  /* 0x002ec000010c7983 */ /* 0x000ef60000300a00 */
[----:B------:R-:W-:Y:S10]  /*2d910*/  @!UPT UIADD3 URZ, URZ, URZ, URZ ;  /* 0x0000003f3f3ff290 */ /* 0x000ff4000fffe03f */
[----:B------:R-:W-:Y:S01]  /*2d920*/  STL.64 [R1+0x70], R20 ;  /* 0x0000701401007387 */ /* 0x000fe20000100a00 */
[----:B------:R-:W-:Y:S02]  /*2d930*/  STL.64 [R1+0x78], R22 ;  /* 0x0000781601007387 */ /* 0x000fe40000100a00 */
[----:B------:R-:W0:Y:S02]  /*2d940*/  LDSM.16.MT88.4 R20, [R3+0x11080] ;  /* 0x011080000314783b */ /* 0x000e240000004200 */
[----:B0-----:R0:W-:Y:S02]  /*2d950*/  STL.64 [R1], R20 ;  /* 0x0000001401007387 */ /* 0x0011e40000100a00 */
[----:B------:R1:W-:Y:S01]  /*2d960*/  STL [R1+0x8], R22 ;  /* 0x0000081601007387 */ /* 0x0003e20000100800 */
[----:B0-----:R-:W-:Y:S02]  /*2d970*/  MOV R20, R2 ;  /* 0x0000000200147202 */ /* 0x001fe40000000f00 */
[----:B------:R-:W4:Y:S01]  /*2d980*/  LDL.LU R2, [R1+0x2eb8] ;  /* 0x002eb80001027983 */ /* 0x000f220000300800 */
[----:B------:R-:W4:Y:S02]  /*2d990*/  LDL.LU R21, [R1+0x154] ;  /* 0x0001540001157983 */ /* 0x000f240000300800 */
[----:B------:R-:W-:-:S02]  /*2d9a0*/  IMAD.MOV.U32 R0, RZ, RZ, R23 ;  /* 0x000000ffff007224 */ /* 0x000fc400078e0017 */
[----:B-1----:R-:W4:Y:S01]  /*2d9b0*/  LDL.LU R22, [R1+0x158] ;  /* 0x0001580001167983 */ /* 0x002f220000300800 */
[----:B------:R-:W4:Y:S01]  /*2d9c0*/  LDL.LU R23, [R1+0x15c] ;  /* 0x00015c0001177983 */ /* 0x000f220000300800 */
[C---:B---3--:R-:W-:Y:S11]  /*2d9d0*/  HMMA.16816.F32.BF16 R16, R12.reuse, R6, R16 ;  /* 0x000000060c10723c */ /* 0x048ff60000041810 */
[----:B------:R-:W-:Y:S11]  /*2d9e0*/  @!UPT UIADD3 URZ, URZ, URZ, URZ ;  /* 0x0000003f3f3ff290 */ /* 0x000ff6000fffe03f */
[----:B------:R-:W-:Y:S01]  /*2d9f0*/  @!UPT UIADD3 URZ, URZ, URZ, URZ ;  /* 0x0000003f3f3ff290 */ /* 0x000fe2000fffe03f */
[----:B------:R0:W-:Y:S01]  /*2da00*/  STL.64 [R1+0xb0], R16 ;  /* 0x0000b01001007387 */ /* 0x0001e20000100a00 */
[----:B------:R-:W-:Y:S03]  /*2da10*/  STL.64 [R1+0xb8], R18 ;  /* 0x0000b81201007387 */ /* 0x000fe60000100a00 */
[----:B0-----:R-:W3:Y:S01]  /*2da20*/  LDL.LU.64 R16, [R1+0x2eb0] ;  /* 0x002eb00001107983 */ /* 0x001ee20000300a00 */
[----:B--2---:R-:W-:Y:S03]  /*2da30*/  HMMA.16816.F32.BF16 R24, R12, R10, R24 ;  /* 0x0000000a0c18723c */ /* 0x004fe60000041818 */
[----:B----4-:R-:W0:Y:S04]  /*2da40*/  LDSM.16.MT88.4 R12, [R2+0x11000] ;  /* 0x01100000020c783b */ /* 0x010e280000004200 */
[----:B0-----:R0:W-:Y:S11]  /*2da50*/  STL.64 [R1+0x2e18], R14 ;  /* 0x002e180e01007387 */ /* 0x0011f60000100a00 */
[----:B------:R-:W-:Y:S05]  /*2da60*/  @!UPT UIADD3 URZ, URZ, URZ, URZ ;  /* 0x0000003f3f3ff290 */ /* 0x000fea000fffe03f */
[----:B------:R-:W-:Y:S02]  /*2da70*/  STL.64 [R1+0x80], R24 ;  /* 0x0000801801007387 */ /* 0x000fe40000100a00 */
[----:B------:R-:W-:Y:S02]  /*2da80*/  STL.64 [R1+0x88], R26 ;  /* 0x0000881a01007387 */ /* 0x000fe40000100a00 */
[----:B------:R3:W-:Y:S01]  /*2da90*/  STL.64 [R1+0x2e10], R12 ;  /* 0x002e100c01007387 */ /* 0x0007e20000100a00 */
[----:B------:R-:W-:Y:S01]  /*2daa0*/  LDSM.16.MT88.4 R24, [R28+0x12000] ;  /* 0x012000001c18783b */ /* 0x000fe20000004200 */
[----:B0-----:R-:W-:Y:S01]  /*2dab0*/  IMAD.MOV.U32 R14, RZ, RZ, R9 ;  /* 0x000000ffff0e7224 */ /* 0x001fe200078e0009 */
[----:B------:R-:W-:-:S05]  /*2dac0*/  MOV R15, R8 ;  /* 0x00000008000f7202 */ /* 0x000fca0000000f00 */
[----:B------:R-:W-:Y:S01]  /*2dad0*/  STL.64 [R1+0x2e90], R14 ;  /* 0x002e900e01007387 */ /* 0x000fe20000100a00 */
[----:B---3--:R-:W-:Y:S01]  /*2dae0*/  IMAD.MOV.U32 R12, RZ, RZ, R17 ;  /* 0x000000ffff0c7224 */ /* 0x008fe200078e0011 */
[----:B------:R-:W-:Y:S02]  /*2daf0*/  MOV R13, R16 ;  /* 0x00000010000d7202 */ /* 0x000fe40000000f00 */
[----:B------:R-:W0:Y:S04]  /*2db00*/  LDSM.16.MT88.4 R16, [R2+0x11080] ;  /* 0x011080000210783b */ /* 0x000e280000004200 */
[----:B------:R1:W-:Y:S04]  /*2db10*/  STL.64 [R1+0x2e88], R12 ;  /* 0x002e880c01007387 */ /* 0x0003e80000100a00 */
[----:B-1----:R-:W2:Y:S01]  /*2db20*/  LDL.LU R12, [R1+0x110] ;  /* 0x00011000010c7983 */ /* 0x002ea20000300800 */
[----:B------:R-:W2:Y:S02]  /*2db30*/  LDL.LU R13, [R1+0x114] ;  /* 0x00011400010d7983 */ /* 0x000ea40000300800 */
[----:B------:R-:W2:Y:S02]  /*2db40*/  LDL.LU R14, [R1+0x118] ;  /* 0x00011800010e7983 */ /* 0x000ea40000300800 */
[----:B------:R-:W2:Y:S01]  /*2db50*/  LDL.LU R15, [R1+0x11c] ;  /* 0x00011c00010f7983 */ /* 0x000ea20000300800 */
[----:B0-----:R0:W-:Y:S01]  /*2db60*/  STL.64 [R1+0x2df8], R18 ;  /* 0x002df81201007387 */ /* 0x0011e20000100a00 */
[----:B------:R1:W-:Y:S02]  /*2db70*/  STL.64 [R1+0x2df0], R16 ;  /* 0x002df01001007387 */ /* 0x0003e40000100a00 */
[----:B0-----:R-:W-:Y:S01]  /*2db80*/  IMAD.MOV.U32 R18, RZ, RZ, R29 ;  /* 0x000000ffff127224 */ /* 0x001fe200078e001d */
[----:B-1----:R-:W3:Y:S01]  /*2db90*/  LDL.LU R16, [R1+0xe0] ;  /* 0x0000e00001107983 */ /* 0x002ee20000300800 */
[----:B------:R-:W3:Y:S02]  /*2dba0*/  LDL.LU R17, [R1+0xe4] ;  /* 0x0000e40001117983 */ /* 0x000ee40000300800 */
[----:B------:R-:W4:Y:S02]  /*2dbb0*/  LDL.LU R29, [R1+0x2eac] ;  /* 0x002eac00011d7983 */ /* 0x000f240000300800 */
[----:B------:R-:W2:Y:S02]  /*2dbc0*/  LDL.LU R19, [R1+0xec] ;  /* 0x0000ec0001137983 */ /* 0x000ea40000300800 */
[----:B--2---:R-:W-:Y:S01]  /*2dbd0*/  STL.64 [R1+0x2e80], R18 ;  /* 0x002e801201007387 */ /* 0x004fe20000100a00 */
[----:B---3--:R0:W-:Y:S03]  /*2dbe0*/  STL.64 [R1+0x2e78], R16 ;  /* 0x002e781001007387 */ /* 0x0081e60000100a00 */
[----:B0-----:R-:W2:Y:S01]  /*2dbf0*/  LDL.LU R16, [R1+0x120] ;  /* 0x0001200001107983 */ /* 0x001ea20000300800 */
[----:B------:R-:W2:Y:S02]  /*2dc00*/  LDL.LU R17, [R1+0x124] ;  /* 0x0001240001117983 */ /* 0x000ea40000300800 */
[----:B------:R-:W2:Y:S01]  /*2dc10*/  LDL.LU R18, [R1+0x128] ;  /* 0x0001280001127983 */ /* 0x000ea20000300800 */
[----:B----4-:R-:W-:-:S02]  /*2dc20*/  MOV R19, R29 ;  /* 0x0000001d00137202 */ /* 0x010fc40000000f00 */
[----:B------:R-:W3:Y:S01]  /*2dc30*/  LDL.LU R29, [R1+0x2ea8] ;  /* 0x002ea800011d7983 */ /* 0x000ee20000300800 */
[----:B------:R-:W-:Y:S02]  /*2dc40*/  STL [R1+0x2da0], R2 ;  /* 0x002da00201007387 */ /* 0x000fe40000100800 */
[----:B------:R-:W-:Y:S02]  /*2dc50*/  STL.64 [R1+0x50], R24 ;  /* 0x0000501801007387 */ /* 0x000fe40000100a00 */
[----:B------:R0:W-:Y:S02]  /*2dc60*/  STL.64 [R1+0x58], R26 ;  /* 0x0000581a01007387 */ /* 0x0001e40000100a00 */
[----:B0-----:R-:W4:Y:S01]  /*2dc70*/  LDL.LU.64 R26, [R1+0x2ea0] ;  /* 0x002ea000011a7983 */ /* 0x001f220000300a00 */
[----:B------:R-:W4:Y:S02]  /*2dc80*/  LDL.LU.64 R24, [R1+0x2e98] ;  /* 0x002e980001187983 */ /* 0x000f240000300a00 */
[C---:B----4-:R-:W-:Y:S11]  /*2dc90*/  HMMA.16816.F32.BF16 R20, R24.reuse, R6, R20 ;  /* 0x000000061814723c */ /* 0x050ff60000041814 */
[----:B------:R-:W-:Y:S11]  /*2dca0*/  @!UPT UIADD3 URZ, URZ, URZ, URZ ;  /* 0x0000003f3f3ff290 */ /* 0x000ff6000fffe03f */
[----:B------:R-:W-:Y:S01]  /*2dcb0*/  @!UPT UIADD3 URZ, URZ, URZ, URZ ;  /* 0x0000003f3f3ff290 */ /* 0x000fe2000fffe03f */
[----:B------:R-:W-:Y:S01]  /*2dcc0*/  STL.64 [R1+0x1b0], R20 ;  /* 0x0001b01401007387 */ /* 0x000fe20000100a00 */
[----:B------:R-:W-:Y:S02]  /*2dcd0*/  STL [R1+0x1b8], R22 ;  /* 0x0001b81601007387 */ /* 0x000fe40000100800 */
[----:B------:R-:W-:Y:S02]  /*2dce0*/  IMAD.MOV.U32 R2, RZ, RZ, R23 ;  /* 0x000000ffff027224 */ /* 0x000fe400078e0017 */
[----:B---3--:R-:W0:Y:S04]  /*2dcf0*/  LDSM.16.M88.4 R20, [R29+0x20200] ;  /* 0x020200001d14783b */ /* 0x008e280000000200 */
[----:B------:R-:W-:Y:S01]  /*2dd00*/  STL [R1+0x2da4], R2 ;  /* 0x002da40201007387 */ /* 0x000fe20000100800 */
[----:B------:R-:W-:Y:S03]  /*2dd10*/  HMMA.16816.F32.BF16 R24, R24, R10, R12 ;  /* 0x0000000a1818723c */ /* 0x000fe6000004180c */
[----:B0-----:R-:W-:Y:S01]  /*2dd20*/  STL [R1+0x2cb0], R22 ;  /* 0x002cb01601007387 */ /* 0x001fe20000100800 */
[----:B------:R-:W-:Y:S02]  /*2dd30*/  STL [R1+0x2cac], R23 ;  /* 0x002cac1701007387 */ /* 0x000fe40000100800 */
[----:B------:R-:W2:Y:S02]  /*2dd40*/  LDL.LU.64 R14, [R1+0x2e90] ;  /* 0x002e9000010e7983 */ /* 0x000ea40000300a00 */
[----:B------:R-:W2:Y:S11]  /*2dd50*/  LDL.LU.64 R12, [R1+0x2e88] ;  /* 0x002e8800010c7983 */ /* 0x000eb60000300a00 */
[----:B------:R-:W-:Y:S05]  /*2dd60*/  @!UPT UIADD3 URZ, URZ, URZ, URZ ;  /* 0x0000003f3f3ff290 */ /* 0x000fea000fffe03f */
[----:B------:R-:W-:Y:S01]  /*2dd70*/  MOV R9, R26 ;  /* 0x0000001a00097202 */ /* 0x000fe20000000f00 */
[----:B------:R-:W-:Y:S01]  /*2dd80*/  STL.64 [R1+0x190], R24 ;  /* 0x0001901801007387 */ /* 0x000fe20000100a00 */
[----:B------:R-:W-:Y:S02]  /*2dd90*/  IMAD.MOV.U32 R8, RZ, RZ, R27 ;  /* 0x000000ffff087224 */ /* 0x000fe400078e001b */
[----:B------:R-:W0:Y:S03]  /*2dda0*/  LDSM.16.M88.4 R24, [R29+0x30200] ;  /* 0x030200001d18783b */ /* 0x000e260000000200 */
[----:B------:R-:W-:Y:S01]  /*2ddb0*/  STL [R1+0x2d9c], R8 ;  /* 0x002d9c0801007387 */ /* 0x000fe20000100800 */
[----:B------:R-:W-:Y:S03]  /*2ddc0*/  STL [R1+0x2d98], R9 ;  /* 0x002d980901007387 */ /* 0x000fe60000100800 */
[----:B0-----:R-:W-:Y:S01]  /*2ddd0*/  STL [R1+0x2d94], R24 ;  /* 0x002d941801007387 */ /* 0x001fe20000100800 */
[----:B------:R-:W-:Y:S02]  /*2dde0*/  STL [R1+0x2d90], R25 ;  /* 0x002d901901007387 */ /* 0x000fe40000100800 */
[----:B------:R-:W-:Y:S02]  /*2ddf0*/  STL [R1+0x2ca8], R26 ;  /* 0x002ca81a01007387 */ /* 0x000fe40000100800 */
[----:B------:R0:W-:Y:S01]  /*2de00*/  STL [R1+0x2c84], R27 ;  /* 0x002c841b01007387 */ /* 0x0001e20000100800 */
[C---:B--2---:R-:W-:Y:S11]  /*2de10*/  HMMA.16816.F32.BF16 R16, R12.reuse, R6, R16 ;  /* 0x000000060c10723c */ /* 0x044ff60000041810 */
[----:B------:R-:W-:Y:S11]  /*2de20*/  @!UPT UIADD3 URZ, URZ, URZ, URZ ;  /* 0x0000003f3f3ff290 */ /* 0x000ff6000fffe03f */
[----:B------:R-:W-:Y:S01]  /*2de30*/  @!UPT UIADD3 URZ, URZ, URZ, URZ ;  /* 0x0000003f3f3ff290 */ /* 0x000fe2000fffe03f */
[----:B------:R1:W-:Y:S01]  /*2de40*/  STL [R1+0x170], R16 ;  /* 0x0001701001007387 */ /* 0x0003e20000100800 */
[----:B0-----:R-:W-:Y:S01]  /*2de50*/  IMAD.MOV.U32 R27, RZ, RZ, R18 ;  /* 0x000000ffff1b7224 */ /* 0x001fe200078e0012 */
[----:B------:R-:W-:Y:S02]  /*2de60*/  MOV R26, R19 ;  /* 0x00000013001a7202 */ /* 0x000fe40000000f00 */
[----:B------:R-:W-:Y:S01]  /*2de70*/  MOV R29, R17 ;  /* 0x00000011001d7202 */ /* 0x000fe20000000f00 */
[----:B------:R-:W2:Y:S04]  /*2de80*/  LDL.LU.64 R18, [R1+0x2e80] ;  /* 0x002e800001127983 */ /* 0x000ea80000300a00 */
[----:B-1----:R-:W2:Y:S01]  /*2de90*/  LDL.LU.64 R16, [R1+0x2e78] ;  /* 0x002e780001107983 */ /* 0x002ea20000300a00 */
[----:B------:R-:W-:Y:S02]  /*2dea0*/  STL.64 [R1+0x2e68], R6 ;  /* 0x002e680601007387 */ /* 0x000fe40000100a00 */
[----:B------:R-:W-:Y:S02]  /*2deb0*/  STL.64 [R1+0x2e60], R4 ;  /* 0x002e600401007387 */ /* 0x000fe40000100a00 */
[----:B------:R-:W-:Y:S01]  /*2dec0*/  STL [R1+0x2db0], R26 ;  /* 0x002db01a01007387 */ /* 0x000fe20000100800 */
[----:B------:R-:W-:Y:S01]  /*2ded0*/  STL [R1+0x2dac], R27 ;  /* 0x002dac1b01007387 */ /* 0x000fe20000100800 */
[----:B------:R-:W-:Y:S03]  /*2dee0*/  STL [R1+0x2da8], R29 ;  /* 0x002da81d01007387 */ /* 0x000fe60000100800 */
[----:B------:R-:W0:Y:S01]  /*2def0*/  LDSM.16.MT88.4 R4, [R28+0x12080] ;  /* 0x012080001c04783b */ /* 0x000e220000004200 */
[----:B--2---:R-:W-:Y:S03]  /*2df00*/  HMMA.16816.F32.BF16 R12, R12, R10, R16 ;  /* 0x0000000a0c0c723c */ /* 0x004fe60000041810 */
[----:B------:R-:W2:Y:S01]  /*2df10*/  LDL.LU R16, [R1+0xf0] ;  /* 0x0000f00001107983 */ /* 0x000ea20000300800 */
[----:B------:R-:W2:Y:S02]  /*2df20*/  LDL.LU R17, [R1+0xf4] ;  /* 0x0000f40001117983 */ /* 0x000ea40000300800 */
[----:B------:R-:W3:Y:S02]  /*2df30*/  LDL.LU R18, [R1+0xf8] ;  /* 0x0000f80001127983 */ /* 0x000ee40000300800 */
[----:B------:R-:W3:Y:S11]  /*2df40*/  LDL.LU R19, [R1+0xfc] ;  /* 0x0000fc0001137983 */ /* 0x000ef60000300800 */
[----:B------:R-:W-:Y:S05]  /*2df50*/  @!UPT UIADD3 URZ, URZ, URZ, URZ ;  /* 0x0000003f3f3ff290 */ /* 0x000fea000fffe03f */
[----:B------:R-:W-:Y:S01]  /*2df60*/  IMAD.MOV.U32 R8, RZ, RZ, R12 ;  /* 0x000000ffff087224 */ /* 0x000fe200078e000c */
[----:B------:R-:W-:Y:S01]  /*2df70*/  MOV R9, R13 ;  /* 0x0000000d00097202 */ /* 0x000fe20000000f00 */
[----:B------:R-:W4:Y:S01]  /*2df80*/  LDL.LU R12, [R1] ;  /* 0x00000000010c7983 */ /* 0x000f220000300800 */
[----:B------:R-:W-:Y:S02]  /*2df90*/  IMAD.MOV.U32 R24, RZ, RZ, R14 ;  /* 0x000000ffff187224 */ /* 0x000fe400078e000e */
[----:B------:R-:W4:Y:S02]  /*2dfa0*/  LDL.LU R13, [R1+0x4] ;  /* 0x00000400010d7983 */ /* 0x000f240000300800 */
[----:B------:R-:W2:Y:S01]  /*2dfb0*/  LDL.LU R14, [R1+0x8] ;  /* 0x00000800010e7983 */ /* 0x000ea20000300800 */
[----:B------:R-:W-:Y:S01]  /*2dfc0*/  MOV R25, R15 ;  /* 0x0000000f00197202 */ /* 0x000fe20000000f00 */
[----:B------:R-:W-:Y:S02]  /*2dfd0*/  IMAD.MOV.U32 R15, RZ, RZ, R0 ;  /* 0x000000ffff0f7224 */ /* 0x000fe400078e0000 */
[----:B------:R-:W3:Y:S04]  /*2dfe0*/  LDL.LU R0, [R1+0x2e74] ;  /* 0x002e740001007983 */ /* 0x000ee80000300800 */
[----:B--2---:R-:W-:Y:S01]  /*2dff0*/  STL.64 [R1+0x2e48], R14 ;  /* 0x002e480e01007387 */ /* 0x004fe20000100a00 */
[----:B----4-:R-:W-:Y:S02]  /*2e000*/  STL.64 [R1+0x2e40], R12 ;  /* 0x002e400c01007387 */ /* 0x010fe40000100a00 */
[----:B---3--:R-:W-:Y:S01]  /*2e010*/  STL.64 [R1+0x2e08], R18 ;  /* 0x002e081201007387 */ /* 0x008fe20000100a00 */
[----:B------:R1:W-:Y:S04]  /*2e020*/  STL.64 [R1+0x2e00], R16 ;  /* 0x002e001001007387 */ /* 0x0003e80000100a00 */
[----:B-1----:R-:W2:Y:S01]  /*2e030*/  LDL.LU R16, [R1+0x130] ;  /* 0x0001300001107983 */ /* 0x002ea20000300800 */
[----:B------:R-:W2:Y:S02]  /*2e040*/  LDL.LU R17, [R1+0x134] ;  /* 0x0001340001117983 */ /* 0x000ea40000300800 */
[----:B------:R-:W3:Y:S02]  /*2e050*/  LDL.LU R18, [R1+0x138] ;  /* 0x0001380001127983 */ /* 0x000ee40000300800 */
[----:B------:R-:W3:Y:S02]  /*2e060*/  LDL.LU R19, [R1+0x13c] ;  /* 0x00013c0001137983 */ /* 0x000ee40000300800 */
[----:B---3--:R-:W-:Y:S01]  /*2e070*/  STL.64 [R1+0x2e28], R18 ;  /* 0x002e281201007387 */ /* 0x008fe20000100a00 */
[----:B--2---:R1:W-:Y:S03]  /*2e080*/  STL.64 [R1+0x2e20], R16 ;  /* 0x002e201001007387 */ /* 0x0043e60000100a00 */
[----:B-1----:R-:W2:Y:S01]  /*2e090*/  LDL.LU R16, [R1+0xc0] ;  /* 0x0000c00001107983 */ /* 0x002ea20000300800 */
[----:B------:R-:W2:Y:S02]  /*2e0a0*/  LDL.LU R17, [R1+0xc4] ;  /* 0x0000c40001117983 */ /* 0x000ea40000300800 */
[----:B------:R-:W3:Y:S02]  /*2e0b0*/  LDL.LU R18, [R1+0xc8] ;  /* 0x0000c80001127983 */ /* 0x000ee40000300800 */
[----:B------:R-:W3:Y:S01]  /*2e0c0*/  LDL.LU R19, [R1+0xcc] ;  /* 0x0000cc0001137983 */ /* 0x000ee20000300800 */
[----:B------:R-:W4:Y:S01]  /*2e0d0*/  LDL.LU R12, [R1+0x100] ;  /* 0x00010000010c7983 */ /* 0x000f220000300800 */
[----:B------:R-:W4:Y:S02]  /*2e0e0*/  LDL.LU R13, [R1+0x104] ;  /* 0x00010400010d7983 */ /* 0x000f240000300800 */
[----:B------:R-:W2:Y:S02]  /*2e0f0*/  LDL.LU R14, [R1+0x108] ;  /* 0x00010800010e7983 */ /* 0x000ea40000300800 */
[----:B------:R-:W2:Y:S01]  /*2e100*/  LDL.LU R15, [R1+0x10c] ;  /* 0x00010c00010f7983 */ /* 0x000ea20000300800 */
[----:B------:R-:W-:Y:S01]  /*2e110*/  MOV R27, R0 ;  /* 0x00000000001b7202 */ /* 0x000fe20000000f00 */
[----:B0-----:R-:W-:Y:S01]  /*2e120*/  IMAD.MOV.U32 R23, RZ, RZ, R6 ;  /* 0x000000ffff177224 */ /* 0x001fe200078e0006 */
[----:B------:R-:W-:Y:S01]  /*2e130*/  MOV R22, R7 ;  /* 0x0000000700167202 */ /* 0x000fe20000000f00 */
[----:B------:R-:W-:Y:S01]  /*2e140*/  IMAD.MOV.U32 R29, RZ, RZ, R4 ;  /* 0x000000ffff1d7224 */ /* 0x000fe200078e0004 */
[----:B------:R-:W-:Y:S01]  /*2e150*/  MOV R2, R5 ;  /* 0x0000000500027202 */ /* 0x000fe20000000f00 */
        /* <DEDUP_REMOVED lines=11> */
[----:B------:R-:W3:Y:S01]  /*2e210*/  LDL.LU R19, [R1+0xdc] ;  /* 0x0000dc0001137983 */ /* 0x000ee20000300800 */
[----:B------:R-:W-:Y:S01]  /*2e220*/  STL [R1+0x2dc0], R25 ;  /* 0x002dc01901007387 */ /* 0x000fe20000100800 */
[----:B------:R0:W-:Y:S03]  /*2e230*/  STL [R1+0x2dbc], R24 ;  /* 0x002dbc1801007387 */ /* 0x0001e60000100800 */
[----:B0-----:R-:W2:Y:S01]  /*2e240*/  LDL.LU R24, [R1+0x10] ;  /* 0x0000100001187983 */ /* 0x001ea20000300800 */
[----:B------:R-:W2:Y:S02]  /*2e250*/  LDL.LU R25, [R1+0x14] ;  /* 0x0000140001197983 */ /* 0x000ea40000300800 */
[----:B------:R-:W2:Y:S02]  /*2e260*/  LDL.LU R26, [R1+0x18] ;  /* 0x00001800011a7983 */ /* 0x000ea40000300800 */
[----:B------:R-:W4:Y:S01]  /*2e270*/  LDL.LU R0, [R1+0x2e70] ;  /* 0x002e700001007983 */ /* 0x000f220000300800 */
[----:B------:R-:W-:Y:S01]  /*2e280*/  STL [R1+0x2db8], R9 ;  /* 0x002db80901007387 */ /* 0x000fe20000100800 */
[----:B------:R-:W-:Y:S02]  /*2e290*/  STL [R1+0x2db4], R8 ;  /* 0x002db40801007387 */ /* 0x000fe40000100800 */
[----:B------:R-:W2:Y:S02]  /*2e2a0*/  LDL.LU.64 R6, [R1+0x2e68] ;  /* 0x002e680001067983 */ /* 0x000ea40000300a00 */
[----:B------:R-:W3:Y:S01]  /*2e2b0*/  LDL.LU.64 R4, [R1+0x2e60] ;  /* 0x002e600001047983 */ /* 0x000ee20000300a00 */
[----:B------:R-:W-:Y:S01]  /*2e2c0*/  STL.64 [R1+0x2dd8], R22 ;  /* 0x002dd81601007387 */ /* 0x000fe20000100a00 */
[----:B------:R0:W-:Y:S03]  /*2e2d0*/  STL.64 [R1+0x2dd0], R20 ;  /* 0x002dd01401007387 */ /* 0x0001e60000100a00 */
[----:B0-----:R-:W3:Y:S01]  /*2e2e0*/  LDL.LU R20, [R1+0xa0] ;  /* 0x0000a00001147983 */ /* 0x001ee20000300800 */
        /* <DEDUP_REMOVED lines=8> */
[----:B------:R-:W2:Y:S02]  /*2e370*/  LDL.LU R22, [R1+0x168] ;  /* 0x0001680001167983 */ /* 0x000ea40000300800 */
[----:B------:R-:W2:Y:S01]  /*2e380*/  LDL.LU R23, [R1+0x16c] ;  /* 0x00016c0001177983 */ /* 0x000ea20000300800 */
[----:B------:R-:W-:Y:S01]  /*2e390*/  STL [R1+0x2dc8], R29 ;  /* 0x002dc81d01007387 */ /* 0x000fe20000100800 */
[----:B------:R-:W-:Y:S11]  /*2e3a0*/  STL [R1+0x2dc4], R28 ;  /* 0x002dc41c01007387 */ /* 0x000ff60000100800 */
[----:B------:R-:W-:Y:S02]  /*2e3b0*/  STL.64 [R1+0x1a0], R12 ;  /* 0x0001a00c01007387 */ /* 0x000fe40000100a00 */
        /* <DEDUP_REMOVED lines=8> */
[----:B------:R3:W-:Y:S02]  /*2e440*/  STL.64 [R1+0x188], R26 ;  /* 0x0001881a01007387 */ /* 0x0007e40000100a00 */
[C---:B---3--:R-:W-:Y:S01]  /*2e450*/  HMMA.16816.F32.BF16 R24, R12.reuse, R6, R16 ;  /* 0x000000060c18723c */ /* 0x048fe20000041810 */
[----:B----4-:R-:W0:Y:S11]  /*2e460*/  LDSM.16.MT88.4 R16, [R0+0x12000] ;  /* 0x012000000010783b */ /* 0x010e360000004200 */
[----:B------:R-:W-:Y:S11]  /*2e470*/  @!UPT UIADD3 URZ, URZ, URZ, URZ ;  /* 0x0000003f3f3ff290 */ /* 0x000ff6000fffe03f */
[----:B------:R-:W-:Y:S01]  /*2e480*/  STL.64 [R1+0x150], R24 ;  /* 0x0001501801007387 */ /* 0x000fe20000100a00 */
[----:B------:R0:W-:Y:S02]  /*2e490*/  STL.64 [R1+0x158], R26 ;  /* 0x0001581a01007387 */ /* 0x0001e40000100a00 */
[----:B0-----:R-:W-:Y:S01]  /*2e4a0*/  IMAD.MOV.U32 R26, RZ, RZ, R18 ;  /* 0x000000ffff1a7224 */ /* 0x001fe200078e0012 */
        /* <DEDUP_REMOVED lines=26> */
[----:B------:R-:W2:Y:S01]  /*2e650*/  LDL.LU.64 R18, [R1+0x2df8] ;  /* 0x002df80001127983 */ /* 0x000ea20000300a00 */
[----:B------:R-:W2:Y:S11]  /*2e660*/  LDL.LU.64 R16, [R1+0x2df0] ;  /* 0x002df00001107983 */ /* 0x000eb60000300a00 */
[----:B------:R-:W-:Y:S10]  /*2e670*/  @!UPT UIADD3 URZ, URZ, URZ, URZ ;  /* 0x0000003f3f3ff290 */ /* 0x000ff4000fffe03f */
[----:B------:R0:W-:Y:S01]  /*2e680*/  STL.64 [R1+0xf0], R12 ;  /* 0x0000f00c01007387 */ /* 0x0001e20000100a00 */
[----:B------:R1:W-:Y:S03]  /*2e690*/  STL.64 [R1+0xf8], R14 ;  /* 0x0000f80e01007387 */ /* 0x0003e60000100a00 */
[----:B0-----:R-:W3:Y:S01]  /*2e6a0*/  LDL.LU R12, [R1+0x60] ;  /* 0x00006000010c7983 */ /* 0x001ee20000300800 */
[----:B-1----:R-:W-:Y:S01]  /*2e6b0*/  IMAD.MOV.U32 R14, RZ, RZ, R5 ;  /* 0x000000ffff0e7224 */ /* 0x002fe200078e0005 */
[----:B------:R-:W-:Y:S01]  /*2e6c0*/  MOV R15, R4 ;  /* 0x00000004000f7202 */ /* 0x000fe20000000f00 */
[----:B------:R-:W3:Y:S01]  /*2e6d0*/  LDL.LU R13, [R1+0x64] ;  /* 0x00006400010d7983 */ /* 0x000ee20000300800 */
[C---:B--2---:R-:W-:Y:S01]  /*2e6e0*/  HMMA.16816.F32.BF16 R4, R16.reuse, R6, R20 ;  /* 0x000000061004723c */ /* 0x044fe20000041814 */
[----:B------:R-:W2:Y:S01]  /*2e6f0*/  LDL.LU.64 R22, [R1+0x2de8] ;  /* 0x002de80001167983 */ /* 0x000ea20000300a00 */
[----:B------:R-:W2:Y:S11]  /*2e700*/  LDL.LU.64 R20, [R1+0x2de0] ;  /* 0x002de00001147983 */ /* 0x000eb60000300a00 */
[----:B------:R-:W-:Y:S10]  /*2e710*/  @!UPT UIADD3 URZ, URZ, URZ, URZ ;  /* 0x0000003f3f3ff290 */ /* 0x000ff4000fffe03f */
[----:B------:R0:W-:Y:S01]  /*2e720*/  STL.64 [R1+0xe0], R4 ;  /* 0x0000e00401007387 */ /* 0x0001e20000100a00 */
[----:B------:R1:W-:Y:S03]  /*2e730*/  STL.64 [R1+0xe8], R6 ;  /* 0x0000e80601007387 */ /* 0x0003e60000100a00 */
[----:B0-----:R-:W3:Y:S01]  /*2e740*/  LDL.LU.64 R4, [R1+0x50] ;  /* 0x0000500001047983 */ /* 0x001ee20000300a00 */
[----:B-1----:R-:W4:Y:S01]  /*2e750*/  LDL.LU.64 R6, [R1+0x58] ;  /* 0x0000580001067983 */ /* 0x002f220000300a00 */
[----:B--2---:R-:W-:Y:S02]  /*2e760*/  HMMA.16816.F32.BF16 R16, R16, R10, R20 ;  /* 0x0000000a1010723c */ /* 0x004fe40000041814 */
[----:B------:R-:W2:Y:S01]  /*2e770*/  LDL.LU.64 R22, [R1+0x2dd8] ;  /* 0x002dd80001167983 */ /* 0x000ea20000300a00 */
[----:B------:R-:W3:Y:S11]  /*2e780*/  LDL.LU.64 R20, [R1+0x2dd0] ;  /* 0x002dd00001147983 */ /* 0x000ef60000300a00 */
[----:B------:R-:W-:Y:S09]  /*2e790*/  @!UPT UIADD3 URZ, URZ, URZ, URZ ;  /* 0x0000003f3f3ff290 */ /* 0x000ff2000fffe03f */
[----:B------:R-:W-:Y:S01]  /*2e7a0*/  STL.64 [R1+0xd0], R16 ;  /* 0x0000d01001007387 */ /* 0x000fe20000100a00 */
[----:B------:R3:W-:Y:S02]  /*2e7b0*/  STL.64 [R1+0xd8], R18 ;  /* 0x0000d81201007387 */ /* 0x0007e40000100a00 */
[----:B----4-:R-:W-:Y:S01]  /*2e7c0*/  IMAD.MOV.U32 R11, RZ, RZ, R6 ;  /* 0x000000ffff0b7224 */ /* 0x010fe200078e0006 */
[----:B------:R-:W-:Y:S01]  /*2e7d0*/  MOV R10, R7 ;  /* 0x00000007000a7202 */ /* 0x000fe20000000f00 */
[----:B---3--:R-:W-:Y:S07]  /*2e7e0*/  HMMA.16816.F32.BF16 R16, R4, R20, R12 ;  /* 0x000000140410723c */ /* 0x008fee000004180c */
[----:B------:R-:W-:Y:S01]  /*2e7f0*/  IMAD.MOV.U32 R13, RZ, RZ, R4 ;  /* 0x000000ffff0d7224 */ /* 0x000fe200078e0004 */
[----:B------:R-:W-:-:S02]  /*2e800*/  MOV R12, R5 ;  /* 0x00000005000c7202 */ /* 0x000fc40000000f00 */
[----:B------:R-:W0:Y:S11]  /*2e810*/  LDSM.16.MT88.4 R4, [R3+0x12000] ;  /* 0x012000000304783b */ /* 0x000e360000004200 */
[----:B------:R-:W-:Y:S02]  /*2e820*/  @!UPT UIADD3 URZ, URZ, URZ, URZ ;  /* 0x0000003f3f3ff290 */ /* 0x000fe4000fffe03f */
[----:B------:R-:W-:Y:S01]  /*2e830*/  STL.64 [R1+0xc0], R16 ;  /* 0x0000c01001007387 */ /* 0x000fe20000100a00 */
[----:B------:R-:W-:Y:S02]  /*2e840*/  STL.64 [R1+0xc8], R18 ;  /* 0x0000c81201007387 */ /* 0x000fe40000100a00 */
[----:B------:R-:W-:Y:S02]  /*2e850*/  STL.64 [R1+0x2d88], R20 ;  /* 0x002d881401007387 */ /* 0x000fe40000100a00 */
[----:B------:R-:W1:Y:S01]  /*2e860*/  LDSM.16.MT88.4 R16, [R3+0x12080] ;  /* 0x012080000310783b */ /* 0x000e620000004200 */
[----:B0-----:R-:W-:Y:S03]  /*2e870*/  STL.64 [R1+0x2d20], R6 ;  /* 0x002d200601007387 */ /* 0x001fe60000100a00 */
[----:B------:R0:W-:Y:S02]  /*2e880*/  STL.64 [R1+0x2d18], R4 ;  /* 0x002d180401007387 */ /* 0x0001e40000100a00 */
[----:B0-----:R-:W-:-:S02]  /*2e890*/  IMAD.MOV.U32 R4, RZ, RZ, R29 ;  /* 0x000000ffff047224 */ /* 0x001fc400078e001d */
[----:B------:R-:W3:Y:S01]  /*2e8a0*/  LDL.LU R29, [R1+0x2dc8] ;  /* 0x002dc800011d7983 */ /* 0x000ee20000300800 */
[----:B------:R-:W-:Y:S01]  /*2e8b0*/  IMAD.MOV.U32 R6, RZ, RZ, R25 ;  /* 0x000000ffff067224 */ /* 0x000fe200078e0019 */
[----:B------:R-:W-:Y:S02]  /*2e8c0*/  MOV R7, R24 ;  /* 0x0000001800077202 */ /* 0x000fe40000000f00 */
[----:B------:R-:W-:Y:S02]  /*2e8d0*/  MOV R5, R28 ;  /* 0x0000001c00057202 */ /* 0x000fe40000000f00 */
[----:B------:R-:W4:Y:S01]  /*2e8e0*/  LDL.LU R28, [R1+0x2dc4] ;  /* 0x002dc400011c7983 */ /* 0x000f220000300800 */
[----:B------:R-:W4:Y:S02]  /*2e8f0*/  LDL.LU R25, [R1+0x2dc0] ;  /* 0x002dc00001197983 */ /* 0x000f240000300800 */
[----:B------:R-:W4:Y:S02]  /*2e900*/  LDL.LU R24, [R1+0x2dbc] ;  /* 0x002dbc0001187983 */ /* 0x000f240000300800 */
[----:B------:R0:W-:Y:S01]  /*2e910*/  STL.64 [R1+0x2d30], R6 ;  /* 0x002d300601007387 */ /* 0x0001e20000100a00 */
[----:B------:R1:W-:Y:S01]  /*2e920*/  STL.64 [R1+0x2d28], R4 ;  /* 0x002d280401007387 */ /* 0x0003e20000100a00 */
[----:B0-----:R-:W-:-:S02]  /*2e930*/  IMAD.MOV.U32 R6, RZ, RZ, R26 ;  /* 0x000000ffff067224 */ /* 0x001fc400078e001a */
[----:B-1----:R-:W-:Y:S01]  /*2e940*/  IMAD.MOV.U32 R4, RZ, RZ, R9 ;  /* 0x000000ffff047224 */ /* 0x002fe200078e0009 */
[----:B------:R-:W-:Y:S01]  /*2e950*/  MOV R7, R27 ;  /* 0x0000001b00077202 */ /* 0x000fe20000000f00 */
[----:B------:R-:W4:Y:S01]  /*2e960*/  LDL.LU R9, [R1+0x2db8] ;  /* 0x002db80001097983 */ /* 0x000f220000300800 */
[----:B------:R-:W-:Y:S02]  /*2e970*/  MOV R5, R8 ;  /* 0x0000000800057202 */ /* 0x000fe40000000f00 */
[----:B------:R-:W4:Y:S02]  /*2e980*/  LDL.LU R8, [R1+0x2db4] ;  /* 0x002db40001087983 */ /* 0x000f240000300800 */
[----:B------:R-:W4:Y:S01]  /*2e990*/  LDL.LU R26, [R1+0x2db0] ;  /* 0x002db000011a7983 */ /* 0x000f220000300800 */
[----:B------:R-:W4:Y:S01]  /*2e9a0*/  LDL.LU R27, [R1+0x2dac] ;  /* 0x002dac00011b7983 */ /* 0x000f220000300800 */
[----:B------:R-:W-:Y:S02]  /*2e9b0*/  STL.64 [R1+0x2d50], R6 ;  /* 0x002d500601007387 */ /* 0x000fe40000100a00 */
[----:B------:R0:W-:Y:S02]  /*2e9c0*/  STL.64 [R1+0x2d48], R4 ;  /* 0x002d480401007387 */ /* 0x0001e40000100a00 */
[----:B0-----:R-:W-:Y:S01]  /*2e9d0*/  MOV R5, R2 ;  /* 0x0000000200057202 */ /* 0x001fe20000000f00 */
[----:B--2---:R-:W-:Y:S01]  /*2e9e0*/  IMAD.MOV.U32 R6, RZ, RZ, R23 ;  /* 0x000000ffff067224 */ /* 0x004fe200078e0017 */
[----:B------:R-:W-:Y:S01]  /*2e9f0*/  MOV R7, R22 ;  /* 0x0000001600077202 */ /* 0x000fe20000000f00 */
[----:B---3--:R-:W-:-:S02]  /*2ea00*/  IMAD.MOV.U32 R4, RZ, RZ, R29 ;  /* 0x000000ffff047224 */ /* 0x008fc400078e001d */
[----:B------:R-:W2:Y:S01]  /*2ea10*/  LDL.LU R29, [R1+0x2da8] ;  /* 0x002da800011d7983 */ /* 0x000ea20000300800 */
[----:B------:R-:W3:Y:S02]  /*2ea20*/  LDL.LU R2, [R1+0x2da4] ;  /* 0x002da40001027983 */ /* 0x000ee40000300800 */
[----:B------:R-:W-:Y:S02]  /*2ea30*/  STL.64 [R1+0x2d80], R6 ;  /* 0x002d800601007387 */ /* 0x000fe40000100a00 */
[----:B------:R-:W-:Y:S01]  /*2ea40*/  STL.64 [R1+0x2d78], R4 ;  /* 0x002d780401007387 */ /* 0x000fe20000100a00 */
[----:B------:R-:W-:Y:S01]  /*2ea50*/  STL.64 [R1+0x2d00], R18 ;  /* 0x002d001201007387 */ /* 0x000fe20000100a00 */
[----:B------:R0:W-:Y:S03]  /*2ea60*/  STL.64 [R1+0x2cf8], R16 ;  /* 0x002cf81001007387 */ /* 0x0001e60000100a00 */
[----:B0-----:R-:W2:Y:S01]  /*2ea70*/  LDL.LU R16, [R1+0x1b0] ;  /* 0x0001b00001107983 */ /* 0x001ea20000300800 */
[----:B------:R-:W2:Y:S02]  /*2ea80*/  LDL.LU R17, [R1+0x1b4] ;  /* 0x0001b40001117983 */ /* 0x000ea40000300800 */
[----:B------:R-:W2:Y:S02]  /*2ea90*/  LDL.LU R18, [R1+0x1b8] ;  /* 0x0001b80001127983 */ /* 0x000ea40000300800 */
[----:B---3--:R-:W-:-:S02]  /*2eaa0*/  IMAD.MOV.U32 R19, RZ, RZ, R2 ;  /* 0x000000ffff137224 */ /* 0x008fc400078e0002 */
[----:B------:R-:W3:Y:S01]  /*2eab0*/  LDL.LU R2, [R1+0x2da0] ;  /* 0x002da00001027983 */ /* 0x000ee20000300800 */
[----:B------:R-:W4:Y:S02]  /*2eac0*/  LDL.LU R20, [R1+0x70] ;  /* 0x0000700001147983 */ /* 0x000f240000300800 */
[----:B------:R-:W4:Y:S02]  /*2ead0*/  LDL.LU R21, [R1+0x74] ;  /* 0x0000740001157983 */ /* 0x000f240000300800 */
[----:B------:R-:W4:Y:S01]  /*2eae0*/  LDL.LU R22, [R1+0x78] ;  /* 0x0000780001167983 */ /* 0x000f220000300800 */
[----:B------:R-:W4:Y:S04]  /*2eaf0*/  LDL.LU R23, [R1+0x7c] ;  /* 0x00007c0001177983 */ /* 0x000f280000300800 */
[----:B--2---:R-:W-:Y:S01]  /*2eb00*/  STL.64 [R1+0x2d60], R18 ;  /* 0x002d601201007387 */ /* 0x004fe20000100a00 */
[----:B------:R0:W-:Y:S03]  /*2eb10*/  STL.64 [R1+0x2d58], R16 ;  /* 0x002d581001007387 */ /* 0x0001e60000100a00 */
[----:B0-----:R-:W2:Y:S01]  /*2eb20*/  LDL.LU R16, [R1+0x80] ;  /* 0x0000800001107983 */ /* 0x001ea20000300800 */
[----:B------:R-:W2:Y:S02]  /*2eb30*/  LDL.LU R17, [R1+0x84] ;  /* 0x0000840001117983 */ /* 0x000ea40000300800 */
[----:B------:R-:W2:Y:S02]  /*2eb40*/  LDL.LU R18, [R1+0x88] ;  /* 0x0000880001127983 */ /* 0x000ea40000300800 */
[----:B------:R-:W2:Y:S01]  /*2eb50*/  LDL.LU R19, [R1+0x8c] ;  /* 0x00008c0001137983 */ /* 0x000ea20000300800 */
[----:B------:R-:W-:Y:S01]  /*2eb60*/  MOV R4, R13 ;  /* 0x0000000d00047202 */ /* 0x000fe20000000f00 */
[----:B------:R-:W-:-:S02]  /*2eb70*/  IMAD.MOV.U32 R5, RZ, RZ, R12 ;  /* 0x000000ffff057224 */ /* 0x000fc400078e000c */
[----:B---3--:R-:W0:Y:S04]  /*2eb80*/  LDSM.16.MT88.4 R12, [R2+0x12000] ;  /* 0x01200000020c783b */ /* 0x008e280000004200 */
[----:B--2---:R-:W-:Y:S01]  /*2eb90*/  STL.64 [R1+0x2d70], R18 ;  /* 0x002d701201007387 */ /* 0x004fe20000100a00 */
[----:B------:R1:W-:Y:S03]  /*2eba0*/  STL.64 [R1+0x2d68], R16 ;  /* 0x002d681001007387 */ /* 0x0003e60000100a00 */
[----:B-1----:R-:W2:Y:S01]  /*2ebb0*/  LDL.LU R16, [R1+0xb0] ;  /* 0x0000b00001107983 */ /* 0x002ea20000300800 */
[----:B------:R-:W2:Y:S02]  /*2ebc0*/  LDL.LU R17, [R1+0xb4] ;  /* 0x0000b40001117983 */ /* 0x000ea40000300800 */
[----:B------:R-:W2:Y:S02]  /*2ebd0*/  LDL.LU R18, [R1+0xb8] ;  /* 0x0000b80001127983 */ /* 0x000ea40000300800 */
[----:B------:R-:W2:Y:S01]  /*2ebe0*/  LDL.LU R19, [R1+0xbc] ;  /* 0x0000bc0001137983 */ /* 0x000ea20000300800 */
[----:B0-----:R-:W-:Y:S01]  /*2ebf0*/  STL.64 [R1+0x2ce0], R14 ;  /* 0x002ce00e01007387 */ /* 0x001fe20000100a00 */
[----:B------:R4:W-:Y:S02]  /*2ec00*/  STL.64 [R1+0x2cd8], R12 ;  /* 0x002cd80c01007387 */ /* 0x0009e40000100a00 */
[----:B----4-:R-:W-:Y:S01]  /*2ec10*/  MOV R12, R8 ;  /* 0x00000008000c7202 */ /* 0x010fe20000000f00 */
[----:B------:R-:W-:Y:S01]  /*2ec20*/  IMAD.MOV.U32 R13, RZ, RZ, R9 ;  /* 0x000000ffff0d7224 */ /* 0x000fe200078e0009 */
[----:B------:R-:W3:Y:S01]  /*2ec30*/  LDL.LU R8, [R1+0x2d9c] ;  /* 0x002d9c0001087983 */ /* 0x000ee20000300800 */
[----:B------:R-:W4:Y:S01]  /*2ec40*/  LDL.LU R9, [R1+0x2d98] ;  /* 0x002d980001097983 */ /* 0x000f220000300800 */
[----:B------:R-:W-:Y:S01]  /*2ec50*/  MOV R14, R24 ;  /* 0x00000018000e7202 */ /* 0x000fe20000000f00 */
[----:B------:R-:W-:Y:S01]  /*2ec60*/  IMAD.MOV.U32 R15, RZ, RZ, R25 ;  /* 0x000000ffff0f7224 */ /* 0x000fe200078e0019 */
[----:B------:R-:W2:Y:S01]  /*2ec70*/  LDL.LU R24, [R1+0x2d94] ;  /* 0x002d940001187983 */ /* 0x000ea20000300800 */
[----:B------:R-:W2:Y:S01]  /*2ec80*/  LDL.LU R25, [R1+0x2d90] ;  /* 0x002d900001197983 */ /* 0x000ea20000300800 */
[----:B------:R-:W-:Y:S01]  /*2ec90*/  MOV R6, R11 ;  /* 0x0000000b00067202 */ /* 0x000fe20000000f00 */
[----:B------:R-:W-:Y:S01]  /*2eca0*/  IMAD.MOV.U32 R7, RZ, RZ, R10 ;  /* 0x000000ffff077224 */ /* 0x000fe200078e000a */
[----:B------:R-:W-:Y:S01]  /*2ecb0*/  STL.64 [R1+0x2d40], R14 ;  /* 0x002d400e01007387 */ /* 0x000fe20000100a00 */
[----:B------:R0:W-:Y:S03]  /*2ecc0*/  STL.64 [R1+0x2d38], R12 ;  /* 0x002d380c01007387 */ /* 0x0001e60000100a00 */
[----:B0-----:R-:W2:Y:S01]  /*2ecd0*/  LDL.LU R12, [R1+0x190] ;  /* 0x00019000010c7983 */ /* 0x001ea20000300800 */
[----:B------:R-:W2:Y:S02]  /*2ece0*/  LDL.LU R13, [R1+0x194] ;  /* 0x00019400010d7983 */ /* 0x000ea40000300800 */
[----:B---3--:R-:W-:Y:S01]  /*2ecf0*/  IMAD.MOV.U32 R15, RZ, RZ, R8 ;  /* 0x000000ffff0f7224 */ /* 0x008fe200078e0008 */
[----:B----4-:R-:W-:-:S02]  /*2ed00*/  MOV R14, R9 ;  /* 0x00000009000e7202 */ /* 0x010fc40000000f00 */
[----:B------:R-:W0:Y:S01]  /*2ed10*/  LDSM.16.MT88.4 R8, [R2+0x12080] ;  /* 0x012080000208783b */ /* 0x000e220000004200 */
[----:B--2---:R-:W-:Y:S11]  /*2ed20*/  HMMA.16816.F32.BF16 R4, R4, R24, R20 ;  /* 0x000000180404723c */ /* 0x004ff60000041814 */
[----:B------:R-:W-:Y:S11]  /*2ed30*/  @!UPT UIADD3 URZ, URZ, URZ, URZ ;  /* 0x0000003f3f3ff290 */ /* 0x000ff6000fffe03f */
[----:B------:R-:W-:Y:S02]  /*2ed40*/  @!UPT UIADD3 URZ, URZ, URZ, URZ ;  /* 0x0000003f3f3ff290 */ /* 0x000fe4000fffe03f */
[----:B------:R-:W-:Y:S01]  /*2ed50*/  IMAD.MOV.U32 R22, RZ, RZ, R4 ;  /* 0x000000ffff167224 */ /* 0x000fe200078e0004 */
[----:B------:R-:W-:Y:S01]  /*2ed60*/  MOV R23, R5 ;  /* 0x0000000500177202 */ /* 0x000fe20000000f00 */
[----:B0-----:R0:W-:Y:S01]  /*2ed70*/  STL.64 [R1+0x2cc0], R10 ;  /* 0x002cc00a01007387 */ /* 0x0011e20000100a00 */
[----:B------:R1:W-:Y:S01]  /*2ed80*/  STL.64 [R1+0x2cb8], R8 ;  /* 0x002cb80801007387 */ /* 0x0003e20000100a00 */
[----:B0-----:R-:W-:Y:S02]  /*2ed90*/  MOV R11, R26 ;  /* 0x0000001a000b7202 */ /* 0x001fe40000000f00 */
[----:B-1----:R-:W-:Y:S01]  /*2eda0*/  MOV R9, R29 ;  /* 0x0000001d00097202 */ /* 0x002fe20000000f00 */
[----:B------:R-:W-:Y:S01]  /*2edb0*/  IMAD.MOV.U32 R26, RZ, RZ, R6 ;  /* 0x000000ffff1a7224 */ /* 0x000fe200078e0006 */
[----:B------:R-:W-:Y:S01]  /*2edc0*/  MOV R29, R7 ;  /* 0x00000007001d7202 */ /* 0x000fe20000000f00 */
[----:B------:R-:W2:Y:S04]  /*2edd0*/  LDL.LU R8, [R1+0x170] ;  /* 0x0001700001087983 */ /* 0x000ea80000300800 */
[----:B------:R-:W0:Y:S01]  /*2ede0*/  LDSM.16.MT88.4 R4, [R28+0x13000] ;  /* 0x013000001c04783b */ /* 0x000e220000004200 */
[----:B------:R-:W-:Y:S02]  /*2edf0*/  STL [R1+0x2c80], R2 ;  /* 0x002c800201007387 */ /* 0x000fe40000100800 */
[----:B------:R-:W3:Y:S01]  /*2ee00*/  LDL.LU.64 R20, [R1+0x2d88] ;  /* 0x002d880001147983 */ /* 0x000ee20000300a00 */
[----:B0-----:R-:W-:Y:S01]  /*2ee10*/  STL.64 [R1], R4 ;  /* 0x0000000401007387 */ /* 0x001fe20000100a00 */
[----:B------:R0:W-:Y:S03]  /*2ee20*/  STL.64 [R1+0x8], R6 ;  /* 0x0000080601007387 */ /* 0x0001e60000100a00 */
        /* <DEDUP_REMOVED lines=12> */
[----:B------:R-:W-:Y:S02]  /*2eef0*/  STL [R1+0x2c30], R28 ;  /* 0x002c301c01007387 */ /* 0x000fe40000100800 */
[----:B------:R-:W-:Y:S01]  /*2ef00*/  IMAD.MOV.U32 R10, RZ, RZ, R27 ;  /* 0x000000ffff0a7224 */ /* 0x000fe200078e001b */
[----:B---3--:R-:W-:Y:S01]  /*2ef10*/  HMMA.16816.F32.BF16 R4, R4, R24, R16 ;  /* 0x000000180404723c */ /* 0x008fe20000041810 */
[----:B------:R-:W3:Y:S01]  /*2ef20*/  LDL.LU.64 R18, [R1+0x2d60] ;  /* 0x002d600001127983 */ /* 0x000ee20000300a00 */
[----:B------:R-:W3:Y:S11]  /*2ef30*/  LDL.LU.64 R16, [R1+0x2d58] ;  /* 0x002d580001107983 */ /* 0x000ef60000300a00 */
[----:B------:R-:W-:Y:S10]  /*2ef40*/  @!UPT UIADD3 URZ, URZ, URZ, URZ ;  /* 0x0000003f3f3ff290 */ /* 0x000ff4000fffe03f */
[----:B------:R-:W-:Y:S01]  /*2ef50*/  STL.64 [R1+0x60], R4 ;  /* 0x0000600401007387 */ /* 0x000fe20000100a00 */
[----:B------:R-:W-:Y:S02]  /*2ef60*/  STL.64 [R1+0x68], R6 ;  /* 0x0000680601007387 */ /* 0x000fe40000100a00 */
[----:B------:R-:W0:Y:S02]  /*2ef70*/  LDSM.16.MT88.4 R4, [R0+0x13000] ;  /* 0x013000000004783b */ /* 0x000e240000004200 */
[----:B0-----:R-:W-:Y:S02]  /*2ef80*/  STL [R1+0x24], R5 ;  /* 0x0000240501007387 */ /* 0x001fe40000100800 */
[----:B------:R0:W-:Y:S02]  /*2ef90*/  STL.64 [R1+0x28], R6 ;  /* 0x0000280601007387 */ /* 0x0001e40000100a00 */
[----:B------:R-:W-:Y:S01]  /*2efa0*/  IMAD.MOV.U32 R27, RZ, RZ, R4 ;  /* 0x000000ffff1b7224 */ /* 0x000fe200078e0004 */
[----:B0-----:R-:W3:Y:S01]  /*2efb0*/  LDL.LU.64 R6, [R1+0x2d50] ;  /* 0x002d500001067983 */ /* 0x001ee20000300a00 */
[----:B------:R-:W3:Y:S02]  /*2efc0*/  LDL.LU.64 R4, [R1+0x2d48] ;  /* 0x002d480001047983 */ /* 0x000ee40000300a00 */
[C---:B---3--:R-:W-:Y:S11]  /*2efd0*/  HMMA.16816.F32.BF16 R16, R4.reuse, R20, R16 ;  /* 0x000000140410723c */ /* 0x048ff60000041810 */
[----:B------:R-:W-:Y:S11]  /*2efe0*/  @!UPT UIADD3 URZ, URZ, URZ, URZ ;  /* 0x0000003f3f3ff290 */ /* 0x000ff6000fffe03f */
[----:B------:R-:W-:Y:S01]  /*2eff0*/  @!UPT UIADD3 URZ, URZ, URZ, URZ ;  /* 0x0000003f3f3ff290 */ /* 0x000fe2000fffe03f */
[----:B------:R0:W-:Y:S01]  /*2f000*/  STL.64 [R1+0x80], R16 ;  /* 0x0000801001007387 */ /* 0x0001e20000100a00 */
[----:B------:R1:W-:Y:S03]  /*2f010*/  STL.64 [R1+0x88], R18 ;  /* 0x0000881201007387 */ /* 0x0003e60000100a00 */
[----:B0-----:R-:W3:Y:S01]  /*2f020*/  LDL.LU R16, [R1+0x180] ;  /* 0x0001800001107983 */ /* 0x001ee20000300800 */
[----:B------:R-:W3:Y:S02]  /*2f030*/  LDL.LU R17, [R1+0x184] ;  /* 0x0001840001117983 */ /* 0x000ee40000300800 */
[----:B-1----:R-:W4:Y:S02]  /*2f040*/  LDL.LU R18, [R1+0x188] ;  /* 0x0001880001127983 */ /* 0x002f240000300800 */
[----:B------:R-:W4:Y:S01]  /*2f050*/  LDL.LU R19, [R1+0x18c] ;  /* 0x00018c0001137983 */ /* 0x000f220000300800 */
[----:B------:R-:W-:Y:S01]  /*2f060*/  HMMA.16816.F32.BF16 R4, R4, R24, R12 ;  /* 0x000000180404723c */ /* 0x000fe2000004180c */
[----:B----4-:R-:W-:Y:S01]  /*2f070*/  STL.64 [R1+0x2d10], R18 ;  /* 0x002d101201007387 */ /* 0x010fe20000100a00 */
[----:B---3--:R0:W-:Y:S03]  /*2f080*/  STL.64 [R1+0x2d08], R16 ;  /* 0x002d081001007387 */ /* 0x0081e60000100a00 */
[----:B0-----:R-:W3:Y:S01]  /*2f090*/  LDL.LU R16, [R1+0x1a0] ;  /* 0x0001a00001107983 */ /* 0x001ee20000300800 */
[----:B------:R-:W3:Y:S02]  /*2f0a0*/  LDL.LU R17, [R1+0x1a4] ;  /* 0x0001a40001117983 */ /* 0x000ee40000300800 */
[----:B------:R-:W3:Y:S02]  /*2f0b0*/  LDL.LU R18, [R1+0x1a8] ;  /* 0x0001a80001127983 */ /* 0x000ee40000300800 */
[----:B------:R-:W3:Y:S01]  /*2f0c0*/  LDL.LU R19, [R1+0x1ac] ;  /* 0x0001ac0001137983 */ /* 0x000ee20000300800 */
[----:B------:R-:W4:Y:S01]  /*2f0d0*/  LDL.LU.64 R14, [R1+0x2d40] ;  /* 0x002d4000010e7983 */ /* 0x000f220000300a00 */
[----:B------:R-:W4:Y:S11]  /*2f0e0*/  LDL.LU.64 R12, [R1+0x2d38] ;  /* 0x002d3800010c7983 */ /* 0x000f360000300a00 */
[----:B------:R-:W-:Y:S02]  /*2f0f0*/  STL.64 [R1+0x70], R4 ;  /* 0x0000700401007387 */ /* 0x000fe40000100a00 */
[----:B------:R0:W-:Y:S02]  /*2f100*/  STL.64 [R1+0x78], R6 ;  /* 0x0000780601007387 */ /* 0x0001e40000100a00 */
[----:B0-----:R-:W2:Y:S01]  /*2f110*/  LDL.LU.64 R6, [R1+0x2d30] ;  /* 0x002d300001067983 */ /* 0x001ea20000300a00 */
[----:B------:R-:W2:Y:S02]  /*2f120*/  LDL.LU.64 R4, [R1+0x2d28] ;  /* 0x002d280001047983 */ /* 0x000ea40000300a00 */
[C---:B--2---:R-:W-:Y:S08]  /*2f130*/  HMMA.16816.F32.BF16 R8, R4.reuse, R20, R8 ;  /* 0x000000140408723c */ /* 0x044ff00000041808 */
[----:B----4-:R-:W-:Y:S11]  /*2f140*/  HMMA.16816.F32.BF16 R4, R4, R24, R12 ;  /* 0x000000180404723c */ /* 0x010ff6000004180c */
[----:B------:R-:W-:Y:S04]  /*2f150*/  @!UPT UIADD3 URZ, URZ, URZ, URZ ;  /* 0x0000003f3f3ff290 */ /* 0x000fe8000fffe03f */
[----:B------:R-:W-:Y:S01]  /*2f160*/  STL.64 [R1+0xa0], R8 ;  /* 0x0000a00801007387 */ /* 0x000fe20000100a00 */
[----:B------:R-:W-:Y:S02]  /*2f170*/  STL.64 [R1+0xa8], R10 ;  /* 0x0000a80a01007387 */ /* 0x000fe40000100a00 */
[----:B------:R-:W0:Y:S04]  /*2f180*/  LDSM.16.MT88.4 R8, [R0+0x13080] ;  /* 0x013080000008783b */ /* 0x000e280000004200 */
[----:B------:R-:W-:Y:S01]  /*2f190*/  STL [R1+0x2c18], R0 ;  /* 0x002c180001007387 */ /* 0x000fe20000100800 */
[----:B0-----:R0:W-:Y:S01]  /*2f1a0*/  STL.64 [R1+0x30], R8 ;  /* 0x0000300801007387 */ /* 0x0011e20000100a00 */
[----:B------:R1:W-:Y:S03]  /*2f1b0*/  STL.64 [R1+0x38], R10 ;  /* 0x0000380a01007387 */ /* 0x0003e60000100a00 */
[----:B0-----:R-:W2:Y:S01]  /*2f1c0*/  LDL.LU R8, [R1+0xf0] ;  /* 0x0000f00001087983 */ /* 0x001ea20000300800 */
[----:B------:R-:W-:Y:S02]  /*2f1d0*/  STL.64 [R1+0x50], R4 ;  /* 0x0000500401007387 */ /* 0x000fe40000100a00 */
[----:B------:R-:W-:Y:S02]  /*2f1e0*/  STL.64 [R1+0x58], R6 ;  /* 0x0000580601007387 */ /* 0x000fe40000100a00 */
[----:B------:R-:W2:Y:S01]  /*2f1f0*/  LDL.LU R9, [R1+0xf4] ;  /* 0x0000f40001097983 */ /* 0x000ea20000300800 */
[----:B-1----:R-:W4:Y:S01]  /*2f200*/  LDL.LU R10, [R1+0xf8] ;  /* 0x0000f800010a7983 */ /* 0x002f220000300800 */
[----:B------:R-:W4:Y:S02]  /*2f210*/  LDL.LU R11, [R1+0xfc] ;  /* 0x0000fc00010b7983 */ /* 0x000f240000300800 */
[----:B------:R-:W2:Y:S02]  /*2f220*/  LDL.LU R12, [R1+0x140] ;  /* 0x00014000010c7983 */ /* 0x000ea40000300800 */
[----:B------:R-:W2:Y:S01]  /*2f230*/  LDL.LU R13, [R1+0x144] ;  /* 0x00014400010d7983 */ /* 0x000ea20000300800 */
[----:B------:R-:W2:Y:S01]  /*2f240*/  LDL.LU R14, [R1+0x148] ;  /* 0x00014800010e7983 */ /* 0x000ea20000300800 */
[----:B------:R-:W2:Y:S03]  /*2f250*/  LDL.LU R15, [R1+0x14c] ;  /* 0x00014c00010f7983 */ /* 0x000ea60000300800 */
[----:B------:R-:W0:Y:S02]  /*2f260*/  LDSM.16.MT88.4 R4, [R3+0x13000] ;  /* 0x013000000304783b */ /* 0x000e240000004200 */
[----:B0-----:R-:W-:-:S02]  /*2f270*/  MOV R2, R7 ;  /* 0x0000000700027202 */ /* 0x001fc40000000f00 */
[----:B--2---:R-:W-:Y:S01]  /*2f280*/  STL.64 [R1+0x2cf0], R14 ;  /* 0x002cf00e01007387 */ /* 0x004fe20000100a00 */
[----:B------:R0:W-:Y:S03]  /*2f290*/  STL.64 [R1+0x2ce8], R12 ;  /* 0x002ce80c01007387 */ /* 0x0001e60000100a00 */
[----:B0-----:R-:W2:Y:S01]  /*2f2a0*/  LDL.LU R12, [R1+0x150] ;  /* 0x00015000010c7983 */ /* 0x001ea20000300800 */
[----:B------:R-:W2:Y:S02]  /*2f2b0*/  LDL.LU R13, [R1+0x154] ;  /* 0x00015400010d7983 */ /* 0x000ea40000300800 */
[----:B------:R-:W2:Y:S02]  /*2f2c0*/  LDL.LU R14, [R1+0x158] ;  /* 0x00015800010e7983 */ /* 0x000ea40000300800 */
[----:B------:R-:W2:Y:S01]  /*2f2d0*/  LDL.LU R15, [R1+0x15c] ;  /* 0x00015c00010f7983 */ /* 0x000ea20000300800 */
[----:B----4-:R-:W-:Y:S01]  /*2f2e0*/  STL.64 [R1+0x2cd0], R10 ;  /* 0x002cd00a01007387 */ /* 0x010fe20000100a00 */
[----:B------:R0:W-:Y:S03]  /*2f2f0*/  STL.64 [R1+0x2cc8], R8 ;  /* 0x002cc80801007387 */ /* 0x0001e60000100a00 */
[----:B0-----:R-:W4:Y:S01]  /*2f300*/  LDL.LU R8, [R1+0x110] ;  /* 0x0001100001087983 */ /* 0x001f220000300800 */
[----:B------:R-:W4:Y:S02]  /*2f310*/  LDL.LU R9, [R1+0x114] ;  /* 0x0001140001097983 */ /* 0x000f240000300800 */
[----:B------:R-:W4:Y:S02]  /*2f320*/  LDL.LU R10, [R1+0x118] ;  /* 0x00011800010a7983 */ /* 0x000f240000300800 */
[----:B------:R-:W4:Y:S01]  /*2f330*/  LDL.LU R11, [R1+0x11c] ;  /* 0x00011c00010b7983 */ /* 0x000f220000300800 */
[----:B------:R-:W-:Y:S01]  /*2f340*/  STL.64 [R1+0x40], R4 ;  /* 0x0000400401007387 */ /* 0x000fe20000100a00 */
[----:B------:R0:W-:Y:S03]  /*2f350*/  STL [R1+0x48], R6 ;  /* 0x0000480601007387 */ /* 0x0001e60000100800 */
        /* <DEDUP_REMOVED lines=10> */
[----:B------:R-:W-:Y:S01]  /*2f400*/  STL [R1+0x2c34], R28 ;  /* 0x002c341c01007387 */ /* 0x000fe20000100800 */
[----:B---3--:R-:W-:Y:S01]  /*2f410*/  HMMA.16816.F32.BF16 R4, R4, R24, R16 ;  /* 0x000000180404723c */ /* 0x008fe20000041810 */
[----:B------:R-:W2:Y:S01]  /*2f420*/  LDL.LU.64 R18, [R1+0x2d00] ;  /* 0x002d000001127983 */ /* 0x000ea20000300a00 */
[----:B------:R-:W2:Y:S11]  /*2f430*/  LDL.LU.64 R16, [R1+0x2cf8] ;  /* 0x002cf80001107983 */ /* 0x000eb60000300a00 */
[----:B------:R-:W-:Y:S10]  /*2f440*/  @!UPT UIADD3 URZ, URZ, URZ, URZ ;  /* 0x0000003f3f3ff290 */ /* 0x000ff4000fffe03f */
[----:B------:R0:W-:Y:S01]  /*2f450*/  STL.64 [R1+0x120], R4 ;  /* 0x0001200401007387 */ /* 0x0001e20000100a00 */
[----:B------:R1:W-:Y:S03]  /*2f460*/  STL.64 [R1+0x128], R6 ;  /* 0x0001280601007387 */ /* 0x0003e60000100a00 */
[----:B0-----:R-:W3:Y:S01]  /*2f470*/  LDL.LU R4, [R1+0xc0] ;  /* 0x0000c00001047983 */ /* 0x001ee20000300800 */
[----:B------:R-:W3:Y:S02]  /*2f480*/  LDL.LU R5, [R1+0xc4] ;  /* 0x0000c40001057983 */ /* 0x000ee40000300800 */
[----:B-1----:R-:W2:Y:S02]  /*2f490*/  LDL.LU R6, [R1+0xc8] ;  /* 0x0000c80001067983 */ /* 0x002ea40000300800 */
[----:B------:R-:W2:Y:S02]  /*2f4a0*/  LDL.LU R7, [R1+0xcc] ;  /* 0x0000cc0001077983 */ /* 0x000ea40000300800 */
[----:B--2---:R-:W-:Y:S01]  /*2f4b0*/  STL.64 [R1+0x2c90], R6 ;  /* 0x002c900601007387 */ /* 0x004fe20000100a00 */
[----:B---3--:R0:W-:Y:S03]  /*2f4c0*/  STL.64 [R1+0x2c88], R4 ;  /* 0x002c880401007387 */ /* 0x0081e60000100a00 */
[----:B0-----:R-:W2:Y:S01]  /*2f4d0*/  LDL.LU R4, [R1+0xd0] ;  /* 0x0000d00001047983 */ /* 0x001ea20000300800 */
[----:B------:R-:W2:Y:S02]  /*2f4e0*/  LDL.LU R5, [R1+0xd4] ;  /* 0x0000d40001057983 */ /* 0x000ea40000300800 */
[----:B------:R-:W3:Y:S02]  /*2f4f0*/  LDL.LU R6, [R1+0xd8] ;  /* 0x0000d80001067983 */ /* 0x000ee40000300800 */
[----:B------:R-:W3:Y:S01]  /*2f500*/  LDL.LU R7, [R1+0xdc] ;  /* 0x0000dc0001077983 */ /* 0x000ee20000300800 */
[C---:B------:R-:W-:Y:S11]  /*2f510*/  HMMA.16816.F32.BF16 R12, R16.reuse, R20, R12 ;  /* 0x00000014100c723c */ /* 0x040ff6000004180c */
[----:B------:R-:W-:Y:S11]  /*2f520*/  @!UPT UIADD3 URZ, URZ, URZ, URZ ;  /* 0x0000003f3f3ff290 */ /* 0x000ff6000fffe03f */
[----:B------:R-:W-:Y:S02]  /*2f530*/  @!UPT UIADD3 URZ, URZ, URZ, URZ ;  /* 0x0000003f3f3ff290 */ /* 0x000fe4000fffe03f */
[----:B------:R-:W-:Y:S01]  /*2f540*/  MOV R0, R15 ;  /* 0x0000000f00007202 */ /* 0x000fe20000000f00 */
[----:B---3--:R-:W-:Y:S01]  /*2f550*/  STL.64 [R1+0x2ca0], R6 ;  /* 0x002ca00601007387 */ /* 0x008fe20000100a00 */
[----:B--2---:R0:W-:Y:S03]  /*2f560*/  STL.64 [R1+0x2c98], R4 ;  /* 0x002c980401007387 */ /* 0x0041e60000100a00 */
[----:B0-----:R-:W2:Y:S01]  /*2f570*/  LDL.LU R4, [R1+0xe0] ;  /* 0x0000e00001047983 */ /* 0x001ea20000300800 */
[----:B------:R-:W2:Y:S02]  /*2f580*/  LDL.LU R5, [R1+0xe4] ;  /* 0x0000e40001057983 */ /* 0x000ea40000300800 */
[----:B------:R-:W2:Y:S02]  /*2f590*/  LDL.LU R6, [R1+0xe8] ;  /* 0x0000e80001067983 */ /* 0x000ea40000300800 */
[----:B------:R-:W2:Y:S01]  /*2f5a0*/  LDL.LU R7, [R1+0xec] ;  /* 0x0000ec0001077983 */ /* 0x000ea20000300800 */
[----:B------:R-:W-:Y:S01]  /*2f5b0*/  STL.64 [R1+0x170], R12 ;  /* 0x0001700c01007387 */ /* 0x000fe20000100a00 */
[----:B------:R0:W-:Y:S03]  /*2f5c0*/  STL [R1+0x178], R14 ;  /* 0x0001780e01007387 */ /* 0x0001e60000100800 */
[----:B0-----:R-:W3:Y:S01]  /*2f5d0*/  LDL.LU.64 R14, [R1+0x2cf0] ;  /* 0x002cf000010e7983 */ /* 0x001ee20000300a00 */
[----:B------:R-:W3:Y:S02]  /*2f5e0*/  LDL.LU.64 R12, [R1+0x2ce8] ;  /* 0x002ce800010c7983 */ /* 0x000ee40000300a00 */
[----:B---3--:R-:W-:Y:S01]  /*2f5f0*/  HMMA.16816.F32.BF16 R16, R16, R24, R12 ;  /* 0x000000181010723c */ /* 0x008fe2000004180c */
[----:B------:R-:W4:Y:S01]  /*2f600*/  LDL.LU.64 R14, [R1+0x2ce0] ;  /* 0x002ce000010e7983 */ /* 0x000f220000300a00 */
[----:B------:R-:W4:Y:S11]  /*2f610*/  LDL.LU.64 R12, [R1+0x2cd8] ;  /* 0x002cd800010c7983 */ /* 0x000f360000300a00 */
[----:B------:R-:W-:Y:S10]  /*2f620*/  @!UPT UIADD3 URZ, URZ, URZ, URZ ;  /* 0x0000003f3f3ff290 */ /* 0x000ff4000fffe03f */
[----:B------:R0:W-:Y:S01]  /*2f630*/  STL.64 [R1+0x160], R16 ;  /* 0x0001601001007387 */ /* 0x0001e20000100a00 */
[----:B------:R1:W-:Y:S02]  /*2f640*/  STL [R1+0x168], R18 ;  /* 0x0001681201007387 */ /* 0x0003e40000100800 */
[----:B------:R-:W-:Y:S01]  /*2f650*/  IMAD.MOV.U32 R28, RZ, RZ, R19 ;  /* 0x000000ffff1c7224 */ /* 0x000fe200078e0013 */
[----:B0-----:R-:W3:Y:S01]  /*2f660*/  LDL.LU R16, [R1] ;  /* 0x0000000001107983 */ /* 0x001ee20000300800 */
        /* <DEDUP_REMOVED lines=9> */
[----:B------:R-:W4:Y:S02]  /*2f700*/  LDL.LU.64 R8, [R1+0x2cc8] ;  /* 0x002cc80001087983 */ /* 0x000f240000300a00 */
[----:B----4-:R-:W-:Y:S01]  /*2f710*/  HMMA.16816.F32.BF16 R12, R12, R24, R8 ;  /* 0x000000180c0c723c */ /* 0x010fe20000041808 */
[----:B------:R-:W2:Y:S01]  /*2f720*/  LDL.LU.64 R10, [R1+0x2cc0] ;  /* 0x002cc000010a7983 */ /* 0x000ea20000300a00 */
[----:B------:R-:W2:Y:S11]  /*2f730*/  LDL.LU.64 R8, [R1+0x2cb8] ;  /* 0x002cb80001087983 */ /* 0x000eb60000300a00 */
[----:B------:R-:W-:Y:S10]  /*2f740*/  @!UPT UIADD3 URZ, URZ, URZ, URZ ;  /* 0x0000003f3f3ff290 */ /* 0x000ff4000fffe03f */
[----:B------:R0:W-:Y:S01]  /*2f750*/  STL.64 [R1+0x180], R12 ;  /* 0x0001800c01007387 */ /* 0x0001e20000100a00 */
[----:B------:R1:W-:Y:S01]  /*2f760*/  STL.64 [R1+0x188], R14 ;  /* 0x0001880e01007387 */ /* 0x0003e20000100a00 */
[----:B0-----:R-:W-:Y:S01]  /*2f770*/  MOV R12, R22 ;  /* 0x00000016000c7202 */ /* 0x001fe20000000f00 */
[----:B------:R-:W-:Y:S01]  /*2f780*/  IMAD.MOV.U32 R13, RZ, RZ, R23 ;  /* 0x000000ffff0d7224 */ /* 0x000fe200078e0017 */
[----:B------:R-:W3:Y:S01]  /*2f790*/  LDL.LU R22, [R1+0x2cb0] ;  /* 0x002cb00001167983 */ /* 0x000ee20000300800 */
[----:B------:R-:W3:Y:S01]  /*2f7a0*/  LDL.LU R23, [R1+0x2cac] ;  /* 0x002cac0001177983 */ /* 0x000ee20000300800 */
[----:B-1----:R-:W-:Y:S02]  /*2f7b0*/  MOV R14, R26 ;  /* 0x0000001a000e7202 */ /* 0x002fe40000000f00 */
[----:B------:R-:W4:Y:S01]  /*2f7c0*/  LDL.LU R26, [R1+0x2ca8] ;  /* 0x002ca800011a7983 */ /* 0x000f220000300800 */
        /* <DEDUP_REMOVED lines=9> */
[----:B------:R-:W3:Y:S02]  /*2f860*/  LDL.LU.64 R4, [R1+0x2c88] ;  /* 0x002c880001047983 */ /* 0x000ee40000300a00 */
[----:B------:R-:W-:Y:S11]  /*2f870*/  IMAD.MOV.U32 R15, RZ, RZ, R29 ;  /* 0x000000ffff0f7224 */ /* 0x000ff600078e001d */
[----:B------:R-:W-:Y:S08]  /*2f880*/  @!UPT UIADD3 URZ, URZ, URZ, URZ ;  /* 0x0000003f3f3ff290 */ /* 0x000ff0000fffe03f */
[----:B------:R-:W-:Y:S01]  /*2f890*/  STL.64 [R1+0x140], R8 ;  /* 0x0001400801007387 */ /* 0x000fe20000100a00 */
[----:B------:R-:W-:Y:S02]  /*2f8a0*/  STL.64 [R1+0x148], R10 ;  /* 0x0001480a01007387 */ /* 0x000fe40000100a00 */
[----:B------:R-:W0:Y:S01]  /*2f8b0*/  LDSM.16.MT88.4 R8, [R3+0x13080] ;  /* 0x013080000308783b */ /* 0x000e220000004200 */
[C---:B---3--:R-:W-:Y:S11]  /*2f8c0*/  HMMA.16816.F32.BF16 R4, R16.reuse, R22, R4 ;  /* 0x000000161004723c */ /* 0x048ff60000041804 */
[----:B------:R-:W-:Y:S11]  /*2f8d0*/  @!UPT UIADD3 URZ, URZ, URZ, URZ ;  /* 0x0000003f3f3ff290 */ /* 0x000ff6000fffe03f */
[----:B------:R-:W-:Y:S01]  /*2f8e0*/  @!UPT UIADD3 URZ, URZ, URZ, URZ ;  /* 0x0000003f3f3ff290 */ /* 0x000fe2000fffe03f */
[----:B------:R1:W-:Y:S01]  /*2f8f0*/  STL [R1+0x130], R4 ;  /* 0x0001300401007387 */ /* 0x0003e20000100800 */
[----:B------:R-:W-:Y:S01]  /*2f900*/  MOV R29, R5 ;  /* 0x00000005001d7202 */ /* 0x000fe20000000f00 */
[----:B------:R-:W-:Y:S01]  /*2f910*/  IMAD.MOV.U32 R21, RZ, RZ, R6 ;  /* 0x000000ffff157224 */ /* 0x000fe200078e0006 */
[----:B------:R-:W-:Y:S01]  /*2f920*/  MOV R20, R7 ;  /* 0x0000000700147202 */ /* 0x000fe20000000f00 */
[----:B-1----:R-:W-:Y:S02]  /*2f930*/  IMAD.MOV.U32 R4, RZ, RZ, R27 ;  /* 0x000000ffff047224 */ /* 0x002fe400078e001b */
[----:B------:R-:W4:Y:S01]  /*2f940*/  LDL.LU R27, [R1+0x2c84] ;  /* 0x002c8400011b7983 */ /* 0x000f220000300800 */
[----:B------:R-:W2:Y:S02]  /*2f950*/  LDL.LU R5, [R1+0x24] ;  /* 0x0000240001057983 */ /* 0x000ea40000300800 */
[----:B------:R-:W3:Y:S02]  /*2f960*/  LDL.LU R6, [R1+0x28] ;  /* 0x0000280001067983 */ /* 0x000ee40000300800 */
[----:B------:R-:W3:Y:S02]  /*2f970*/  LDL.LU R7, [R1+0x2c] ;  /* 0x00002c0001077983 */ /* 0x000ee40000300800 */
[----:B---3--:R-:W-:Y:S01]  /*2f980*/  STL.64 [R1+0x2c60], R6 ;  /* 0x002c600601007387 */ /* 0x008fe20000100a00 */
[----:B--2---:R4:W-:Y:S02]  /*2f990*/  STL.64 [R1+0x2c58], R4 ;  /* 0x002c580401007387 */ /* 0x0049e40000100a00 */
[----:B----4-:R-:W-:Y:S01]  /*2f9a0*/  HMMA.16816.F32.BF16 R4, R16, R26, R12 ;  /* 0x0000001a1004723c */ /* 0x010fe2000004180c */
[----:B------:R-:W-:Y:S01]  /*2f9b0*/  STL [R1+0x2be0], R20 ;  /* 0x002be01401007387 */ /* 0x000fe20000100800 */
[----:B------:R-:W-:Y:S02]  /*2f9c0*/  STL [R1+0x2bdc], R21 ;  /* 0x002bdc1501007387 */ /* 0x000fe40000100800 */
[----:B------:R-:W-:Y:S02]  /*2f9d0*/  STL [R1+0x2bd8], R29 ;  /* 0x002bd81d01007387 */ /* 0x000fe40000100800 */
[----:B------:R-:W-:Y:S01]  /*2f9e0*/  STL.64 [R1+0x2c78], R26 ;  /* 0x002c781a01007387 */ /* 0x000fe20000100a00 */
[----:B------:R-:W2:Y:S11]  /*2f9f0*/  LDL.LU R16, [R1+0x30] ;  /* 0x0000300001107983 */ /* 0x000eb60000300800 */
[----:B------:R-:W-:Y:S05]  /*2fa00*/  @!UPT UIADD3 URZ, URZ, URZ, URZ ;  /* 0x0000003f3f3ff290 */ /* 0x000fea000fffe03f */
[----:B------:R1:W-:Y:S01]  /*2fa10*/  STL.64 [R1+0x110], R4 ;  /* 0x0001100401007387 */ /* 0x0003e20000100a00 */
[----:B------:R3:W-:Y:S02]  /*2fa20*/  STL.64 [R1+0x118], R6 ;  /* 0x0001180601007387 */ /* 0x0007e40000100a00 */
[----:B------:R-:W2:Y:S02]  /*2fa30*/  LDL.LU R17, [R1+0x34] ;  /* 0x0000340001117983 */ /* 0x000ea40000300800 */
[----:B------:R-:W4:Y:S01]  /*2fa40*/  LDL.LU R18, [R1+0x38] ;  /* 0x0000380001127983 */ /* 0x000f220000300800 */
[----:B------:R-:W4:Y:S04]  /*2fa50*/  LDL.LU R19, [R1+0x3c] ;  /* 0x00003c0001137983 */ /* 0x000f280000300800 */
[----:B-1----:R-:W2:Y:S01]  /*2fa60*/  LDL.LU R4, [R1+0x10] ;  /* 0x0000100001047983 */ /* 0x002ea20000300800 */
[----:B------:R-:W2:Y:S02]  /*2fa70*/  LDL.LU R5, [R1+0x14] ;  /* 0x0000140001057983 */ /* 0x000ea40000300800 */
[----:B---3--:R-:W3:Y:S02]  /*2fa80*/  LDL.LU R6, [R1+0x18] ;  /* 0x0000180001067983 */ /* 0x008ee40000300800 */
[----:B------:R-:W3:Y:S01]  /*2fa90*/  LDL.LU R7, [R1+0x1c] ;  /* 0x00001c0001077983 */ /* 0x000ee20000300800 */
[----:B----4-:R-:W-:Y:S01]  /*2faa0*/  STL.64 [R1+0x2c40], R18 ;  /* 0x002c401201007387 */ /* 0x010fe20000100a00 */
[----:B--2---:R1:W-:Y:S03]  /*2fab0*/  STL.64 [R1+0x2c38], R16 ;  /* 0x002c381001007387 */ /* 0x0043e60000100a00 */
[----:B-1----:R-:W2:Y:S01]  /*2fac0*/  LDL.LU R16, [R1+0x70] ;  /* 0x0000700001107983 */ /* 0x002ea20000300800 */
[----:B------:R-:W2:Y:S02]  /*2fad0*/  LDL.LU R17, [R1+0x74] ;  /* 0x0000740001117983 */ /* 0x000ea40000300800 */
[----:B------:R-:W4:Y:S02]  /*2fae0*/  LDL.LU R18, [R1+0x78] ;  /* 0x0000780001127983 */ /* 0x000f240000300800 */
[----:B------:R-:W4:Y:S01]  /*2faf0*/  LDL.LU R19, [R1+0x7c] ;  /* 0x00007c0001137983 */ /* 0x000f220000300800 */
[----:B------:R-:W3:Y:S01]  /*2fb00*/  LDL.LU R24, [R1+0xb0] ;  /* 0x0000b00001187983 */ /* 0x000ee20000300800 */
[----:B------:R-:W3:Y:S02]  /*2fb10*/  LDL.LU R25, [R1+0xb4] ;  /* 0x0000b40001197983 */ /* 0x000ee40000300800 */
[----:B------:R-:W3:Y:S02]  /*2fb20*/  LDL.LU R26, [R1+0xb8] ;  /* 0x0000b800011a7983 */ /* 0x000ee40000300800 */
[----:B------:R-:W3:Y:S01]  /*2fb30*/  LDL.LU R27, [R1+0xbc] ;  /* 0x0000bc00011b7983 */ /* 0x000ee20000300800 */
[----:B----4-:R-:W-:Y:S01]  /*2fb40*/  STL.64 [R1+0x2c50], R18 ;  /* 0x002c501201007387 */ /* 0x010fe20000100a00 */
[----:B--2---:R1:W-:Y:S03]  /*2fb50*/  STL.64 [R1+0x2c48], R16 ;  /* 0x002c481001007387 */ /* 0x0043e60000100a00 */
[----:B-1----:R-:W2:Y:S01]  /*2fb60*/  LDL.LU R16, [R1+0x80] ;  /* 0x0000800001107983 */ /* 0x002ea20000300800 */
[----:B------:R-:W2:Y:S02]  /*2fb70*/  LDL.LU R17, [R1+0x84] ;  /* 0x0000840001117983 */ /* 0x000ea40000300800 */
[----:B------:R-:W4:Y:S02]  /*2fb80*/  LDL.LU R18, [R1+0x88] ;  /* 0x0000880001127983 */ /* 0x000f240000300800 */
[----:B------:R-:W4:Y:S02]  /*2fb90*/  LDL.LU R19, [R1+0x8c] ;  /* 0x00008c0001137983 */ /* 0x000f240000300800 */
[----:B----4-:R-:W-:Y:S01]  /*2fba0*/  STL.64 [R1+0x2c70], R18 ;  /* 0x002c701201007387 */ /* 0x010fe20000100a00 */
[----:B--2---:R1:W-:Y:S03]  /*2fbb0*/  STL.64 [R1+0x2c68], R16 ;  /* 0x002c681001007387 */ /* 0x0043e60000100a00 */
[----:B-1----:R-:W2:Y:S01]  /*2fbc0*/  LDL.LU R16, [R1+0x60] ;  /* 0x0000600001107983 */ /* 0x002ea20000300800 */
[----:B------:R-:W2:Y:S02]  /*2fbd0*/  LDL.LU R17, [R1+0x64] ;  /* 0x0000640001117983 */ /* 0x000ea40000300800 */
[----:B------:R-:W2:Y:S02]  /*2fbe0*/  LDL.LU R18, [R1+0x68] ;  /* 0x0000680001127983 */ /* 0x000ea40000300800 */
[----:B------:R-:W2:Y:S01]  /*2fbf0*/  LDL.LU R19, [R1+0x6c] ;  /* 0x00006c0001137983 */ /* 0x000ea20000300800 */
[----:B------:R-:W4:Y:S01]  /*2fc00*/  LDL R15, [R1+0x73c] ;  /* 0x00073c00010f7983 */ /* 0x000f220000100800 */
[----:B---3--:R-:W-:Y:S03]  /*2fc10*/  HMMA.16816.F32.BF16 R24, R4, R22, R24 ;  /* 0x000000160418723c */ /* 0x008fe60000041818 */
[----:B----4-:R1:W-:Y:S01]  /*2fc20*/  STL [R1+0x2c1c], R15 ;  /* 0x002c1c0f01007387 */ /* 0x0103e20000100800 */
[----:B------:R-:W3:Y:S02]  /*2fc30*/  LDL.LU R12, [R1+0x50] ;  /* 0x00005000010c7983 */ /* 0x000ee40000300800 */
[----:B------:R-:W3:Y:S02]  /*2fc40*/  LDL.LU R13, [R1+0x54] ;  /* 0x00005400010d7983 */ /* 0x000ee40000300800 */
[----:B------:R-:W4:Y:S01]  /*2fc50*/  LDL.LU R14, [R1+0x58] ;  /* 0x00005800010e7983 */ /* 0x000f220000300800 */
[----:B-1----:R-:W4:Y:S04]  /*2fc60*/  LDL.LU R15, [R1+0x5c] ;  /* 0x00005c00010f7983 */ /* 0x002f280000300800 */
[----:B----4-:R-:W-:Y:S01]  /*2fc70*/  STL.64 [R1+0x2c28], R14 ;  /* 0x002c280e01007387 */ /* 0x010fe20000100a00 */
[----:B---3--:R1:W-:Y:S03]  /*2fc80*/  STL.64 [R1+0x2c20], R12 ;  /* 0x002c200c01007387 */ /* 0x0083e60000100a00 */
[----:B-1----:R-:W3:Y:S01]  /*2fc90*/  LDL.LU R12, [R1+0xa0] ;  /* 0x0000a000010c7983 */ /* 0x002ee20000300800 */
[----:B------:R-:W3:Y:S02]  /*2fca0*/  LDL.LU R13, [R1+0xa4] ;  /* 0x0000a400010d7983 */ /* 0x000ee40000300800 */
[----:B------:R-:W3:Y:S02]  /*2fcb0*/  LDL.LU R14, [R1+0xa8] ;  /* 0x0000a800010e7983 */ /* 0x000ee40000300800 */
[----:B------:R-:W3:Y:S01]  /*2fcc0*/  LDL.LU R15, [R1+0xac] ;  /* 0x0000ac00010f7983 */ /* 0x000ee20000300800 */
[----:B0-----:R-:W-:Y:S01]  /*2fcd0*/  STL.64 [R1+0x2bf0], R10 ;  /* 0x002bf00a01007387 */ /* 0x001fe20000100a00 */
[----:B------:R0:W-:Y:S03]  /*2fce0*/  STL.64 [R1+0x2be8], R8 ;  /* 0x002be80801007387 */ /* 0x0001e60000100a00 */
[----:B0-----:R-:W4:Y:S01]  /*2fcf0*/  LDL.LU R8, [R1+0x40] ;  /* 0x0000400001087983 */ /* 0x001f220000300800 */
[----:B------:R-:W4:Y:S02]  /*2fd00*/  LDL.LU R9, [R1+0x44] ;  /* 0x0000440001097983 */ /* 0x000f240000300800 */
[----:B------:R-:W4:Y:S01]  /*2fd10*/  LDL.LU R10, [R1+0x48] ;  /* 0x00004800010a7983 */ /* 0x000f220000300800 */
[----:B------:R-:W-:-:S02]  /*2fd20*/  MOV R11, R2 ;  /* 0x00000002000b7202 */ /* 0x000fc40000000f00 */
[----:B------:R-:W2:Y:S01]  /*2fd30*/  LDL.LU R2, [R1+0x2c80] ;  /* 0x002c800001027983 */ /* 0x000ea20000300800 */
[----:B------:R-:W-:Y:S02]  /*2fd40*/  STL [R1+0x2be4], R3 ;  /* 0x002be40301007387 */ /* 0x000fe40000100800 */
[----:B------:R-:W-:Y:S02]  /*2fd50*/  STL.64 [R1+0xf0], R24 ;  /* 0x0000f01801007387 */ /* 0x000fe40000100a00 */
[----:B------:R0:W-:Y:S02]  /*2fd60*/  STL.64 [R1+0xf8], R26 ;  /* 0x0000f81a01007387 */ /* 0x0001e40000100a00 */
[----:B0-----:R-:W2:Y:S02]  /*2fd70*/  LDL.LU.64 R26, [R1+0x2c78] ;  /* 0x002c7800011a7983 */ /* 0x001ea40000300a00 */
[----:B--2---:R-:W-:Y:S02]  /*2fd80*/  HMMA.16816.F32.BF16 R4, R4, R26, R16 ;  /* 0x0000001a0404723c */ /* 0x004fe40000041810 */
[----:B------:R-:W2:Y:S01]  /*2fd90*/  LDL.LU.64 R18, [R1+0x2c70] ;  /* 0x002c700001127983 */ /* 0x000ea20000300a00 */
[----:B------:R-:W2:Y:S11]  /*2fda0*/  LDL.LU.64 R16, [R1+0x2c68] ;  /* 0x002c680001107983 */ /* 0x000eb60000300a00 */
[----:B------:R-:W-:Y:S09]  /*2fdb0*/  @!UPT UIADD3 URZ, URZ, URZ, URZ ;  /* 0x0000003f3f3ff290 */ /* 0x000ff2000fffe03f */
        /* <DEDUP_REMOVED lines=8> */
[----:B------:R-:W-:Y:S02]  /*2fe40*/  STL.64 [R1+0xe8], R18 ;  /* 0x0000e81201007387 */ /* 0x000fe40000100a00 */
[----:B------:R-:W0:Y:S04]  /*2fe50*/  LDSM.16.MT88.4 R16, [R2+0x13000] ;  /* 0x013000000210783b */ /* 0x000e280000004200 */
[----:B0-----:R-:W-:Y:S01]  /*2fe60*/  IMAD.MOV.U32 R3, RZ, RZ, R18 ;  /* 0x000000ffff037224 */ /* 0x001fe200078e0012 */
[----:B------:R0:W-:Y:S01]  /*2fe70*/  STL.64 [R1], R16 ;  /* 0x0000001001007387 */ /* 0x0001e20000100a00 */
[----:B------:R-:W-:Y:S02]  /*2fe80*/  MOV R20, R19 ;  /* 0x0000001300147202 */ /* 0x000fe40000000f00 */
[----:B------:R-:W2:Y:S01]  /*2fe90*/  LDL.LU.64 R18, [R1+0x2c50] ;  /* 0x002c500001127983 */ /* 0x000ea20000300a00 */
[----:B0-----:R-:W2:Y:S02]  /*2fea0*/  LDL.LU.64 R16, [R1+0x2c48] ;  /* 0x002c480001107983 */ /* 0x001ea40000300a00 */
[----:B--2---:R-:W-:Y:S02]  /*2feb0*/  HMMA.16816.F32.BF16 R4, R4, R26, R16 ;  /* 0x0000001a0404723c */ /* 0x004fe40000041810 */
[----:B------:R-:W3:Y:S01]  /*2fec0*/  LDL.LU.64 R18, [R1+0x2c40] ;  /* 0x002c400001127983 */ /* 0x000ee20000300a00 */
[----:B------:R-:W3:Y:S11]  /*2fed0*/  LDL.LU.64 R16, [R1+0x2c38] ;  /* 0x002c380001107983 */ /* 0x000ef60000300a00 */
[----:B------:R-:W-:Y:S09]  /*2fee0*/  @!UPT UIADD3 URZ, URZ, URZ, URZ ;  /* 0x0000003f3f3ff290 */ /* 0x000ff2000fffe03f */
[----:B------:R-:W-:Y:S01]  /*2fef0*/  STL.64 [R1+0xb0], R4 ;  /* 0x0000b00401007387 */ /* 0x000fe20000100a00 */
[----:B------:R-:W-:Y:S02]  /*2ff00*/  STL.64 [R1+0xb8], R6 ;  /* 0x0000b80601007387 */ /* 0x000fe40000100a00 */
[----:B------:R-:W0:Y:S02]  /*2ff10*/  LDSM.16.MT88.4 R4, [R2+0x13080] ;  /* 0x013080000204783b */ /* 0x000e240000004200 */
[----:B0-----:R-:W-:Y:S02]  /*2ff20*/  STL.64 [R1+0x2bb0], R6 ;  /* 0x002bb00601007387 */ /* 0x001fe40000100a00 */
[----:B------:R0:W-:Y:S02]  /*2ff30*/  STL.64 [R1+0x2ba8], R4 ;  /* 0x002ba80401007387 */ /* 0x0001e40000100a00 */
[----:B0-----:R-:W2:Y:S01]  /*2ff40*/  LDL.LU R4, [R1+0x160] ;  /* 0x0001600001047983 */ /* 0x001ea20000300800 */
[----:B------:R-:W2:Y:S02]  /*2ff50*/  LDL.LU R5, [R1+0x164] ;  /* 0x0001640001057983 */ /* 0x000ea40000300800 */
[----:B------:R-:W2:Y:S02]  /*2ff60*/  LDL.LU R6, [R1+0x168] ;  /* 0x0001680001067983 */ /* 0x000ea40000300800 */
[----:B------:R-:W-:-:S02]  /*2ff70*/  IMAD.MOV.U32 R7, RZ, RZ, R28 ;  /* 0x000000ffff077224 */ /* 0x000fc400078e001c */
[----:B------:R-:W3:Y:S04]  /*2ff80*/  LDL.LU R28, [R1+0x2c34] ;  /* 0x002c3400011c7983 */ /* 0x000ee80000300800 */
[----:B--2---:R-:W-:Y:S01]  /*2ff90*/  STL.64 [R1+0x2c00], R6 ;  /* 0x002c000601007387 */ /* 0x004fe20000100a00 */
[----:B------:R0:W-:Y:S03]  /*2ffa0*/  STL.64 [R1+0x2bf8], R4 ;  /* 0x002bf80401007387 */ /* 0x0001e60000100a00 */
[----:B0-----:R-:W2:Y:S01]  /*2ffb0*/  LDL.LU R4, [R1+0x120] ;  /* 0x0001200001047983 */ /* 0x001ea20000300800 */
[----:B------:R-:W2:Y:S02]  /*2ffc0*/  LDL.LU R5, [R1+0x124] ;  /* 0x0001240001057983 */ /* 0x000ea40000300800 */
[----:B------:R-:W2:Y:S02]  /*2ffd0*/  LDL.LU R6, [R1+0x128] ;  /* 0x0001280001067983 */ /* 0x000ea40000300800 */
[----:B------:R-:W2:Y:S01]  /*2ffe0*/  LDL.LU R7, [R1+0x12c] ;  /* 0x00012c0001077983 */ /* 0x000ea20000300800 */
[----:B---3--:R-:W-:Y:S01]  /*2fff0*/  HMMA.16816.F32.BF16 R12, R16, R22, R12 ;  /* 0x00000016100c723c */ /* 0x008fe2000004180c */
[----:B--2---:R-:W-:Y:S01]  /*30000*/  STL.64 [R1+0x2c10], R6 ;  /* 0x002c100601007387 */ /* 0x004fe20000100a00 */
[----:B------:R0:W-:Y:S03]  /*30010*/  STL.64 [R1+0x2c08], R4 ;  /* 0x002c080401007387 */ /* 0x0001e60000100a00 */
[----:B0-----:R-:W4:Y:S01]  /*30020*/  LDL.LU R4, [R1+0x100] ;  /* 0x0001000001047983 */ /* 0x001f220000300800 */
[----:B------:R-:W4:Y:S02]  /*30030*/  LDL.LU R5, [R1+0x104] ;  /* 0x0001040001057983 */ /* 0x000f240000300800 */
[----:B------:R-:W4:Y:S01]  /*30040*/  LDL.LU R6, [R1+0x108] ;  /* 0x0001080001067983 */ /* 0x000f220000300800 */
[----:B------:R-:W-:-:S02]  /*30050*/  MOV R7, R28 ;  /* 0x0000001c00077202 */ /* 0x000fc40000000f00 */
[----:B------:R-:W2:Y:S01]  /*30060*/  LDL.LU R28, [R1+0x2c30] ;  /* 0x002c3000011c7983 */ /* 0x000ea20000300800 */
[----:B------:R-:W-:Y:S11]  /*30070*/  STL [R1+0x2b88], R2 ;  /* 0x002b880201007387 */ /* 0x000ff60000100800 */
[----:B------:R-:W-:Y:S02]  /*30080*/  STL.64 [R1+0x90], R12 ;  /* 0x0000900c01007387 */ /* 0x000fe40000100a00 */
[----:B------:R0:W-:Y:S02]  /*30090*/  STL.64 [R1+0x98], R14 ;  /* 0x0000980e01007387 */ /* 0x0001e40000100a00 */
[----:B0-----:R-:W3:Y:S01]  /*300a0*/  LDL.LU.64 R14, [R1+0x2c28] ;  /* 0x002c2800010e7983 */ /* 0x001ee20000300a00 */
[----:B------:R-:W3:Y:S02]  /*300b0*/  LDL.LU.64 R12, [R1+0x2c20] ;  /* 0x002c2000010c7983 */ /* 0x000ee40000300a00 */
[----:B---3--:R-:W-:Y:S01]  /*300c0*/  HMMA.16816.F32.BF16 R16, R16, R26, R12 ;  /* 0x0000001a1010723c */ /* 0x008fe2000004180c */
[----:B------:R-:W3:Y:S11]  /*300d0*/  LDL.LU R15, [R1+0x2c1c] ;  /* 0x002c1c00010f7983 */ /* 0x000ef60000300800 */
[----:B------:R-:W-:Y:S11]  /*300e0*/  @!UPT UIADD3 URZ, URZ, URZ, URZ ;  /* 0x0000003f3f3ff290 */ /* 0x000ff6000fffe03f */
[----:B------:R-:W-:Y:S01]  /*300f0*/  STL.64 [R1+0x70], R16 ;  /* 0x0000701001007387 */ /* 0x000fe20000100a00 */
[----:B------:R-:W-:Y:S02]  /*30100*/  STL.64 [R1+0x78], R18 ;  /* 0x0000781201007387 */ /* 0x000fe40000100a00 */
[----:B--2---:R-:W0:Y:S01]  /*30110*/  LDSM.16.MT88.4 R16, [R28+0x14000] ;  /* 0x014000001c10783b */ /* 0x004e220000004200 */
[----:B----4-:R-:W-:Y:S03]  /*30120*/  HMMA.16816.F32.BF16 R4, R8, R22, R4 ;  /* 0x000000160804723c */ /* 0x010fe60000041804 */
[----:B0-----:R-:W-:Y:S01]  /*30130*/  IMAD.MOV.U32 R2, RZ, RZ, R17 ;  /* 0x000000ffff027224 */ /* 0x001fe200078e0011 */
[----:B------:R-:W-:Y:S01]  /*30140*/  MOV R25, R18 ;  /* 0x0000001200197202 */ /* 0x000fe20000000f00 */
[----:B------:R-:W-:Y:S01]  /*30150*/  STL [R1+0x10], R16 ;  /* 0x0000101001007387 */ /* 0x000fe20000100800 */
[----:B------:R-:W-:-:S03]  /*30160*/  IMAD.MOV.U32 R24, RZ, RZ, R19 ;  /* 0x000000ffff187224 */ /* 0x000fc600078e0013 */
[----:B---3--:R-:W0:Y:S02]  /*30170*/  LDSM.16.M88.4 R16, [R15+0x20280] ;  /* 0x020280000f10783b */ /* 0x008e240000000200 */
[----:B------:R-:W1:Y:S02]  /*30180*/  LDSM.16.M88.4 R12, [R15+0x30280] ;  /* 0x030280000f0c783b */ /* 0x000e640000000200 */
[----:B0-----:R-:W-:Y:S02]  /*30190*/  STL [R1+0x2a8c], R18 ;  /* 0x002a8c1201007387 */ /* 0x001fe40000100800 */
[----:B------:R0:W-:Y:S02]  /*301a0*/  STL [R1+0x2a88], R19 ;  /* 0x002a881301007387 */ /* 0x0001e40000100800 */
[----:B------:R2:W-:Y:S01]  /*301b0*/  STL.64 [R1+0x2b90], R16 ;  /* 0x002b901001007387 */ /* 0x0005e20000100a00 */
[----:B0-----:R-:W-:Y:S01]  /*301c0*/  MOV R19, R0 ;  /* 0x0000000000137202 */ /* 0x001fe20000000f00 */
[----:B--2---:R-:W2:Y:S01]  /*301d0*/  LDL.LU R16, [R1+0x170] ;  /* 0x0001700001107983 */ /* 0x004ea20000300800 */
[----:B------:R-:W2:Y:S02]  /*301e0*/  LDL.LU R17, [R1+0x174] ;  /* 0x0001740001117983 */ /* 0x000ea40000300800 */
[----:B------:R-:W2:Y:S02]  /*301f0*/  LDL.LU R18, [R1+0x178] ;  /* 0x0001780001127983 */ /* 0x000ea40000300800 */
[----:B------:R-:W3:Y:S01]  /*30200*/  LDL.LU R0, [R1+0x2c18] ;  /* 0x002c180001007983 */ /* 0x000ee20000300800 */
[----:B------:R-:W-:Y:S01]  /*30210*/  STL.64 [R1+0xa0], R4 ;  /* 0x0000a00401007387 */ /* 0x000fe20000100a00 */
[----:B------:R0:W-:Y:S03]  /*30220*/  STL.64 [R1+0xa8], R6 ;  /* 0x0000a80601007387 */ /* 0x0001e60000100a00 */
[----:B0-----:R-:W4:Y:S01]  /*30230*/  LDL.LU.64 R6, [R1+0x2c10] ;  /* 0x002c100001067983 */ /* 0x001f220000300a00 */
[----:B------:R-:W4:Y:S02]  /*30240*/  LDL.LU.64 R4, [R1+0x2c08] ;  /* 0x002c080001047983 */ /* 0x000f240000300a00 */
[----:B-1----:R-:W-:Y:S02]  /*30250*/  STL [R1+0x2ad4], R14 ;  /* 0x002ad40e01007387 */ /* 0x002fe40000100800 */
[----:B------:R-:W-:Y:S01]  /*30260*/  STL [R1+0x2ad0], R15 ;  /* 0x002ad00f01007387 */ /* 0x000fe20000100800 */
[----:B----4-:R-:W-:Y:S01]  /*30270*/  HMMA.16816.F32.BF16 R8, R8, R26, R4 ;  /* 0x0000001a0808723c */ /* 0x010fe20000041804 */
[----:B------:R-:W4:Y:S01]  /*30280*/  LDL.LU.64 R6, [R1+0x2c00] ;  /* 0x002c000001067983 */ /* 0x000f220000300a00 */
[----:B------:R-:W4:Y:S11]  /*30290*/  LDL.LU.64 R4, [R1+0x2bf8] ;  /* 0x002bf80001047983 */ /* 0x000f360000300a00 */
        /* <DEDUP_REMOVED lines=8> */
[----:B------:R-:W2:Y:S01]  /*30320*/  LDL.LU.64 R10, [R1+0x2bf0] ;  /* 0x002bf000010a7983 */ /* 0x000ea20000300a00 */
[----:B------:R-:W2:Y:S02]  /*30330*/  LDL.LU.64 R8, [R1+0x2be8] ;  /* 0x002be80001087983 */ /* 0x000ea40000300a00 */
[----:B------:R-:W-:Y:S01]  /*30340*/  STL [R1+0x2b60], R28 ;  /* 0x002b601c01007387 */ /* 0x000fe20000100800 */
[C---:B--2---:R-:W-:Y:S11]  /*30350*/  HMMA.16816.F32.BF16 R16, R8.reuse, R22, R16 ;  /* 0x000000160810723c */ /* 0x044ff60000041810 */
[----:B------:R-:W-:Y:S11]  /*30360*/  @!UPT UIADD3 URZ, URZ, URZ, URZ ;  /* 0x0000003f3f3ff290 */ /* 0x000ff6000fffe03f */
[----:B------:R-:W-:Y:S01]  /*30370*/  @!UPT UIADD3 URZ, URZ, URZ, URZ ;  /* 0x0000003f3f3ff290 */ /* 0x000fe2000fffe03f */
[----:B------:R-:W-:Y:S01]  /*30380*/  STL.64 [R1+0x60], R16 ;  /* 0x0000601001007387 */ /* 0x000fe20000100a00 */
[----:B------:R-:W-:Y:S02]  /*30390*/  STL.64 [R1+0x68], R18 ;  /* 0x0000681201007387 */ /* 0x000fe40000100a00 */
[----:B---3--:R-:W0:Y:S01]  /*303a0*/  LDSM.16.MT88.4 R16, [R0+0x14000] ;  /* 0x014000000010783b */ /* 0x008e220000004200 */
[----:B----4-:R-:W-:Y:S01]  /*303b0*/  HMMA.16816.F32.BF16 R4, R8, R26, R4 ;  /* 0x0000001a0804723c */ /* 0x010fe20000041804 */
[----:B------:R-:W1:Y:S04]  /*303c0*/  LDSM.16.MT88.4 R8, [R0+0x14080] ;  /* 0x014080000008783b */ /* 0x000e680000004200 */
[----:B0-----:R-:W-:Y:S01]  /*303d0*/  STL.64 [R1+0x40], R16 ;  /* 0x0000401001007387 */ /* 0x001fe20000100a00 */
[----:B------:R-:W-:Y:S02]  /*303e0*/  STL [R1+0x48], R18 ;  /* 0x0000481201007387 */ /* 0x000fe40000100800 */
[----:B------:R-:W-:Y:S02]  /*303f0*/  STL.64 [R1+0x2bd0], R26 ;  /* 0x002bd01a01007387 */ /* 0x000fe40000100a00 */
[----:B------:R-:W-:Y:S11]  /*30400*/  STL.64 [R1+0x2bc8], R24 ;  /* 0x002bc81801007387 */ /* 0x000ff60000100a00 */
[----:B------:R-:W-:Y:S02]  /*30410*/  @!UPT UIADD3 URZ, URZ, URZ, URZ ;  /* 0x0000003f3f3ff290 */ /* 0x000fe4000fffe03f */
[----:B------:R0:W-:Y:S01]  /*30420*/  STL.64 [R1+0x50], R4 ;  /* 0x0000500401007387 */ /* 0x0001e20000100a00 */
[----:B------:R2:W-:Y:S02]  /*30430*/  STL.64 [R1+0x58], R6 ;  /* 0x0000580601007387 */ /* 0x0005e40000100a00 */
[----:B------:R-:W-:Y:S01]  /*30440*/  IMAD.MOV.U32 R28, RZ, RZ, R19 ;  /* 0x000000ffff1c7224 */ /* 0x000fe200078e0013 */
[----:B0-----:R-:W3:Y:S01]  /*30450*/  LDL.LU R4, [R1] ;  /* 0x0000000001047983 */ /* 0x001ee20000300800 */
[----:B------:R-:W3:Y:S01]  /*30460*/  LDL.LU R5, [R1+0x4] ;  /* 0x0000040001057983 */ /* 0x000ee20000300800 */
[----:B--2---:R-:W-:Y:S01]  /*30470*/  MOV R6, R3 ;  /* 0x0000000300067202 */ /* 0x004fe20000000f00 */
[----:B------:R-:W-:Y:S01]  /*30480*/  IMAD.MOV.U32 R7, RZ, RZ, R20 ;  /* 0x000000ffff077224 */ /* 0x000fe200078e0014 */
[----:B------:R-:W2:Y:S01]  /*30490*/  LDL.LU R3, [R1+0x2be4] ;  /* 0x002be40001037983 */ /* 0x000ea20000300800 */
[----:B------:R-:W4:Y:S02]  /*304a0*/  LDL.LU R20, [R1+0x2be0] ;  /* 0x002be00001147983 */ /* 0x000f240000300800 */
[----:B------:R-:W2:Y:S02]  /*304b0*/  LDL.LU R16, [R1+0x140] ;  /* 0x0001400001107983 */ /* 0x000ea40000300800 */
[----:B------:R-:W2:Y:S01]  /*304c0*/  LDL.LU R17, [R1+0x144] ;  /* 0x0001440001117983 */ /* 0x000ea20000300800 */
[----:B------:R-:W2:Y:S01]  /*304d0*/  LDL.LU R18, [R1+0x148] ;  /* 0x0001480001127983 */ /* 0x000ea20000300800 */
[----:B------:R-:W2:Y:S02]  /*304e0*/  LDL.LU R19, [R1+0x14c] ;  /* 0x00014c0001137983 */ /* 0x000ea40000300800 */
[----:B------:R-:W3:Y:S02]  /*304f0*/  LDL.LU R24, [R1+0x190] ;  /* 0x0001900001187983 */ /* 0x000ee40000300800 */
[----:B------:R-:W3:Y:S01]  /*30500*/  LDL.LU R25, [R1+0x194] ;  /* 0x0001940001197983 */ /* 0x000ee20000300800 */
[----:B------:R-:W3:Y:S01]  /*30510*/  LDL.LU R26, [R1+0x198] ;  /* 0x00019800011a7983 */ /* 0x000ee20000300800 */
[----:B------:R-:W3:Y:S03]  /*30520*/  LDL.LU R27, [R1+0x19c] ;  /* 0x00019c00011b7983 */ /* 0x000ee60000300800 */
        /* <DEDUP_REMOVED lines=9> */
[----:B0-----:R-:W2:Y:S01]  /*305c0*/  LDL.LU R16, [R1+0x180] ;  /* 0x0001800001107983 */ /* 0x001ea20000300800 */
[----:B------:R-:W2:Y:S02]  /*305d0*/  LDL.LU R17, [R1+0x184] ;  /* 0x0001840001117983 */ /* 0x000ea40000300800 */
[----:B------:R-:W2:Y:S02]  /*305e0*/  LDL.LU R18, [R1+0x188] ;  /* 0x0001880001127983 */ /* 0x000ea40000300800 */
[----:B------:R-:W2:Y:S01]  /*305f0*/  LDL.LU R19, [R1+0x18c] ;  /* 0x00018c0001137983 */ /* 0x000ea20000300800 */
[----:B-1----:R0:W-:Y:S01]  /*30600*/  STL.64 [R1+0x2b28], R10 ;  /* 0x002b280a01007387 */ /* 0x0021e20000100a00 */
[----:B------:R1:W-:Y:S01]  /*30610*/  STL.64 [R1+0x2b20], R8 ;  /* 0x002b200801007387 */ /* 0x0003e20000100a00 */
[----:B0-----:R-:W-:Y:S01]  /*30620*/  MOV R10, R15 ;  /* 0x0000000f000a7202 */ /* 0x001fe20000000f00 */
[----:B------:R-:W-:Y:S01]  /*30630*/  IMAD.MOV.U32 R11, RZ, RZ, R14 ;  /* 0x000000ffff0b7224 */ /* 0x000fe200078e000e */
[----:B-1----:R-:W-:Y:S01]  /*30640*/  MOV R8, R21 ;  /* 0x0000001500087202 */ /* 0x002fe20000000f00 */
[----:B------:R-:W-:Y:S01]  /*30650*/  IMAD.MOV.U32 R9, RZ, RZ, R29 ;  /* 0x000000ffff097224 */ /* 0x000fe200078e001d */
[----:B------:R-:W3:Y:S01]  /*30660*/  LDL.LU R21, [R1+0x2bdc] ;  /* 0x002bdc0001157983 */ /* 0x000ee20000300800 */
[----:B------:R-:W2:Y:S02]  /*30670*/  LDL.LU R29, [R1+0x2bd8] ;  /* 0x002bd800011d7983 */ /* 0x000ea40000300800 */
[----:B------:R-:W-:Y:S01]  /*30680*/  STL.64 [R1+0x2b70], R10 ;  /* 0x002b700a01007387 */ /* 0x000fe20000100a00 */
[----:B------:R0:W-:Y:S04]  /*30690*/  STL.64 [R1+0x2b68], R8 ;  /* 0x002b680801007387 */ /* 0x0001e80000100a00 */
[----:B0-----:R-:W2:Y:S01]  /*306a0*/  LDL.LU R8, [R1+0x110] ;  /* 0x0001100001087983 */ /* 0x001ea20000300800 */
[----:B------:R-:W2:Y:S02]  /*306b0*/  LDL.LU R9, [R1+0x114] ;  /* 0x0001140001097983 */ /* 0x000ea40000300800 */
[----:B------:R-:W2:Y:S02]  /*306c0*/  LDL.LU R10, [R1+0x118] ;  /* 0x00011800010a7983 */ /* 0x000ea40000300800 */
[----:B------:R-:W2:Y:S01]  /*306d0*/  LDL.LU R11, [R1+0x11c] ;  /* 0x00011c00010b7983 */ /* 0x000ea20000300800 */
[----:B------:R-:W-:Y:S01]  /*306e0*/  MOV R15, R26 ;  /* 0x0000001a000f7202 */ /* 0x000fe20000000f00 */
[----:B--2---:R-:W-:Y:S01]  /*306f0*/  STL.64 [R1+0x2b80], R10 ;  /* 0x002b800a01007387 */ /* 0x004fe20000100a00 */
[----:B------:R0:W-:Y:S03]  /*30700*/  STL.64 [R1+0x2b78], R8 ;  /* 0x002b780801007387 */ /* 0x0001e60000100a00 */
[----:B0-----:R-:W2:Y:S01]  /*30710*/  LDL.LU R8, [R1+0x130] ;  /* 0x0001300001087983 */ /* 0x001ea20000300800 */
[----:B------:R-:W-:Y:S01]  /*30720*/  MOV R9, R29 ;  /* 0x0000001d00097202 */ /* 0x000fe20000000f00 */
[----:B------:R-:W-:Y:S02]  /*30730*/  STL [R1+0x2af8], R0 ;  /* 0x002af80001007387 */ /* 0x000fe40000100800 */
[----:B------:R0:W-:Y:S02]  /*30740*/  STL [R1+0xd0], R24 ;  /* 0x0000d01801007387 */ /* 0x0001e40000100800 */
[----:B------:R-:W-:-:S02]  /*30750*/  IMAD.MOV.U32 R29, RZ, RZ, R27 ;  /* 0x000000ffff1d7224 */ /* 0x000fc400078e001b */
[----:B------:R-:W2:Y:S01]  /*30760*/  LDL.LU.64 R26, [R1+0x2bd0] ;  /* 0x002bd000011a7983 */ /* 0x000ea20000300a00 */
[----:B------:R-:W-:-:S03]  /*30770*/  IMAD.MOV.U32 R14, RZ, RZ, R25 ;  /* 0x000000ffff0e7224 */ /* 0x000fc600078e0019 */
[----:B0-----:R-:W3:Y:S01]  /*30780*/  LDL.LU.64 R24, [R1+0x2bc8] ;  /* 0x002bc80001187983 */ /* 0x001ee20000300a00 */
[----:B--2---:R-:W-:Y:S03]  /*30790*/  HMMA.16816.F32.BF16 R4, R4, R26, R16 ;  /* 0x0000001a0404723c */ /* 0x004fe60000041810 */
[----:B------:R-:W2:Y:S01]  /*307a0*/  LDL.LU.64 R18, [R1+0x2bc0] ;  /* 0x002bc00001127983 */ /* 0x000ea20000300a00 */
[----:B------:R-:W2:Y:S11]  /*307b0*/  LDL.LU.64 R16, [R1+0x2bb8] ;  /* 0x002bb80001107983 */ /* 0x000eb60000300a00 */
[----:B------:R-:W-:Y:S08]  /*307c0*/  @!UPT UIADD3 URZ, URZ, URZ, URZ ;  /* 0x0000003f3f3ff290 */ /* 0x000ff0000fffe03f */
[----:B------:R-:W-:Y:S01]  /*307d0*/  STL.64 [R1], R4 ;  /* 0x0000000401007387 */ /* 0x000fe20000100a00 */
[----:B------:R0:W-:Y:S01]  /*307e0*/  STL [R1+0x8], R6 ;  /* 0x0000080601007387 */ /* 0x0001e20000100800 */
[----:B------:R-:W-:Y:S02]  /*307f0*/  MOV R0, R7 ;  /* 0x0000000700007202 */ /* 0x000fe40000000f00 */
[----:B0-----:R-:W2:Y:S01]  /*30800*/  LDL.LU.64 R6, [R1+0x2bb0] ;  /* 0x002bb00001067983 */ /* 0x001ea20000300a00 */
[----:B------:R-:W2:Y:S02]  /*30810*/  LDL.LU.64 R4, [R1+0x2ba8] ;  /* 0x002ba80001047983 */ /* 0x000ea40000300a00 */
[----:B---3--:R-:W-:Y:S01]  /*30820*/  IMAD.MOV.U32 R10, RZ, RZ, R21 ;  /* 0x000000ffff0a7224 */ /* 0x008fe200078e0015 */
[----:B----4-:R-:W-:Y:S02]  /*30830*/  MOV R11, R20 ;  /* 0x00000014000b7202 */ /* 0x010fe40000000f00 */
[C---:B--2---:R-:W-:Y:S01]  /*30840*/  HMMA.16816.F32.BF16 R20, R4.reuse, R22, R16 ;  /* 0x000000160414723c */ /* 0x044fe20000041810 */
[----:B------:R-:W2:Y:S01]  /*30850*/  LDL.LU.64 R18, [R1+0x2ba0] ;  /* 0x002ba00001127983 */ /* 0x000ea20000300a00 */
[----:B------:R-:W2:Y:S11]  /*30860*/  LDL.LU.64 R16, [R1+0x2b98] ;  /* 0x002b980001107983 */ /* 0x000eb60000300a00 */
[----:B------:R-:W-:Y:S10]  /*30870*/  @!UPT UIADD3 URZ, URZ, URZ, URZ ;  /* 0x0000003f3f3ff290 */ /* 0x000ff4000fffe03f */
[----:B------:R-:W-:Y:S01]  /*30880*/  STL.64 [R1+0x160], R20 ;  /* 0x0001601401007387 */ /* 0x000fe20000100a00 */
[----:B------:R-:W-:Y:S02]  /*30890*/  STL.64 [R1+0x168], R22 ;  /* 0x0001681601007387 */ /* 0x000fe40000100a00 */
[----:B------:R-:W0:Y:S02]  /*308a0*/  LDSM.16.MT88.4 R20, [R3+0x14000] ;  /* 0x014000000314783b */ /* 0x000e240000004200 */
[----:B0-----:R-:W-:Y:S02]  /*308b0*/  STL.64 [R1+0x2b08], R22 ;  /* 0x002b081601007387 */ /* 0x001fe40000100a00 */
[----:B------:R0:W-:Y:S02]  /*308c0*/  STL.64 [R1+0x2b00], R20 ;  /* 0x002b001401007387 */ /* 0x0001e40000100a00 */
[----:B0-----:R-:W3:Y:S01]  /*308d0*/  LDL.LU R20, [R1+0xc0] ;  /* 0x0000c00001147983 */ /* 0x001ee20000300800 */
[----:B------:R-:W3:Y:S02]  /*308e0*/  LDL.LU R21, [R1+0xc4] ;  /* 0x0000c40001157983 */ /* 0x000ee40000300800 */
[----:B------:R-:W3:Y:S02]  /*308f0*/  LDL.LU R22, [R1+0xc8] ;  /* 0x0000c80001167983 */ /* 0x000ee40000300800 */
[----:B------:R-:W3:Y:S01]  /*30900*/  LDL.LU R23, [R1+0xcc] ;  /* 0x0000cc0001177983 */ /* 0x000ee20000300800 */
[----:B--2---:R-:W-:Y:S01]  /*30910*/  HMMA.16816.F32.BF16 R4, R4, R26, R16 ;  /* 0x0000001a0404723c */ /* 0x004fe20000041810 */
[----:B------:R-:W2:Y:S11]  /*30920*/  LDL.LU.64 R16, [R1+0x2b90] ;  /* 0x002b900001107983 */ /* 0x000eb60000300a00 */
[----:B------:R-:W-:Y:S11]  /*30930*/  @!UPT UIADD3 URZ, URZ, URZ, URZ ;  /* 0x0000003f3f3ff290 */ /* 0x000ff6000fffe03f */
[----:B------:R0:W-:Y:S01]  /*30940*/  STL.64 [R1+0x140], R4 ;  /* 0x0001400401007387 */ /* 0x0001e20000100a00 */
[----:B------:R1:W-:Y:S03]  /*30950*/  STL.64 [R1+0x148], R6 ;  /* 0x0001480601007387 */ /* 0x0003e60000100a00 */
[----:B0-----:R-:W2:Y:S01]  /*30960*/  LDL.LU R4, [R1+0x10] ;  /* 0x0000100001047983 */ /* 0x001ea20000300800 */
[----:B-1----:R-:W-:Y:S01]  /*30970*/  MOV R6, R25 ;  /* 0x0000001900067202 */ /* 0x002fe20000000f00 */
[----:B------:R-:W-:Y:S02]  /*30980*/  IMAD.MOV.U32 R7, RZ, RZ, R24 ;  /* 0x000000ffff077224 */ /* 0x000fe400078e0018 */
[----:B------:R-:W0:Y:S01]  /*30990*/  LDSM.16.MT88.4 R24, [R3+0x14080] ;  /* 0x014080000318783b */ /* 0x000e220000004200 */
[----:B------:R-:W-:Y:S02]  /*309a0*/  IMAD.MOV.U32 R5, RZ, RZ, R2 ;  /* 0x000000ffff057224 */ /* 0x000fe400078e0002 */
[----:B------:R-:W4:Y:S01]  /*309b0*/  LDL.LU R2, [R1+0x2b88] ;  /* 0x002b880001027983 */ /* 0x000f220000300800 */
[----:B0-----:R-:W-:Y:S01]  /*309c0*/  STL.64 [R1+0x2ae0], R26 ;  /* 0x002ae01a01007387 */ /* 0x001fe20000100a00 */
[----:B------:R0:W-:Y:S03]  /*309d0*/  STL.64 [R1+0x2ad8], R24 ;  /* 0x002ad81801007387 */ /* 0x0001e60000100a00 */
[----:B0-----:R-:W3:Y:S01]  /*309e0*/  LDL.LU R24, [R1+0xf0] ;  /* 0x0000f00001187983 */ /* 0x001ee20000300800 */
[----:B------:R-:W3:Y:S02]  /*309f0*/  LDL.LU R25, [R1+0xf4] ;  /* 0x0000f40001197983 */ /* 0x000ee40000300800 */
[----:B------:R-:W3:Y:S02]  /*30a00*/  LDL.LU R26, [R1+0xf8] ;  /* 0x0000f800011a7983 */ /* 0x000ee40000300800 */
[----:B------:R-:W3:Y:S01]  /*30a10*/  LDL.LU R27, [R1+0xfc] ;  /* 0x0000fc00011b7983 */ /* 0x000ee20000300800 */
        /* <DEDUP_REMOVED lines=13> */
[----:B------:R-:W-:Y:S01]  /*30af0*/  STL [R1+0x118], R6 ;  /* 0x0001180601007387 */ /* 0x000fe20000100800 */
[----:B------:R-:W-:Y:S02]  /*30b00*/  MOV R3, R7 ;  /* 0x0000000700037202 */ /* 0x000fe40000000f00 */
[----:B----4-:R-:W0:Y:S04]  /*30b10*/  LDSM.16.MT88.4 R4, [R2+0x14000] ;  /* 0x014000000204783b */ /* 0x010e280000004200 */
[----:B------:R-:W-:Y:S04]  /*30b20*/  STL [R1+0x2a94], R3 ;  /* 0x002a940301007387 */ /* 0x000fe80000100800 */
[----:B0-----:R-:W-:Y:S01]  /*30b30*/  STL.64 [R1+0x2ab8], R6 ;  /* 0x002ab80601007387 */ /* 0x001fe20000100a00 */
[----:B------:R0:W-:Y:S01]  /*30b40*/  STL.64 [R1+0x2ab0], R4 ;  /* 0x002ab00401007387 */ /* 0x0001e20000100a00 */
[C---:B---3--:R-:W-:Y:S08]  /*30b50*/  HMMA.16816.F32.BF16 R24, R8.reuse, R16, R24 ;  /* 0x000000100818723c */ /* 0x048ff00000041818 */
[----:B0-----:R-:W-:Y:S11]  /*30b60*/  HMMA.16816.F32.BF16 R4, R8, R12, R20 ;  /* 0x0000000c0804723c */ /* 0x001ff60000041814 */
[----:B------:R-:W-:Y:S05]  /*30b70*/  @!UPT UIADD3 URZ, URZ, URZ, URZ ;  /* 0x0000003f3f3ff290 */ /* 0x000fea000fffe03f */
[----:B------:R-:W-:Y:S01]  /*30b80*/  MOV R19, R27 ;  /* 0x0000001b00137202 */ /* 0x000fe20000000f00 */
[----:B------:R-:W-:Y:S01]  /*30b90*/  IMAD.MOV.U32 R18, RZ, RZ, R26 ;  /* 0x000000ffff127224 */ /* 0x000fe200078e001a */
[----:B------:R-:W-:Y:S03]  /*30ba0*/  STL.64 [R1+0x120], R24 ;  /* 0x0001201801007387 */ /* 0x000fe60000100a00 */
[----:B------:R-:W-:Y:S01]  /*30bb0*/  STL [R1+0x2a9c], R19 ;  /* 0x002a9c1301007387 */ /* 0x000fe20000100800 */
[----:B------:R-:W-:Y:S01]  /*30bc0*/  STL [R1+0x2a98], R18 ;  /* 0x002a981201007387 */ /* 0x000fe20000100800 */
[----:B------:R-:W-:Y:S02]  /*30bd0*/  STL.64 [R1+0x2b48], R14 ;  /* 0x002b480e01007387 */ /* 0x000fe40000100a00 */
[----:B------:R-:W-:Y:S02]  /*30be0*/  STL.64 [R1+0x2b40], R12 ;  /* 0x002b400c01007387 */ /* 0x000fe40000100a00 */
[----:B------:R0:W-:Y:S01]  /*30bf0*/  STL.64 [R1+0x100], R4 ;  /* 0x0001000401007387 */ /* 0x0001e20000100a00 */
[----:B------:R1:W-:Y:S04]  /*30c00*/  STL.64 [R1+0x108], R6 ;  /* 0x0001080601007387 */ /* 0x0003e80000100a00 */
[----:B0-----:R-:W2:Y:S01]  /*30c10*/  LDL.LU R4, [R1+0x50] ;  /* 0x0000500001047983 */ /* 0x001ea20000300800 */
[----:B------:R-:W2:Y:S02]  /*30c20*/  LDL.LU R5, [R1+0x54] ;  /* 0x0000540001057983 */ /* 0x000ea40000300800 */
[----:B-1----:R-:W3:Y:S02]  /*30c30*/  LDL.LU R6, [R1+0x58] ;  /* 0x0000580001067983 */ /* 0x002ee40000300800 */
[----:B------:R-:W3:Y:S01]  /*30c40*/  LDL.LU R7, [R1+0x5c] ;  /* 0x00005c0001077983 */ /* 0x000ee20000300800 */
[----:B------:R-:W4:Y:S01]  /*30c50*/  LDL.LU R20, [R1+0x70] ;  /* 0x0000700001147983 */ /* 0x000f220000300800 */
[----:B------:R-:W4:Y:S02]  /*30c60*/  LDL.LU R21, [R1+0x74] ;  /* 0x0000740001157983 */ /* 0x000f240000300800 */
[----:B------:R-:W2:Y:S02]  /*30c70*/  LDL.LU R22, [R1+0x78] ;  /* 0x0000780001167983 */ /* 0x000ea40000300800 */
[----:B------:R-:W2:Y:S01]  /*30c80*/  LDL.LU R23, [R1+0x7c] ;  /* 0x00007c0001177983 */ /* 0x000ea20000300800 */
[----:B------:R-:W2:Y:S01]  /*30c90*/  LDL.LU R8, [R1+0x40] ;  /* 0x0000400001087983 */ /* 0x000ea20000300800 */
[----:B------:R-:W2:Y:S02]  /*30ca0*/  LDL.LU R9, [R1+0x44] ;  /* 0x0000440001097983 */ /* 0x000ea40000300800 */
[----:B------:R-:W2:Y:S02]  /*30cb0*/  LDL.LU R10, [R1+0x48] ;  /* 0x00004800010a7983 */ /* 0x000ea40000300800 */
[----:B------:R-:W-:-:S02]  /*30cc0*/  IMAD.MOV.U32 R11, RZ, RZ, R28 ;  /* 0x000000ffff0b7224 */ /* 0x000fc400078e001c */
[----:B------:R-:W3:Y:S04]  /*30cd0*/  LDL.LU R28, [R1+0x2b60] ;  /* 0x002b6000011c7983 */ /* 0x000ee80000300800 */
[----:B--2---:R-:W-:Y:S01]  /*30ce0*/  STL.64 [R1+0x2b58], R10 ;  /* 0x002b580a01007387 */ /* 0x004fe20000100a00 */
[----:B------:R-:W-:Y:S02]  /*30cf0*/  STL.64 [R1+0x2b50], R8 ;  /* 0x002b500801007387 */ /* 0x000fe40000100a00 */
[----:B------:R-:W-:Y:S02]  /*30d00*/  STL.64 [R1+0x2b18], R22 ;  /* 0x002b181601007387 */ /* 0x000fe40000100a00 */
[----:B----4-:R0:W-:Y:S01]  /*30d10*/  STL.64 [R1+0x2b10], R20 ;  /* 0x002b101401007387 */ /* 0x0101e20000100a00 */
[----:B------:R-:W1:Y:S04]  /*30d20*/  LDSM.16.MT88.4 R8, [R2+0x14080] ;  /* 0x014080000208783b */ /* 0x000e680000004200 */
[----:B0-----:R-:W2:Y:S01]  /*30d30*/  LDL.LU R20, [R1+0x90] ;  /* 0x0000900001147983 */ /* 0x001ea20000300800 */
[----:B------:R-:W2:Y:S02]  /*30d40*/  LDL.LU R21, [R1+0x94] ;  /* 0x0000940001157983 */ /* 0x000ea40000300800 */
[----:B------:R-:W4:Y:S02]  /*30d50*/  LDL.LU R22, [R1+0x98] ;  /* 0x0000980001167983 */ /* 0x000f240000300800 */
[----:B------:R-:W4:Y:S01]  /*30d60*/  LDL.LU R23, [R1+0x9c] ;  /* 0x00009c0001177983 */ /* 0x000f220000300800 */
[----:B------:R-:W2:Y:S01]  /*30d70*/  LDL.LU R12, [R1+0xe0] ;  /* 0x0000e000010c7983 */ /* 0x000ea20000300800 */
[----:B------:R-:W3:Y:S02]  /*30d80*/  LDL.LU R13, [R1+0xe4] ;  /* 0x0000e400010d7983 */ /* 0x000ee40000300800 */
[----:B------:R-:W3:Y:S02]  /*30d90*/  LDL.LU R14, [R1+0xe8] ;  /* 0x0000e800010e7983 */ /* 0x000ee40000300800 */
[----:B------:R-:W3:Y:S01]  /*30da0*/  LDL.LU R15, [R1+0xec] ;  /* 0x0000ec00010f7983 */ /* 0x000ee20000300800 */
[----:B----4-:R-:W-:Y:S01]  /*30db0*/  STL.64 [R1+0x2b38], R22 ;  /* 0x002b381601007387 */ /* 0x010fe20000100a00 */
[----:B--2---:R0:W-:Y:S03]  /*30dc0*/  STL.64 [R1+0x2b30], R20 ;  /* 0x002b301401007387 */ /* 0x0041e60000100a00 */
[----:B0-----:R-:W2:Y:S01]  /*30dd0*/  LDL.LU R20, [R1+0xb0] ;  /* 0x0000b00001147983 */ /* 0x001ea20000300800 */
[----:B------:R-:W2:Y:S02]  /*30de0*/  LDL.LU R21, [R1+0xb4] ;  /* 0x0000b40001157983 */ /* 0x000ea40000300800 */
[----:B------:R-:W2:Y:S02]  /*30df0*/  LDL.LU R22, [R1+0xb8] ;  /* 0x0000b80001167983 */ /* 0x000ea40000300800 */
[----:B------:R-:W2:Y:S01]  /*30e00*/  LDL.LU R23, [R1+0xbc] ;  /* 0x0000bc0001177983 */ /* 0x000ea20000300800 */
[----:B------:R-:W4:Y:S01]  /*30e10*/  LDL.LU R24, [R1+0x80] ;  /* 0x0000800001187983 */ /* 0x000f220000300800 */
[----:B------:R-:W4:Y:S02]  /*30e20*/  LDL.LU R25, [R1+0x84] ;  /* 0x0000840001197983 */ /* 0x000f240000300800 */
[----:B------:R-:W2:Y:S02]  /*30e30*/  LDL.LU R26, [R1+0x88] ;  /* 0x00008800011a7983 */ /* 0x000ea40000300800 */
[----:B------:R-:W2:Y:S02]  /*30e40*/  LDL.LU R27, [R1+0x8c] ;  /* 0x00008c00011b7983 */ /* 0x000ea40000300800 */
[----:B-1----:R-:W-:Y:S01]  /*30e50*/  IMAD.MOV.U32 R18, RZ, RZ, R10 ;  /* 0x000000ffff127224 */ /* 0x002fe200078e000a */
[----:B------:R-:W-:-:S02]  /*30e60*/  MOV R3, R11 ;  /* 0x0000000b00037202 */ /* 0x000fc40000000f00 */
        /* <DEDUP_REMOVED lines=13> */
[----:B------:R0:W-:Y:S01]  /*30f40*/  STL [R1+0x30], R8 ;  /* 0x0000300801007387 */ /* 0x0001e20000100800 */
[----:B------:R-:W4:Y:S03]  /*30f50*/  LDL.LU.64 R10, [R1+0x2b58] ;  /* 0x002b5800010a7983 */ /* 0x000f260000300a00 */
[----:B0-----:R-:W4:Y:S01]  /*30f60*/  LDL.LU.64 R8, [R1+0x2b50] ;  /* 0x002b500001087983 */ /* 0x001f220000300a00 */
[----:B------:R-:W-:Y:S02]  /*30f70*/  STL [R1+0x2aac], R19 ;  /* 0x002aac1301007387 */ /* 0x000fe40000100800 */
[----:B------:R-:W-:Y:S02]  /*30f80*/  STL [R1+0x2aa8], R18 ;  /* 0x002aa81201007387 */ /* 0x000fe40000100800 */
[----:B------:R-:W-:Y:S01]  /*30f90*/  STL [R1+0x2aa4], R3 ;  /* 0x002aa40301007387 */ /* 0x000fe20000100800 */
[----:B------:R-:W-:Y:S01]  /*30fa0*/  STL [R1+0x2aa0], R2 ;  /* 0x002aa00201007387 */ /* 0x000fe20000100800 */
[C---:B----4-:R-:W-:Y:S11]  /*30fb0*/  HMMA.16816.F32.BF16 R12, R8.reuse, R16, R12 ;  /* 0x00000010080c723c */ /* 0x050ff6000004180c */
[----:B------:R-:W-:Y:S11]  /*30fc0*/  @!UPT UIADD3 URZ, URZ, URZ, URZ ;  /* 0x0000003f3f3ff290 */ /* 0x000ff6000fffe03f */
[----:B------:R-:W-:Y:S01]  /*30fd0*/  @!UPT UIADD3 URZ, URZ, URZ, URZ ;  /* 0x0000003f3f3ff290 */ /* 0x000fe2000fffe03f */
[----:B------:R-:W-:Y:S01]  /*30fe0*/  STL.64 [R1+0x170], R12 ;  /* 0x0001700c01007387 */ /* 0x000fe20000100a00 */
[----:B------:R0:W-:Y:S03]  /*30ff0*/  STL.64 [R1+0x178], R14 ;  /* 0x0001780e01007387 */ /* 0x0001e60000100a00 */
[----:B0-----:R-:W4:Y:S01]  /*31000*/  LDL.LU.64 R14, [R1+0x2b48] ;  /* 0x002b4800010e7983 */ /* 0x001f220000300a00 */
[----:B------:R-:W2:Y:S02]  /*31010*/  LDL.LU.64 R12, [R1+0x2b40] ;  /* 0x002b4000010c7983 */ /* 0x000ea40000300a00 */
        /* <DEDUP_REMOVED lines=20> */
[----:B--2---:R-:W-:Y:S01]  /*31160*/  HMMA.16816.F32.BF16 R8, R8, R12, R20 ;  /* 0x0000000c0808723c */ /* 0x004fe20000041814 */
        /* <DEDUP_REMOVED lines=8> */
[----:B0-----:R-:W3:Y:S01]  /*311f0*/  LDL.LU R8, [R1] ;  /* 0x0000000001087983 */ /* 0x001ee20000300800 */
[----:B------:R-:W3:Y:S02]  /*31200*/  LDL.LU R9, [R1+0x4] ;  /* 0x0000040001097983 */ /* 0x000ee40000300800 */
[----:B------:R-:W3:Y:S02]  /*31210*/  LDL.LU R10, [R1+0x8] ;  /* 0x00000800010a7983 */ /* 0x000ee40000300800 */
[----:B------:R-:W-:-:S02]  /*31220*/  IMAD.MOV.U32 R11, RZ, RZ, R0 ;  /* 0x000000ffff0b7224 */ /* 0x000fc400078e0000 */
[----:B------:R-:W3:Y:S01]  /*31230*/  LDL.LU R0, [R1+0x2af8] ;  /* 0x002af80001007983 */ /* 0x000ee20000300800 */
        /* <DEDUP_REMOVED lines=11> */
[----:B------:R0:W-:Y:S01]  /*312f0*/  STL.64 [R1+0xc0], R20 ;  /* 0x0000c01401007387 */ /* 0x0001e20000100a00 */
[----:B------:R1:W-:Y:S03]  /*31300*/  STL.64 [R1+0xc8], R22 ;  /* 0x0000c81601007387 */ /* 0x0003e60000100a00 */
[----:B0-----:R-:W2:Y:S01]  /*31310*/  LDL.LU R20, [R1+0xd0] ;  /* 0x0000d00001147983 */ /* 0x001ea20000300800 */
[----:B----4-:R-:W-:Y:S02]  /*31320*/  MOV R21, R14 ;  /* 0x0000000e00157202 */ /* 0x010fe40000000f00 */
[----:B------:R-:W4:Y:S02]  /*31330*/  LDL.LU R14, [R1+0x2ad4] ;  /* 0x002ad400010e7983 */ /* 0x000f240000300800 */
[----:B-1----:R-:W-:Y:S02]  /*31340*/  IMAD.MOV.U32 R22, RZ, RZ, R15 ;  /* 0x000000ffff167224 */ /* 0x002fe400078e000f */
[----:B------:R-:W4:Y:S01]  /*31350*/  LDL.LU R15, [R1+0x2ad0] ;  /* 0x002ad000010f7983 */ /* 0x000f220000300800 */
[C---:B---3--:R-:W-:Y:S11]  /*31360*/  HMMA.16816.F32.BF16 R4, R24.reuse, R16, R4 ;  /* 0x000000101804723c */ /* 0x048ff60000041804 */
[----:B------:R-:W-:Y:S11]  /*31370*/  @!UPT UIADD3 URZ, URZ, URZ, URZ ;  /* 0x0000003f3f3ff290 */ /* 0x000ff6000fffe03f */
[----:B------:R-:W-:Y:S01]  /*31380*/  @!UPT UIADD3 URZ, URZ, URZ, URZ ;  /* 0x0000003f3f3ff290 */ /* 0x000fe2000fffe03f */
[----:B------:R-:W-:Y:S01]  /*31390*/  STL.64 [R1+0xb0], R4 ;  /* 0x0000b00401007387 */ /* 0x000fe20000100a00 */
[----:B------:R0:W-:Y:S03]  /*313a0*/  STL.64 [R1+0xb8], R6 ;  /* 0x0000b80601007387 */ /* 0x0001e60000100a00 */
[----:B0-----:R-:W3:Y:S01]  /*313b0*/  LDL.LU.64 R6, [R1+0x2ac8] ;  /* 0x002ac80001067983 */ /* 0x001ee20000300a00 */
[----:B------:R-:W3:Y:S01]  /*313c0*/  LDL.LU.64 R4, [R1+0x2ac0] ;  /* 0x002ac00001047983 */ /* 0x000ee20000300a00 */
[----:B------:R-:W-:Y:S01]  /*313d0*/  MOV R23, R29 ;  /* 0x0000001d00177202 */ /* 0x000fe20000000f00 */
[----:B---3--:R-:W-:Y:S01]  /*313e0*/  HMMA.16816.F32.BF16 R24, R24, R12, R4 ;  /* 0x0000000c1818723c */ /* 0x008fe20000041804 */
[----:B------:R-:W2:Y:S01]  /*313f0*/  LDL.LU.64 R6, [R1+0x2ab8] ;  /* 0x002ab80001067983 */ /* 0x000ea20000300a00 */
[----:B------:R-:W2:Y:S11]  /*31400*/  LDL.LU.64 R4, [R1+0x2ab0] ;  /* 0x002ab00001047983 */ /* 0x000eb60000300a00 */
[----:B------:R-:W-:Y:S10]  /*31410*/  @!UPT UIADD3 URZ, URZ, URZ, URZ ;  /* 0x0000003f3f3ff290 */ /* 0x000ff4000fffe03f */
[----:B------:R-:W-:Y:S01]  /*31420*/  STL.64 [R1+0x90], R24 ;  /* 0x0000901801007387 */ /* 0x000fe20000100a00 */
[----:B------:R-:W-:Y:S02]  /*31430*/  STL.64 [R1+0x98], R26 ;  /* 0x0000981a01007387 */ /* 0x000fe40000100a00 */
[----:B------:R-:W0:Y:S01]  /*31440*/  LDSM.16.MT88.4 R24, [R0+0x15000] ;  /* 0x015000000018783b */ /* 0x000e220000004200 */
[C---:B--2---:R-:W-:Y:S08]  /*31450*/  HMMA.16816.F32.BF16 R20, R4.reuse, R16, R20 ;  /* 0x000000100414723c */ /* 0x044ff00000041814 */
[----:B------:R-:W-:Y:S07]  /*31460*/  HMMA.16816.F32.BF16 R4, R4, R12, R8 ;  /* 0x0000000c0404723c */ /* 0x000fee0000041808 */
[----:B------:R-:W-:Y:S01]  /*31470*/  MOV R8, R19 ;  /* 0x0000001300087202 */ /* 0x000fe20000000f00 */
[----:B------:R-:W-:Y:S01]  /*31480*/  IMAD.MOV.U32 R9, RZ, RZ, R18 ;  /* 0x000000ffff097224 */ /* 0x000fe200078e0012 */
[----:B------:R-:W-:-:S06]  /*31490*/  MOV R10, R3 ;  /* 0x00000003000a7202 */ /* 0x000fcc0000000f00 */
[----:B------:R-:W-:Y:S01]  /*314a0*/  STL.64 [R1+0xa0], R20 ;  /* 0x0000a01401007387 */ /* 0x000fe20000100a00 */
[----:B------:R-:W-:Y:S02]  /*314b0*/  IMAD.MOV.U32 R29, RZ, RZ, R23 ;  /* 0x000000ffff1d7224 */ /* 0x000fe400078e0017 */
[----:B0-----:R-:W-:Y:S02]  /*314c0*/  STL.64 [R1+0x20], R24 ;  /* 0x0000201801007387 */ /* 0x001fe40000100a00 */
[----:B------:R-:W-:Y:S01]  /*314d0*/  STL.64 [R1+0x28], R26 ;  /* 0x0000281a01007387 */ /* 0x000fe20000100a00 */
[----:B------:R-:W-:Y:S01]  /*314e0*/  STL [R1+0xa8], R22 ;  /* 0x0000a81601007387 */ /* 0x000fe20000100800 */
[----:B------:R-:W-:Y:S02]  /*314f0*/  STL [R1+0x2a20], R29 ;  /* 0x002a201d01007387 */ /* 0x000fe40000100800 */
[----:B----4-:R-:W-:Y:S02]  /*31500*/  STL.64 [R1+0x2a80], R14 ;  /* 0x002a800e01007387 */ /* 0x010fe40000100a00 */
[----:B------:R-:W-:Y:S01]  /*31510*/  STL.64 [R1+0x2a78], R12 ;  /* 0x002a780c01007387 */ /* 0x000fe20000100a00 */
[----:B------:R-:W-:Y:S01]  /*31520*/  STL.64 [R1+0x80], R4 ;  /* 0x0000800401007387 */ /* 0x000fe20000100a00 */
[----:B------:R-:W-:Y:S02]  /*31530*/  STL.64 [R1+0x88], R6 ;  /* 0x0000880601007387 */ /* 0x000fe40000100a00 */
[----:B------:R-:W2:Y:S02]  /*31540*/  LDL.LU R19, [R1+0x2aac] ;  /* 0x002aac0001137983 */ /* 0x000ea40000300800 */
[----:B------:R-:W3:Y:S01]  /*31550*/  LDL.LU R18, [R1+0x2aa8] ;  /* 0x002aa80001127983 */ /* 0x000ee20000300800 */
[----:B------:R-:W4:Y:S04]  /*31560*/  LDL.LU R3, [R1+0x2aa4] ;  /* 0x002aa40001037983 */ /* 0x000f280000300800 */
[----:B------:R-:W0:Y:S01]  /*31570*/  LDSM.16.MT88.4 R12, [R0+0x15080] ;  /* 0x01508000000c783b */ /* 0x000e220000004200 */
[----:B------:R-:W-:-:S02]  /*31580*/  IMAD.MOV.U32 R11, RZ, RZ, R2 ;  /* 0x000000ffff0b7224 */ /* 0x000fc400078e0002 */
[----:B------:R-:W4:Y:S03]  /*31590*/  LDL.LU R2, [R1+0x2aa0] ;  /* 0x002aa00001027983 */ /* 0x000f260000300800 */
[----:B------:R-:W-:Y:S01]  /*315a0*/  STL.64 [R1+0x2a60], R10 ;  /* 0x002a600a01007387 */ /* 0x000fe20000100a00 */
[----:B------:R1:W-:Y:S03]  /*315b0*/  STL.64 [R1+0x2a58], R8 ;  /* 0x002a580801007387 */ /* 0x0003e60000100a00 */
[----:B-1----:R-:W4:Y:S01]  /*315c0*/  LDL.LU R8, [R1+0x30] ;  /* 0x0000300001087983 */ /* 0x002f220000300800 */
[----:B0-----:R-:W-:Y:S01]  /*315d0*/  IMAD.MOV.U32 R7, RZ, RZ, R12 ;  /* 0x000000ffff077224 */ /* 0x001fe200078e000c */
[----:B------:R-:W-:Y:S01]  /*315e0*/  MOV R6, R13 ;  /* 0x0000000d00067202 */ /* 0x000fe20000000f00 */
[----:B------:R-:W-:Y:S01]  /*315f0*/  IMAD.MOV.U32 R5, RZ, RZ, R14 ;  /* 0x000000ffff057224 */ /* 0x000fe200078e000e */
[----:B------:R-:W-:-:S02]  /*31600*/  MOV R4, R15 ;  /* 0x0000000f00047202 */ /* 0x000fc40000000f00 */
[----:B--2---:R-:W-:Y:S01]  /*31610*/  MOV R9, R19 ;  /* 0x0000001300097202 */ /* 0x004fe20000000f00 */
[----:B---3--:R-:W-:Y:S01]  /*31620*/  IMAD.MOV.U32 R10, RZ, RZ, R18 ;  /* 0x000000ffff0a7224 */ /* 0x008fe200078e0012 */
[----:B------:R-:W2:Y:S01]  /*31630*/  LDL.LU R19, [R1+0x2a9c] ;  /* 0x002a9c0001137983 */ /* 0x000ea20000300800 */
[----:B------:R-:W3:Y:S01]  /*31640*/  LDL.LU R18, [R1+0x2a98] ;  /* 0x002a980001127983 */ /* 0x000ee20000300800 */
[----:B----4-:R-:W-:Y:S02]  /*31650*/  MOV R11, R3 ;  /* 0x00000003000b7202 */ /* 0x010fe40000000f00 */
[----:B------:R-:W4:Y:S01]  /*31660*/  LDL.LU R3, [R1+0x2a94] ;  /* 0x002a940001037983 */ /* 0x000f220000300800 */
[----:B------:R-:W2:Y:S02]  /*31670*/  LDL.LU R12, [R1+0x160] ;  /* 0x00016000010c7983 */ /* 0x000ea40000300800 */
[----:B------:R-:W2:Y:S02]  /*31680*/  LDL.LU R13, [R1+0x164] ;  /* 0x00016400010d7983 */ /* 0x000ea40000300800 */
[----:B------:R-:W2:Y:S01]  /*31690*/  LDL.LU R14, [R1+0x168] ;  /* 0x00016800010e7983 */ /* 0x000ea20000300800 */
[----:B------:R-:W2:Y:S01]  /*316a0*/  LDL.LU R15, [R1+0x16c] ;  /* 0x00016c00010f7983 */ /* 0x000ea20000300800 */
[----:B------:R-:W-:Y:S02]  /*316b0*/  STL.64 [R1+0x2a40], R6 ;  /* 0x002a400601007387 */ /* 0x000fe40000100a00 */
[----:B------:R0:W-:Y:S02]  /*316c0*/  STL.64 [R1+0x2a38], R4 ;  /* 0x002a380401007387 */ /* 0x0001e40000100a00 */
        /* <DEDUP_REMOVED lines=10> */
[----:B------:R-:W2:Y:S01]  /*31770*/  LDL.LU R7, [R1+0x13c] ;  /* 0x00013c0001077983 */ /* 0x000ea20000300800 */
[----:B------:R-:W-:Y:S01]  /*31780*/  HMMA.16816.F32.BF16 R12, R8, R16, R12 ;  /* 0x00000010080c723c */ /* 0x000fe2000004180c */
[----:B----4-:R-:W0:Y:S04]  /*31790*/  LDSM.16.MT88.4 R20, [R3+0x15080] ;  /* 0x015080000314783b */ /* 0x010e280000004200 */
[----:B------:R-:W1:Y:S04]  /*317a0*/  LDSM.16.MT88.4 R24, [R3+0x15000] ;  /* 0x015000000318783b */ /* 0x000e680000004200 */
[----:B--2---:R-:W-:Y:S01]  /*317b0*/  STL.64 [R1+0x2a70], R6 ;  /* 0x002a700601007387 */ /* 0x004fe20000100a00 */
[----:B------:R2:W-:Y:S03]  /*317c0*/  STL.64 [R1+0x2a68], R4 ;  /* 0x002a680401007387 */ /* 0x0005e60000100a00 */
[----:B--2---:R-:W2:Y:S01]  /*317d0*/  LDL.LU R4, [R1+0x140] ;  /* 0x0001400001047983 */ /* 0x004ea20000300800 */
[----:B------:R-:W2:Y:S02]  /*317e0*/  LDL.LU R5, [R1+0x144] ;  /* 0x0001440001057983 */ /* 0x000ea40000300800 */
[----:B------:R-:W2:Y:S02]  /*317f0*/  LDL.LU R6, [R1+0x148] ;  /* 0x0001480001067983 */ /* 0x000ea40000300800 */
[----:B------:R-:W2:Y:S01]  /*31800*/  LDL.LU R7, [R1+0x14c] ;  /* 0x00014c0001077983 */ /* 0x000ea20000300800 */
[----:B------:R-:W-:Y:S01]  /*31810*/  STL [R1+0x2a24], R0 ;  /* 0x002a240001007387 */ /* 0x000fe20000100800 */
[----:B0-----:R-:W-:Y:S02]  /*31820*/  STL.64 [R1+0x29a8], R22 ;  /* 0x0029a81601007387 */ /* 0x001fe40000100a00 */
[----:B-1----:R-:W-:Y:S02]  /*31830*/  STL.64 [R1], R24 ;  /* 0x0000001801007387 */ /* 0x002fe40000100a00 */
[----:B------:R-:W-:Y:S02]  /*31840*/  STL.64 [R1+0x8], R26 ;  /* 0x0000081a01007387 */ /* 0x000fe40000100a00 */
[----:B------:R-:W0:Y:S04]  /*31850*/  LDSM.16.MT88.4 R24, [R2+0x15000] ;  /* 0x015000000218783b */ /* 0x000e280000004200 */
[----:B------:R1:W-:Y:S04]  /*31860*/  STL.64 [R1+0x29a0], R20 ;  /* 0x0029a01401007387 */ /* 0x0003e80000100a00 */
[----:B-1----:R-:W4:Y:S01]  /*31870*/  LDL.LU R20, [R1+0x100] ;  /* 0x0001000001147983 */ /* 0x002f220000300800 */
[----:B------:R-:W4:Y:S02]  /*31880*/  LDL.LU R21, [R1+0x104] ;  /* 0x0001040001157983 */ /* 0x000f240000300800 */
[----:B------:R-:W4:Y:S02]  /*31890*/  LDL.LU R22, [R1+0x108] ;  /* 0x0001080001167983 */ /* 0x000f240000300800 */
[----:B------:R-:W4:Y:S01]  /*318a0*/  LDL.LU R23, [R1+0x10c] ;  /* 0x00010c0001177983 */ /* 0x000f220000300800 */
[----:B------:R-:W-:Y:S04]  /*318b0*/  STL [R1+0x2968], R3 ;  /* 0x0029680301007387 */ /* 0x000fe80000100800 */
[----:B0-----:R3:W-:Y:S01]  /*318c0*/  STL.64 [R1+0x2988], R26 ;  /* 0x0029881a01007387 */ /* 0x0017e20000100a00 */
[----:B------:R0:W-:Y:S01]  /*318d0*/  STL.64 [R1+0x2980], R24 ;  /* 0x0029801801007387 */ /* 0x0001e20000100a00 */
[----:B---3--:R-:W-:-:S02]  /*318e0*/  MOV R26, R18 ;  /* 0x00000012001a7202 */ /* 0x008fc40000000f00 */
[----:B0-----:R-:W3:Y:S01]  /*318f0*/  LDL.LU R24, [R1+0x120] ;  /* 0x0001200001187983 */ /* 0x001ee20000300800 */
[----:B------:R-:W3:Y:S02]  /*31900*/  LDL.LU R25, [R1+0x124] ;  /* 0x0001240001197983 */ /* 0x000ee40000300800 */
[----:B------:R-:W2:Y:S02]  /*31910*/  LDL.LU R18, [R1+0x2a8c] ;  /* 0x002a8c0001127983 */ /* 0x000ea40000300800 */
[----:B------:R-:W-:Y:S02]  /*31920*/  IMAD.MOV.U32 R27, RZ, RZ, R19 ;  /* 0x000000ffff1b7224 */ /* 0x000fe400078e0013 */
[----:B------:R-:W2:Y:S01]  /*31930*/  LDL.LU R19, [R1+0x2a88] ;  /* 0x002a880001137983 */ /* 0x000ea20000300800 */
[----:B------:R-:W-:Y:S02]  /*31940*/  STL.64 [R1+0x70], R12 ;  /* 0x0000700c01007387 */ /* 0x000fe40000100a00 */
[----:B------:R-:W-:Y:S02]  /*31950*/  STL.64 [R1+0x78], R14 ;  /* 0x0000780e01007387 */ /* 0x000fe40000100a00 */
[----:B------:R-:W0:Y:S02]  /*31960*/  LDSM.16.MT88.4 R12, [R2+0x15080] ;  /* 0x01508000020c783b */ /* 0x000e240000004200 */
[----:B0-----:R-:W-:-:S02]  /*31970*/  MOV R0, R14 ;  /* 0x0000000e00007202 */ /* 0x001fc40000000f00 */
[----:B------:R0:W-:Y:S01]  /*31980*/  STL.64 [R1+0x50], R12 ;  /* 0x0000500c01007387 */ /* 0x0001e20000100a00 */
[----:B------:R-:W-:Y:S02]  /*31990*/  IMAD.MOV.U32 R29, RZ, RZ, R15 ;  /* 0x000000ffff1d7224 */ /* 0x000fe400078e000f */
[----:B------:R-:W2:Y:S01]  /*319a0*/  LDL.LU.64 R14, [R1+0x2a80] ;  /* 0x002a8000010e7983 */ /* 0x000ea20000300a00 */
[----:B0-----:R-:W2:Y:S01]  /*319b0*/  LDL.LU.64 R12, [R1+0x2a78] ;  /* 0x002a7800010c7983 */ /* 0x001ea20000300a00 */
[----:B------:R-:W-:Y:S01]  /*319c0*/  STL [R1+0x2950], R2 ;  /* 0x0029500201007387 */ /* 0x000fe20000100800 */
[----:B--2---:R-:W-:Y:S02]  /*319d0*/  HMMA.16816.F32.BF16 R8, R8, R12, R4 ;  /* 0x0000000c0808723c */ /* 0x004fe40000041804 */
[----:B------:R-:W2:Y:S01]  /*319e0*/  LDL.LU.64 R6, [R1+0x2a70] ;  /* 0x002a700001067983 */ /* 0x000ea20000300a00 */
[----:B------:R-:W2:Y:S11]  /*319f0*/  LDL.LU.64 R4, [R1+0x2a68] ;  /* 0x002a680001047983 */ /* 0x000eb60000300a00 */
[----:B------:R-:W-:Y:S09]  /*31a00*/  @!UPT UIADD3 URZ, URZ, URZ, URZ ;  /* 0x0000003f3f3ff290 */ /* 0x000ff2000fffe03f */
[----:B------:R0:W-:Y:S01]  /*31a10*/  STL [R1+0xd0], R8 ;  /* 0x0000d00801007387 */ /* 0x0001e20000100800 */
[----:B------:R-:W-:Y:S01]  /*31a20*/  IMAD.MOV.U32 R17, RZ, RZ, R10 ;  /* 0x000000ffff117224 */ /* 0x000fe200078e000a */
[----:B------:R-:W-:Y:S02]  /*31a30*/  MOV R16, R11 ;  /* 0x0000000b00107202 */ /* 0x000fe40000000f00 */
[----:B------:R-:W-:Y:S01]  /*31a40*/  MOV R3, R9 ;  /* 0x0000000900037202 */ /* 0x000fe20000000f00 */
[----:B------:R-:W2:Y:S04]  /*31a50*/  LDL.LU.64 R10, [R1+0x2a60] ;  /* 0x002a6000010a7983 */ /* 0x000ea80000300a00 */
[----:B0-----:R-:W2:Y:S02]  /*31a60*/  LDL.LU.64 R8, [R1+0x2a58] ;  /* 0x002a580001087983 */ /* 0x001ea40000300a00 */
        /* <DEDUP_REMOVED lines=15> */
[C---:B---3--:R-:W-:Y:S08]  /*31b60*/  HMMA.16816.F32.BF16 R24, R8.reuse, R18, R24 ;  /* 0x000000120818723c */ /* 0x048ff00000041818 */
[----:B----4-:R-:W-:Y:S01]  /*31b70*/  HMMA.16816.F32.BF16 R8, R8, R14, R20 ;  /* 0x0000000e0808723c */ /* 0x010fe20000041814 */
[----:B------:R-:W0:Y:S11]  /*31b80*/  LDSM.16.MT88.4 R20, [R28+0x16000] ;  /* 0x016000001c14783b */ /* 0x000e360000004200 */
[----:B------:R-:W-:Y:S03]  /*31b90*/  @!UPT UIADD3 URZ, URZ, URZ, URZ ;  /* 0x0000003f3f3ff290 */ /* 0x000fe6000fffe03f */
[----:B------:R1:W-:Y:S01]  /*31ba0*/  STL.64 [R1+0x130], R24 ;  /* 0x0001301801007387 */ /* 0x0003e20000100a00 */
[----:B------:R3:W-:Y:S07]  /*31bb0*/  STL.64 [R1+0x138], R26 ;  /* 0x0001381a01007387 */ /* 0x0007ee0000100a00 */
[----:B------:R-:W-:Y:S02]  /*31bc0*/  STL.64 [R1+0x120], R8 ;  /* 0x0001200801007387 */ /* 0x000fe40000100a00 */
[----:B------:R-:W-:Y:S01]  /*31bd0*/  STL.64 [R1+0x128], R10 ;  /* 0x0001280a01007387 */ /* 0x000fe20000100a00 */
[----:B0-----:R-:W-:Y:S01]  /*31be0*/  STL [R1+0x34], R21 ;  /* 0x0000341501007387 */ /* 0x001fe20000100800 */
[----:B-1----:R-:W4:Y:S02]  /*31bf0*/  LDL.LU R24, [R1+0x90] ;  /* 0x0000900001187983 */ /* 0x002f240000300800 */
[----:B------:R-:W4:Y:S02]  /*31c00*/  LDL.LU R25, [R1+0x94] ;  /* 0x0000940001197983 */ /* 0x000f240000300800 */
[----:B---3--:R-:W3:Y:S01]  /*31c10*/  LDL.LU R26, [R1+0x98] ;  /* 0x00009800011a7983 */ /* 0x008ee20000300800 */
[----:B------:R-:W3:Y:S04]  /*31c20*/  LDL.LU R27, [R1+0x9c] ;  /* 0x00009c00011b7983 */ /* 0x000ee80000300800 */
[----:B---3--:R-:W-:Y:S01]  /*31c30*/  STL.64 [R1+0x2998], R26 ;  /* 0x0029981a01007387 */ /* 0x008fe20000100a00 */
[----:B----4-:R0:W-:Y:S03]  /*31c40*/  STL.64 [R1+0x2990], R24 ;  /* 0x0029901801007387 */ /* 0x0101e60000100a00 */
[----:B0-----:R-:W3:Y:S01]  /*31c50*/  LDL.LU R24, [R1+0xb0] ;  /* 0x0000b00001187983 */ /* 0x001ee20000300800 */
[----:B------:R-:W3:Y:S02]  /*31c60*/  LDL.LU R25, [R1+0xb4] ;  /* 0x0000b40001197983 */ /* 0x000ee40000300800 */
[----:B------:R-:W4:Y:S02]  /*31c70*/  LDL.LU R26, [R1+0xb8] ;  /* 0x0000b800011a7983 */ /* 0x000f240000300800 */
[----:B------:R-:W4:Y:S02]  /*31c80*/  LDL.LU R27, [R1+0xbc] ;  /* 0x0000bc00011b7983 */ /* 0x000f240000300800 */
[----:B------:R-:W-:Y:S01]  /*31c90*/  IMAD.MOV.U32 R2, RZ, RZ, R20 ;  /* 0x000000ffff027224 */ /* 0x000fe200078e0014 */
[----:B------:R-:W-:Y:S01]  /*31ca0*/  MOV R13, R22 ;  /* 0x00000016000d7202 */ /* 0x000fe20000000f00 */
[----:B------:R-:W-:Y:S01]  /*31cb0*/  IMAD.MOV.U32 R12, RZ, RZ, R23 ;  /* 0x000000ffff0c7224 */ /* 0x000fe200078e0017 */
[----:B----4-:R-:W-:Y:S01]  /*31cc0*/  STL.64 [R1+0x29b8], R26 ;  /* 0x0029b81a01007387 */ /* 0x010fe20000100a00 */
[----:B---3--:R0:W-:Y:S02]  /*31cd0*/  STL.64 [R1+0x29b0], R24 ;  /* 0x0029b01801007387 */ /* 0x0081e40000100a00 */
[----:B------:R-:W3:Y:S02]  /*31ce0*/  LDL.LU R20, [R1] ;  /* 0x0000000001147983 */ /* 0x000ee40000300800 */
[----:B------:R-:W3:Y:S01]  /*31cf0*/  LDL.LU R21, [R1+0x4] ;  /* 0x0000040001157983 */ /* 0x000ee20000300800 */
[----:B------:R-:W4:Y:S01]  /*31d00*/  LDL.LU R22, [R1+0x8] ;  /* 0x0000080001167983 */ /* 0x000f220000300800 */
[----:B------:R-:W4:Y:S03]  /*31d10*/  LDL.LU R23, [R1+0xc] ;  /* 0x00000c0001177983 */ /* 0x000f260000300800 */
[----:B----4-:R2:W-:Y:S01]  /*31d20*/  STL.64 [R1+0x29d8], R22 ;  /* 0x0029d81601007387 */ /* 0x0105e20000100a00 */
[----:B---3--:R1:W-:Y:S02]  /*31d30*/  STL.64 [R1+0x29d0], R20 ;  /* 0x0029d01401007387 */ /* 0x0083e40000100a00 */
[----:B0-----:R-:W3:Y:S02]  /*31d40*/  LDL.LU R24, [R1+0xc0] ;  /* 0x0000c00001187983 */ /* 0x001ee40000300800 */
[----:B------:R-:W3:Y:S01]  /*31d50*/  LDL.LU R25, [R1+0xc4] ;  /* 0x0000c40001197983 */ /* 0x000ee20000300800 */
[----:B------:R-:W4:Y:S01]  /*31d60*/  LDL.LU R26, [R1+0xc8] ;  /* 0x0000c800011a7983 */ /* 0x000f220000300800 */
[----:B------:R-:W4:Y:S02]  /*31d70*/  LDL.LU R27, [R1+0xcc] ;  /* 0x0000cc00011b7983 */ /* 0x000f240000300800 */
[----:B------:R-:W3:Y:S01]  /*31d80*/  LDL R11, [R1+0x146c] ;  /* 0x00146c00010b7983 */ /* 0x000ee20000100800 */
[----:B--2---:R-:W-:Y:S01]  /*31d90*/  MOV R22, R5 ;  /* 0x0000000500167202 */ /* 0x004fe20000000f00 */
[----:B------:R-:W-:Y:S01]  /*31da0*/  IMAD.MOV.U32 R23, RZ, RZ, R4 ;  /* 0x000000ffff177224 */ /* 0x000fe200078e0004 */
[----:B-1----:R-:W-:Y:S01]  /*31db0*/  MOV R20, R7 ;  /* 0x0000000700147202 */ /* 0x002fe20000000f00 */
[----:B------:R-:W-:-:S03]  /*31dc0*/  IMAD.MOV.U32 R21, RZ, RZ, R6 ;  /* 0x000000ffff157224 */ /* 0x000fc600078e0006 */
[----:B------:R-:W-:Y:S02]  /*31dd0*/  STL.64 [R1+0x2a08], R22 ;  /* 0x002a081601007387 */ /* 0x000fe40000100a00 */
[----:B------:R0:W-:Y:S02]  /*31de0*/  STL.64 [R1+0x2a00], R20 ;  /* 0x002a001401007387 */ /* 0x0001e40000100a00 */
[----:B0-----:R-:W2:Y:S01]  /*31df0*/  LDL.LU R20, [R1+0x20] ;  /* 0x0000200001147983 */ /* 0x001ea20000300800 */
[----:B------:R-:W2:Y:S02]  /*31e00*/  LDL.LU R21, [R1+0x24] ;  /* 0x0000240001157983 */ /* 0x000ea40000300800 */
[----:B------:R-:W2:Y:S02]  /*31e10*/  LDL.LU R22, [R1+0x28] ;  /* 0x0000280001167983 */ /* 0x000ea40000300800 */
[----:B------:R-:W2:Y:S01]  /*31e20*/  LDL.LU R23, [R1+0x2c] ;  /* 0x00002c0001177983 */ /* 0x000ea20000300800 */
[----:B----4-:R-:W-:Y:S01]  /*31e30*/  STL.64 [R1+0x29c8], R26 ;  /* 0x0029c81a01007387 */ /* 0x010fe20000100a00 */
[----:B---3--:R0:W-:Y:S03]  /*31e40*/  STL.64 [R1+0x29c0], R24 ;  /* 0x0029c01801007387 */ /* 0x0081e60000100a00 */
[----:B------:R-:W1:Y:S02]  /*31e50*/  LDSM.16.M88.4 R4, [R11+0x20280] ;  /* 0x020280000b04783b */ /* 0x000e640000000200 */
[----:B------:R-:W3:Y:S02]  /*31e60*/  LDSM.16.M88.4 R8, [R11+0x30280] ;  /* 0x030280000b08783b */ /* 0x000ee40000000200 */
[----:B0-----:R-:W4:Y:S02]  /*31e70*/  LDL.LU R24, [R1+0xe0] ;  /* 0x0000e00001187983 */ /* 0x001f240000300800 */
[----:B------:R-:W4:Y:S02]  /*31e80*/  LDL.LU R25, [R1+0xe4] ;  /* 0x0000e40001197983 */ /* 0x000f240000300800 */
[----:B------:R-:W2:Y:S02]  /*31e90*/  LDL.LU R26, [R1+0xe8] ;  /* 0x0000e800011a7983 */ /* 0x000ea40000300800 */
[----:B------:R-:W2:Y:S02]  /*31ea0*/  LDL.LU R27, [R1+0xec] ;  /* 0x0000ec00011b7983 */ /* 0x000ea40000300800 */
        /* <DEDUP_REMOVED lines=16> */
[----:B------:R-:W2:Y:S02]  /*31fb0*/  LDL.LU R26, [R1+0x158] ;  /* 0x00015800011a7983 */ /* 0x000ea40000300800 */
[----:B------:R-:W2:Y:S01]  /*31fc0*/  LDL.LU R27, [R1+0x15c] ;  /* 0x00015c00011b7983 */ /* 0x000ea20000300800 */
[----:B-1----:R-:W-:Y:S01]  /*31fd0*/  STL [R1+0x2854], R6 ;  /* 0x0028540601007387 */ /* 0x002fe20000100800 */
[----:B------:R-:W-:Y:S02]  /*31fe0*/  STL [R1+0x2850], R7 ;  /* 0x0028500701007387 */ /* 0x000fe40000100800 */
[----:B------:R0:W-:Y:S02]  /*31ff0*/  STL.64 [R1+0x2938], R4 ;  /* 0x0029380401007387 */ /* 0x0001e40000100a00 */
[----:B0-----:R-:W4:Y:S01]  /*32000*/  LDL.LU R4, [R1+0x50] ;  /* 0x0000500001047983 */ /* 0x001f220000300800 */
[----:B------:R-:W4:Y:S01]  /*32010*/  LDL.LU R5, [R1+0x54] ;  /* 0x0000540001057983 */ /* 0x000f220000300800 */
[----:B------:R-:W-:Y:S01]  /*32020*/  MOV R6, R0 ;  /* 0x0000000000067202 */ /* 0x000fe20000000f00 */
[----:B------:R-:W-:Y:S01]  /*32030*/  IMAD.MOV.U32 R7, RZ, RZ, R29 ;  /* 0x000000ffff077224 */ /* 0x000fe200078e001d */
[----:B------:R-:W2:Y:S01]  /*32040*/  LDL.LU R0, [R1+0x2a24] ;  /* 0x002a240001007983 */ /* 0x000ea20000300800 */
[----:B------:R-:W2:Y:S03]  /*32050*/  LDL.LU R29, [R1+0x2a20] ;  /* 0x002a2000011d7983 */ /* 0x000ea60000300800 */
[----:B------:R-:W-:Y:S04]  /*32060*/  STL.64 [R1+0x2960], R6 ;  /* 0x0029600601007387 */ /* 0x000fe80000100a00 */
[----:B----4-:R0:W-:Y:S04]  /*32070*/  STL.64 [R1+0x2958], R4 ;  /* 0x0029580401007387 */ /* 0x0101e80000100a00 */
[----:B0-----:R-:W4:Y:S01]  /*32080*/  LDL.LU R4, [R1+0x170] ;  /* 0x0001700001047983 */ /* 0x001f220000300800 */
[----:B------:R-:W4:Y:S02]  /*32090*/  LDL.LU R5, [R1+0x174] ;  /* 0x0001740001057983 */ /* 0x000f240000300800 */
[----:B------:R-:W4:Y:S02]  /*320a0*/  LDL.LU R6, [R1+0x178] ;  /* 0x0001780001067983 */ /* 0x000f240000300800 */
[----:B------:R-:W4:Y:S01]  /*320b0*/  LDL.LU R7, [R1+0x17c] ;  /* 0x00017c0001077983 */ /* 0x000f220000300800 */
[----:B---3--:R-:W-:Y:S01]  /*320c0*/  STL [R1+0x2894], R10 ;  /* 0x0028940a01007387 */ /* 0x008fe20000100800 */
[----:B------:R-:W-:Y:S01]  /*320d0*/  STL [R1+0x2890], R11 ;  /* 0x0028900b01007387 */ /* 0x000fe20000100800 */
[C---:B----4-:R-:W-:Y:S11]  /*320e0*/  HMMA.16816.F32.BF16 R4, R20.reuse, R18, R4 ;  /* 0x000000121404723c */ /* 0x050ff60000041804 */
[----:B------:R-:W-:Y:S11]  /*320f0*/  @!UPT UIADD3 URZ, URZ, URZ, URZ ;  /* 0x0000003f3f3ff290 */ /* 0x000ff6000fffe03f */
[----:B------:R-:W-:Y:S01]  /*32100*/  @!UPT UIADD3 URZ, URZ, URZ, URZ ;  /* 0x0000003f3f3ff290 */ /* 0x000fe2000fffe03f */
[----:B------:R-:W-:Y:S01]  /*32110*/  STL.64 [R1+0x140], R4 ;  /* 0x0001400401007387 */ /* 0x000fe20000100a00 */
[----:B------:R-:W-:Y:S02]  /*32120*/  STL.64 [R1+0x148], R6 ;  /* 0x0001480601007387 */ /* 0x000fe40000100a00 */
[----:B------:R-:W0:Y:S02]  /*32130*/  LDSM.16.MT88.4 R4, [R28+0x16080] ;  /* 0x016080001c04783b */ /* 0x000e240000004200 */
[----:B0-----:R0:W-:Y:S02]  /*32140*/  STL.64 [R1+0x40], R4 ;  /* 0x0000400401007387 */ /* 0x0011e40000100a00 */
[----:B------:R1:W-:Y:S02]  /*32150*/  STL.64 [R1+0x48], R6 ;  /* 0x0000480601007387 */ /* 0x0003e40000100a00 */
[----:B0-----:R-:W3:Y:S01]  /*32160*/  LDL.LU R4, [R1+0x80] ;  /* 0x0000800001047983 */ /* 0x001ee20000300800 */
[----:B------:R-:W3:Y:S02]  /*32170*/  LDL.LU R5, [R1+0x84] ;  /* 0x0000840001057983 */ /* 0x000ee40000300800 */
[----:B-1----:R-:W4:Y:S02]  /*32180*/  LDL.LU R6, [R1+0x88] ;  /* 0x0000880001067983 */ /* 0x002f240000300800 */
[----:B------:R-:W4:Y:S01]  /*32190*/  LDL.LU R7, [R1+0x8c] ;  /* 0x00008c0001077983 */ /* 0x000f220000300800 */
[----:B--2---:R-:W-:Y:S01]  /*321a0*/  HMMA.16816.F32.BF16 R20, R20, R14, R24 ;  /* 0x0000000e1414723c */ /* 0x004fe20000041818 */
[----:B----4-:R-:W-:Y:S01]  /*321b0*/  STL.64 [R1+0x2978], R6 ;  /* 0x0029780601007387 */ /* 0x010fe20000100a00 */
[----:B---3--:R0:W-:Y:S03]  /*321c0*/  STL.64 [R1+0x2970], R4 ;  /* 0x0029700401007387 */ /* 0x0081e60000100a00 */
[----:B0-----:R-:W2:Y:S01]  /*321d0*/  LDL.LU R4, [R1+0xa0] ;  /* 0x0000a00001047983 */ /* 0x001ea20000300800 */
[----:B------:R-:W2:Y:S02]  /*321e0*/  LDL.LU R5, [R1+0xa4] ;  /* 0x0000a40001057983 */ /* 0x000ea40000300800 */
[----:B------:R-:W2:Y:S02]  /*321f0*/  LDL.LU R6, [R1+0xa8] ;  /* 0x0000a80001067983 */ /* 0x000ea40000300800 */
[----:B------:R-:W-:Y:S01]  /*32200*/  STL [R1+0x2920], R28 ;  /* 0x0029201c01007387 */ /* 0x000fe20000100800 */
[----:B------:R-:W3:Y:S01]  /*32210*/  LDL.LU.64 R26, [R1+0x2a18] ;  /* 0x002a1800011a7983 */ /* 0x000ee20000300a00 */
[----:B------:R-:W3:Y:S11]  /*32220*/  LDL.LU.64 R24, [R1+0x2a10] ;  /* 0x002a100001187983 */ /* 0x000ef60000300a00 */
[----:B------:R-:W-:Y:S02]  /*32230*/  STL.64 [R1+0x180], R20 ;  /* 0x0001801401007387 */ /* 0x000fe40000100a00 */
[----:B------:R-:W-:Y:S02]  /*32240*/  STL.64 [R1+0x188], R22 ;  /* 0x0001881601007387 */ /* 0x000fe40000100a00 */
[----:B------:R-:W0:Y:S04]  /*32250*/  LDSM.16.MT88.4 R20, [R0+0x16000] ;  /* 0x016000000014783b */ /* 0x000e280000004200 */
[----:B0-----:R-:W-:Y:S01]  /*32260*/  STL.64 [R1+0x60], R20 ;  /* 0x0000601401007387 */ /* 0x001fe20000100a00 */
        /* <DEDUP_REMOVED lines=32> */
[----:B------:R-:W3:Y:S01]  /*32470*/  LDL.LU.64 R20, [R1+0x29a0] ;  /* 0x0029a00001147983 */ /* 0x000ee20000300a00 */
[----:B------:R-:W-:Y:S01]  /*32480*/  MOV R7, R29 ;  /* 0x0000001d00077202 */ /* 0x000fe20000000f00 */
[C---:B---3--:R-:W-:Y:S11]  /*32490*/  HMMA.16816.F32.BF16 R24, R20.reuse, R18, R24 ;  /* 0x000000121418723c */ /* 0x048ff60000041818 */
        /* <DEDUP_REMOVED lines=8> */
[----:B------:R-:W2:Y:S01]  /*32520*/  LDL.LU.64 R26, [R1+0x2988] ;  /* 0x00298800011a7983 */ /* 0x000ea20000300a00 */
[----:B------:R-:W2:Y:S11]  /*32530*/  LDL.LU.64 R24, [R1+0x2980] ;  /* 0x0029800001187983 */ /* 0x000eb60000300a00 */
[----:B------:R-:W-:Y:S09]  /*32540*/  @!UPT UIADD3 URZ, URZ, URZ, URZ ;  /* 0x0000003f3f3ff290 */ /* 0x000ff2000fffe03f */
[----:B------:R0:W-:Y:S01]  /*32550*/  STL.64 [R1+0xe0], R20 ;  /* 0x0000e01401007387 */ /* 0x0001e20000100a00 */
[----:B------:R1:W-:Y:S03]  /*32560*/  STL.64 [R1+0xe8], R22 ;  /* 0x0000e81601007387 */ /* 0x0003e60000100a00 */
[----:B0-----:R-:W3:Y:S01]  /*32570*/  LDL.LU R20, [R1+0x70] ;  /* 0x0000700001147983 */ /* 0x001ee20000300800 */
[----:B------:R-:W3:Y:S02]  /*32580*/  LDL.LU R21, [R1+0x74] ;  /* 0x0000740001157983 */ /* 0x000ee40000300800 */
[----:B-1----:R-:W3:Y:S02]  /*32590*/  LDL.LU R22, [R1+0x78] ;  /* 0x0000780001167983 */ /* 0x002ee40000300800 */
[----:B------:R-:W3:Y:S01]  /*325a0*/  LDL.LU R23, [R1+0x7c] ;  /* 0x00007c0001177983 */ /* 0x000ee20000300800 */
[C---:B--2---:R-:W-:Y:S11]  /*325b0*/  HMMA.16816.F32.BF16 R4, R24.reuse, R18, R4 ;  /* 0x000000121804723c */ /* 0x044ff60000041804 */
[----:B------:R-:W-:Y:S11]  /*325c0*/  @!UPT UIADD3 URZ, URZ, URZ, URZ ;  /* 0x0000003f3f3ff290 */ /* 0x000ff6000fffe03f */
[----:B------:R-:W-:Y:S02]  /*325d0*/  @!UPT UIADD3 URZ, URZ, URZ, URZ ;  /* 0x0000003f3f3ff290 */ /* 0x000fe4000fffe03f */
[----:B------:R-:W-:Y:S01]  /*325e0*/  IMAD.MOV.U32 R10, RZ, RZ, R6 ;  /* 0x000000ffff0a7224 */ /* 0x000fe200078e0006 */
[----:B------:R-:W-:Y:S01]  /*325f0*/  MOV R11, R7 ;  /* 0x00000007000b7202 */ /* 0x000fe20000000f00 */
[----:B------:R0:W-:Y:S01]  /*32600*/  STL.64 [R1+0x10], R4 ;  /* 0x0000100401007387 */ /* 0x0001e20000100a00 */
[----:B------:R-:W2:Y:S03]  /*32610*/  LDL.LU.64 R6, [R1+0x2978] ;  /* 0x0029780001067983 */ /* 0x000ea60000300a00 */
[----:B0-----:R-:W2:Y:S01]  /*32620*/  LDL.LU.64 R4, [R1+0x2970] ;  /* 0x0029700001047983 */ /* 0x001ea20000300a00 */
[----:B------:R-:W-:Y:S02]  /*32630*/  STL.64 [R1+0x2930], R10 ;  /* 0x0029300a01007387 */ /* 0x000fe40000100a00 */
[----:B------:R0:W-:Y:S02]  /*32640*/  STL.64 [R1+0x2928], R8 ;  /* 0x0029280801007387 */ /* 0x0001e40000100a00 */
[----:B0-----:R-:W4:Y:S01]  /*32650*/  LDL.LU R8, [R1+0x160] ;  /* 0x0001600001087983 */ /* 0x001f220000300800 */
[----:B------:R-:W4:Y:S02]  /*32660*/  LDL.LU R9, [R1+0x164] ;  /* 0x0001640001097983 */ /* 0x000f240000300800 */
[----:B------:R-:W3:Y:S02]  /*32670*/  LDL.LU R10, [R1+0x168] ;  /* 0x00016800010a7983 */ /* 0x000ee40000300800 */
[----:B------:R-:W3:Y:S01]  /*32680*/  LDL.LU R11, [R1+0x16c] ;  /* 0x00016c00010b7983 */ /* 0x000ee20000300800 */
[----:B--2---:R-:W-:Y:S01]  /*32690*/  HMMA.16816.F32.BF16 R24, R24, R14, R4 ;  /* 0x0000000e1818723c */ /* 0x004fe20000041804 */
[----:B---3--:R-:W-:Y:S01]  /*326a0*/  STL.64 [R1+0x2948], R10 ;  /* 0x0029480a01007387 */ /* 0x008fe20000100a00 */
[----:B----4-:R0:W-:Y:S03]  /*326b0*/  STL.64 [R1+0x2940], R8 ;  /* 0x0029400801007387 */ /* 0x0101e60000100a00 */
[----:B0-----:R-:W2:Y:S01]  /*326c0*/  LDL.LU R8, [R1+0xd0] ;  /* 0x0000d00001087983 */ /* 0x001ea20000300800 */
[----:B------:R-:W-:-:S02]  /*326d0*/  IMAD.MOV.U32 R9, RZ, RZ, R3 ;  /* 0x000000ffff097224 */ /* 0x000fc400078e0003 */
[----:B------:R-:W3:Y:S02]  /*326e0*/  LDL.LU R3, [R1+0x2968] ;  /* 0x0029680001037983 */ /* 0x000ee40000300800 */
[----:B------:R-:W4:Y:S01]  /*326f0*/  LDL.LU.64 R6, [R1+0x2960] ;  /* 0x0029600001067983 */ /* 0x000f220000300a00 */
[----:B------:R-:W4:Y:S01]  /*32700*/  LDL.LU.64 R4, [R1+0x2958] ;  /* 0x0029580001047983 */ /* 0x000f220000300a00 */
[----:B------:R-:W-:Y:S01]  /*32710*/  MOV R10, R17 ;  /* 0x00000011000a7202 */ /* 0x000fe20000000f00 */
[----:B------:R-:W-:-:S10]  /*32720*/  IMAD.MOV.U32 R11, RZ, RZ, R16 ;  /* 0x000000ffff0b7224 */ /* 0x000fd400078e0010 */
[----:B------:R-:W-:Y:S01]  /*32730*/  STL.64 [R1], R24 ;  /* 0x0000001801007387 */ /* 0x000fe20000100a00 */
[----:B------:R-:W-:Y:S04]  /*32740*/  STL.64 [R1+0x8], R26 ;  /* 0x0000081a01007387 */ /* 0x000fe80000100a00 */
[----:B---3--:R-:W-:Y:S01]  /*32750*/  LDSM.16.MT88.4 R24, [R3+0x16080] ;  /* 0x016080000318783b */ /* 0x008fe20000004200 */
[----:B----4-:R-:W-:Y:S01]  /*32760*/  HMMA.16816.F32.BF16 R16, R4, R18, R20 ;  /* 0x000000120410723c */ /* 0x010fe20000041814 */
[----:B------:R-:W0:Y:S02]  /*32770*/  LDSM.16.MT88.4 R20, [R0+0x16080] ;  /* 0x016080000014783b */ /* 0x000e240000004200 */
[----:B0-----:R-:W-:Y:S11]  /*32780*/  STL.64 [R1+0x28e0], R22 ;  /* 0x0028e01601007387 */ /* 0x001ff60000100a00 */
[----:B------:R-:W-:Y:S09]  /*32790*/  @!UPT UIADD3 URZ, URZ, URZ, URZ ;  /* 0x0000003f3f3ff290 */ /* 0x000ff2000fffe03f */
[----:B------:R-:W-:Y:S02]  /*327a0*/  STL.64 [R1+0x70], R16 ;  /* 0x0000701001007387 */ /* 0x000fe40000100a00 */
[----:B------:R-:W-:Y:S02]  /*327b0*/  STL.64 [R1+0x78], R18 ;  /* 0x0000781201007387 */ /* 0x000fe40000100a00 */
[----:B------:R-:W0:Y:S04]  /*327c0*/  LDSM.16.MT88.4 R16, [R3+0x16000] ;  /* 0x016000000310783b */ /* 0x000e280000004200 */
[----:B------:R1:W-:Y:S04]  /*327d0*/  STL.64 [R1+0x28d8], R20 ;  /* 0x0028d81401007387 */ /* 0x0003e80000100a00 */
[----:B-1----:R-:W3:Y:S01]  /*327e0*/  LDL.LU.64 R20, [R1+0x40] ;  /* 0x0000400001147983 */ /* 0x002ee20000300a00 */
[----:B------:R-:W4:Y:S03]  /*327f0*/  LDL.LU.64 R22, [R1+0x48] ;  /* 0x0000480001167983 */ /* 0x000f260000300a00 */
[----:B0-----:R-:W-:Y:S01]  /*32800*/  STL.64 [R1+0x28c0], R18 ;  /* 0x0028c01201007387 */ /* 0x001fe20000100a00 */
[----:B------:R0:W-:Y:S03]  /*32810*/  STL.64 [R1+0x28b8], R16 ;  /* 0x0028b81001007387 */ /* 0x0001e60000100a00 */
[----:B0-----:R-:W4:Y:S01]  /*32820*/  LDL.LU R16, [R1+0x130] ;  /* 0x0001300001107983 */ /* 0x001f220000300800 */
[----:B------:R-:W4:Y:S02]  /*32830*/  LDL.LU R17, [R1+0x134] ;  /* 0x0001340001117983 */ /* 0x000f240000300800 */
[----:B------:R-:W4:Y:S02]  /*32840*/  LDL.LU R18, [R1+0x138] ;  /* 0x0001380001127983 */ /* 0x000f240000300800 */
[----:B------:R-:W4:Y:S01]  /*32850*/  LDL.LU R19, [R1+0x13c] ;  /* 0x00013c0001137983 */ /* 0x000f220000300800 */
[----:B------:R-:W-:Y:S01]  /*32860*/  STL.64 [R1+0x28a0], R26 ;  /* 0x0028a01a01007387 */ /* 0x000fe20000100a00 */
[----:B------:R0:W-:Y:S02]  /*32870*/  STL.64 [R1+0x2898], R24 ;  /* 0x0028981801007387 */ /* 0x0001e40000100a00 */
[----:B0-----:R-:W-:-:S02]  /*32880*/  MOV R24, R2 ;  /* 0x0000000200187202 */ /* 0x001fc40000000f00 */
[----:B------:R-:W3:Y:S01]  /*32890*/  LDL.LU R2, [R1+0x2950] ;  /* 0x0029500001027983 */ /* 0x000ee20000300800 */
[----:B------:R-:W4:Y:S02]  /*328a0*/  LDL.LU R25, [R1+0x34] ;  /* 0x0000340001197983 */ /* 0x000f240000300800 */
[----:B------:R-:W-:Y:S01]  /*328b0*/  IMAD.MOV.U32 R26, RZ, RZ, R13 ;  /* 0x000000ffff1a7224 */ /* 0x000fe200078e000d */
[----:B------:R-:W-:Y:S01]  /*328c0*/  MOV R27, R12 ;  /* 0x0000000c001b7202 */ /* 0x000fe20000000f00 */
[----:B------:R-:W-:Y:S01]  /*328d0*/  STL [R1+0x2860], R3 ;  /* 0x0028600301007387 */ /* 0x000fe20000100800 */
[----:B--2---:R-:W-:Y:S01]  /*328e0*/  HMMA.16816.F32.BF16 R12, R4, R14, R8 ;  /* 0x0000000e040c723c */ /* 0x004fe20000041808 */
[----:B------:R-:W4:Y:S02]  /*328f0*/  LDL.LU.64 R10, [R1+0x2948] ;  /* 0x00294800010a7983 */ /* 0x000f240000300a00 */
[----:B------:R-:W4:Y:S01]  /*32900*/  LDL.LU.64 R8, [R1+0x2940] ;  /* 0x0029400001087983 */ /* 0x000f220000300a00 */
[----:B------:R-:W4:Y:S11]  /*32910*/  LDL.LU.64 R4, [R1+0x2938] ;  /* 0x0029380001047983 */ /* 0x000f360000300a00 */
[----:B------:R-:W-:Y:S08]  /*32920*/  @!UPT UIADD3 URZ, URZ, URZ, URZ ;  /* 0x0000003f3f3ff290 */ /* 0x000ff0000fffe03f */
[----:B------:R-:W-:Y:S01]  /*32930*/  STL.64 [R1+0xc0], R12 ;  /* 0x0000c00c01007387 */ /* 0x000fe20000100a00 */
[----:B------:R-:W-:Y:S03]  /*32940*/  STL.64 [R1+0xc8], R14 ;  /* 0x0000c80e01007387 */ /* 0x000fe60000100a00 */
[----:B---3--:R-:W0:Y:S01]  /*32950*/  LDSM.16.MT88.4 R12, [R2+0x16000] ;  /* 0x01600000020c783b */ /* 0x008e220000004200 */
[C---:B----4-:R-:W-:Y:S03]  /*32960*/  HMMA.16816.F32.BF16 R8, R24.reuse, R4, R8 ;  /* 0x000000041808723c */ /* 0x050fe60000041808 */
[----:B0-----:R-:W-:Y:S01]  /*32970*/  STL.64 [R1+0x2878], R14 ;  /* 0x0028780e01007387 */ /* 0x001fe20000100a00 */
[----:B------:R0:W-:Y:S03]  /*32980*/  STL.64 [R1+0x2870], R12 ;  /* 0x0028700c01007387 */ /* 0x0001e60000100a00 */
[----:B0-----:R-:W2:Y:S01]  /*32990*/  LDL.LU R12, [R1+0x110] ;  /* 0x00011000010c7983 */ /* 0x001ea20000300800 */
[----:B------:R-:W2:Y:S02]  /*329a0*/  LDL.LU R13, [R1+0x114] ;  /* 0x00011400010d7983 */ /* 0x000ea40000300800 */
[----:B------:R-:W2:Y:S02]  /*329b0*/  LDL.LU R14, [R1+0x118] ;  /* 0x00011800010e7983 */ /* 0x000ea40000300800 */
[----:B------:R-:W2:Y:S11]  /*329c0*/  LDL.LU R15, [R1+0x11c] ;  /* 0x00011c00010f7983 */ /* 0x000eb60000300800 */
[----:B------:R-:W-:Y:S01]  /*329d0*/  STL.64 [R1+0xb0], R8 ;  /* 0x0000b00801007387 */ /* 0x000fe20000100a00 */
[----:B------:R0:W-:Y:S03]  /*329e0*/  STL.64 [R1+0xb8], R10 ;  /* 0x0000b80a01007387 */ /* 0x0001e60000100a00 */
[----:B0-----:R-:W3:Y:S01]  /*329f0*/  LDL.LU.64 R10, [R1+0x2930] ;  /* 0x00293000010a7983 */ /* 0x001ee20000300a00 */
[----:B------:R-:W2:Y:S01]  /*32a00*/  LDL.LU.64 R8, [R1+0x2928] ;  /* 0x0029280001087983 */ /* 0x000ea20000300a00 */
[----:B------:R-:W-:Y:S01]  /*32a10*/  MOV R7, R20 ;  /* 0x0000001400077202 */ /* 0x000fe20000000f00 */
[----:B------:R-:W-:Y:S01]  /*32a20*/  IMAD.MOV.U32 R6, RZ, RZ, R21 ;  /* 0x000000ffff067224 */ /* 0x000fe200078e0015 */
[----:B--2---:R-:W-:Y:S01]  /*32a30*/  HMMA.16816.F32.BF16 R24, R24, R8, R12 ;  /* 0x000000081818723c */ /* 0x004fe2000004180c */
[----:B------:R-:W0:Y:S04]  /*32a40*/  LDSM.16.MT88.4 R12, [R2+0x16080] ;  /* 0x01608000020c783b */ /* 0x000e280000004200 */
[----:B0-----:R-:W-:Y:S11]  /*32a50*/  STL [R1+0x24], R13 ;  /* 0x0000240d01007387 */ /* 0x001ff60000100800 */
[----:B------:R-:W-:Y:S07]  /*32a60*/  @!UPT UIADD3 URZ, URZ, URZ, URZ ;  /* 0x0000003f3f3ff290 */ /* 0x000fee000fffe03f */
[----:B------:R-:W-:Y:S02]  /*32a70*/  STL.64 [R1+0xa0], R24 ;  /* 0x0000a01801007387 */ /* 0x000fe40000100a00 */
[----:B------:R-:W-:Y:S02]  /*32a80*/  STL.64 [R1+0xa8], R26 ;  /* 0x0000a81a01007387 */ /* 0x000fe40000100a00 */
[----:B------:R0:W-:Y:S02]  /*32a90*/  STL.64 [R1+0x28], R14 ;  /* 0x0000280e01007387 */ /* 0x0001e40000100a00 */
[----:B------:R-:W-:Y:S02]  /*32aa0*/  IMAD.MOV.U32 R3, RZ, RZ, R12 ;  /* 0x000000ffff037224 */ /* 0x000fe400078e000c */
[----:B0-----:R-:W-:Y:S03]  /*32ab0*/  HMMA.16816.F32.BF16 R12, R20, R4, R16 ;  /* 0x00000004140c723c */ /* 0x001fe60000041810 */
[----:B------:R0:W-:Y:S01]  /*32ac0*/  STL [R1+0x2868], R3 ;  /* 0x0028680301007387 */ /* 0x0001e20000100800 */
[----:B------:R1:W-:Y:S01]  /*32ad0*/  STL [R1+0x2864], R2 ;  /* 0x0028640201007387 */ /* 0x0003e20000100800 */
[----:B0-----:R-:W-:Y:S01]  /*32ae0*/  MOV R3, R22 ;  /* 0x0000001600037202 */ /* 0x001fe20000000f00 */
[----:B-1----:R-:W-:Y:S11]  /*32af0*/  IMAD.MOV.U32 R2, RZ, RZ, R23 ;  /* 0x000000ffff027224 */ /* 0x002ff600078e0017 */
[----:B------:R-:W-:Y:S06]  /*32b00*/  @!UPT UIADD3 URZ, URZ, URZ, URZ ;  /* 0x0000003f3f3ff290 */ /* 0x000fec000fffe03f */
[----:B------:R0:W-:Y:S01]  /*32b10*/  STL.64 [R1+0x90], R12 ;  /* 0x0000900c01007387 */ /* 0x0001e20000100a00 */
[----:B------:R1:W-:Y:S02]  /*32b20*/  STL.64 [R1+0x98], R14 ;  /* 0x0000980e01007387 */ /* 0x0003e40000100a00 */
[----:B------:R2:W-:Y:S01]  /*32b30*/  STL.64 [R1+0x2918], R4 ;  /* 0x0029180401007387 */ /* 0x0005e20000100a00 */
[----:B0-----:R-:W4:Y:S01]  /*32b40*/  LDL.LU R12, [R1+0xe0] ;  /* 0x0000e000010c7983 */ /* 0x001f220000300800 */
[----:B------:R-:W4:Y:S02]  /*32b50*/  LDL.LU R13, [R1+0xe4] ;  /* 0x0000e400010d7983 */ /* 0x000f240000300800 */
[----:B-1----:R-:W2:Y:S02]  /*32b60*/  LDL.LU R14, [R1+0xe8] ;  /* 0x0000e800010e7983 */ /* 0x002ea40000300800 */
[----:B------:R-:W2:Y:S01]  /*32b70*/  LDL.LU R15, [R1+0xec] ;  /* 0x0000ec00010f7983 */ /* 0x000ea20000300800 */
[----:B------:R-:W2:Y:S01]  /*32b80*/  LDL.LU R20, [R1+0x60] ;  /* 0x0000600001147983 */ /* 0x000ea20000300800 */
[----:B------:R-:W2:Y:S02]  /*32b90*/  LDL.LU R21, [R1+0x64] ;  /* 0x0000640001157983 */ /* 0x000ea40000300800 */
[----:B------:R-:W2:Y:S02]  /*32ba0*/  LDL.LU R22, [R1+0x68] ;  /* 0x0000680001167983 */ /* 0x000ea40000300800 */
[----:B------:R-:W2:Y:S02]  /*32bb0*/  LDL.LU R23, [R1+0x6c] ;  /* 0x00006c0001177983 */ /* 0x000ea40000300800 */
[----:B--2---:R-:W-:Y:S01]  /*32bc0*/  STL.64 [R1+0x2910], R22 ;  /* 0x0029101601007387 */ /* 0x004fe20000100a00 */
[----:B------:R0:W-:Y:S02]  /*32bd0*/  STL.64 [R1+0x2908], R20 ;  /* 0x0029081401007387 */ /* 0x0001e40000100a00 */
[----:B------:R-:W2:Y:S02]  /*32be0*/  LDL.LU R24, [R1+0x100] ;  /* 0x0001000001187983 */ /* 0x000ea40000300800 */
[----:B------:R-:W2:Y:S01]  /*32bf0*/  LDL.LU R25, [R1+0x104] ;  /* 0x0001040001197983 */ /* 0x000ea20000300800 */
[----:B------:R-:W2:Y:S01]  /*32c00*/  LDL.LU R26, [R1+0x108] ;  /* 0x00010800011a7983 */ /* 0x000ea20000300800 */
[----:B------:R-:W2:Y:S02]  /*32c10*/  LDL.LU R27, [R1+0x10c] ;  /* 0x00010c00011b7983 */ /* 0x000ea40000300800 */
[----:B------:R-:W2:Y:S02]  /*32c20*/  LDL.LU R16, [R1+0x170] ;  /* 0x0001700001107983 */ /* 0x000ea40000300800 */
[----:B------:R-:W2:Y:S01]  /*32c30*/  LDL.LU R17, [R1+0x174] ;  /* 0x0001740001117983 */ /* 0x000ea20000300800 */
[----:B------:R-:W2:Y:S01]  /*32c40*/  LDL.LU R18, [R1+0x178] ;  /* 0x0001780001127983 */ /* 0x000ea20000300800 */
[----:B------:R-:W2:Y:S02]  /*32c50*/  LDL.LU R19, [R1+0x17c] ;  /* 0x00017c0001137983 */ /* 0x000ea40000300800 */
[----:B------:R-:W3:Y:S02]  /*32c60*/  LDL.LU R4, [R1+0x120] ;  /* 0x0001200001047983 */ /* 0x000ee40000300800 */
[----:B------:R-:W3:Y:S02]  /*32c70*/  LDL.LU R5, [R1+0x124] ;  /* 0x0001240001057983 */ /* 0x000ee40000300800 */
[----:B0-----:R-:W-:Y:S01]  /*32c80*/  IMAD.MOV.U32 R21, RZ, RZ, R6 ;  /* 0x000000ffff157224 */ /* 0x001fe200078e0006 */
[----:B------:R-:W-:Y:S01]  /*32c90*/  MOV R20, R7 ;  /* 0x0000000700147202 */ /* 0x000fe20000000f00 */
        /* <DEDUP_REMOVED lines=8> */
[----:B------:R-:W-:Y:S01]  /*32d20*/  MOV R22, R3 ;  /* 0x0000000300167202 */ /* 0x000fe20000000f00 */
[----:B------:R-:W-:Y:S01]  /*32d30*/  IMAD.MOV.U32 R23, RZ, RZ, R2 ;  /* 0x000000ffff177224 */ /* 0x000fe200078e0002 */
[----:B--2---:R-:W-:Y:S01]  /*32d40*/  STL.64 [R1+0x28f0], R18 ;  /* 0x0028f01201007387 */ /* 0x004fe20000100a00 */
[----:B------:R0:W-:Y:S03]  /*32d50*/  STL.64 [R1+0x28e8], R16 ;  /* 0x0028e81001007387 */ /* 0x0001e60000100a00 */
[----:B0-----:R-:W2:Y:S01]  /*32d60*/  LDL.LU R16, [R1+0x180] ;  /* 0x0001800001107983 */ /* 0x001ea20000300800 */
[----:B------:R-:W2:Y:S02]  /*32d70*/  LDL.LU R17, [R1+0x184] ;  /* 0x0001840001117983 */ /* 0x000ea40000300800 */
[----:B------:R-:W2:Y:S02]  /*32d80*/  LDL.LU R18, [R1+0x188] ;  /* 0x0001880001127983 */ /* 0x000ea40000300800 */
[----:B------:R-:W2:Y:S01]  /*32d90*/  LDL.LU R19, [R1+0x18c] ;  /* 0x00018c0001137983 */ /* 0x000ea20000300800 */
[----:B---3--:R-:W-:Y:S11]  /*32da0*/  HMMA.16816.F32.BF16 R20, R20, R8, R4 ;  /* 0x000000081414723c */ /* 0x008ff60000041804 */
[----:B------:R-:W-:Y:S11]  /*32db0*/  @!UPT UIADD3 URZ, URZ, URZ, URZ ;  /* 0x0000003f3f3ff290 */ /* 0x000ff6000fffe03f */
[----:B------:R-:W-:Y:S02]  /*32dc0*/  @!UPT UIADD3 URZ, URZ, URZ, URZ ;  /* 0x0000003f3f3ff290 */ /* 0x000fe4000fffe03f */
        /* <DEDUP_REMOVED lines=8> */
[----:B------:R-:W-:Y:S01]  /*32e50*/  STL.64 [R1+0x28b0], R26 ;  /* 0x0028b01a01007387 */ /* 0x000fe20000100a00 */
[----:B------:R0:W-:Y:S03]  /*32e60*/  STL.64 [R1+0x28a8], R24 ;  /* 0x0028a81801007387 */ /* 0x0001e60000100a00 */
[----:B0-----:R-:W3:Y:S01]  /*32e70*/  LDL.LU R24, [R1+0x150] ;  /* 0x0001500001187983 */ /* 0x001ee20000300800 */
[----:B------:R-:W3:Y:S02]  /*32e80*/  LDL.LU R25, [R1+0x154] ;  /* 0x0001540001197983 */ /* 0x000ee40000300800 */
[----:B------:R-:W3:Y:S02]  /*32e90*/  LDL.LU R26, [R1+0x158] ;  /* 0x00015800011a7983 */ /* 0x000ee40000300800 */
[----:B------:R-:W3:Y:S01]  /*32ea0*/  LDL.LU R27, [R1+0x15c] ;  /* 0x00015c00011b7983 */ /* 0x000ee20000300800 */
[----:B------:R0:W-:Y:S01]  /*32eb0*/  STL.64 [R1+0x2888], R14 ;  /* 0x0028880e01007387 */ /* 0x0001e20000100a00 */
[----:B----4-:R1:W-:Y:S01]  /*32ec0*/  STL.64 [R1+0x2880], R12 ;  /* 0x0028800c01007387 */ /* 0x0103e20000100a00 */
[----:B0-----:R-:W-:-:S02]  /*32ed0*/  MOV R14, R28 ;  /* 0x0000001c000e7202 */ /* 0x001fc40000000f00 */
[----:B-1----:R-:W4:Y:S01]  /*32ee0*/  LDL.LU R12, [R1+0xf0] ;  /* 0x0000f000010c7983 */ /* 0x002f220000300800 */
[----:B------:R-:W4:Y:S02]  /*32ef0*/  LDL.LU R13, [R1+0xf4] ;  /* 0x0000f400010d7983 */ /* 0x000f240000300800 */
[----:B------:R-:W2:Y:S02]  /*32f00*/  LDL.LU R28, [R1+0x2920] ;  /* 0x00292000011c7983 */ /* 0x000ea40000300800 */
[----:B------:R-:W2:Y:S01]  /*32f10*/  LDL.LU.64 R4, [R1+0x2918] ;  /* 0x0029180001047983 */ /* 0x000ea20000300a00 */
[----:B------:R0:W-:Y:S01]  /*32f20*/  STL.64 [R1+0x50], R20 ;  /* 0x0000501401007387 */ /* 0x0001e20000100a00 */
[----:B------:R-:W2:Y:S03]  /*32f30*/  LDL.LU.64 R22, [R1+0x2910] ;  /* 0x0029100001167983 */ /* 0x000ea60000300a00 */
[----:B0-----:R-:W2:Y:S01]  /*32f40*/  LDL.LU.64 R20, [R1+0x2908] ;  /* 0x0029080001147983 */ /* 0x001ea20000300a00 */
[----:B------:R-:W-:Y:S02]  /*32f50*/  STL [R1+0x285c], R6 ;  /* 0x00285c0601007387 */ /* 0x000fe40000100800 */
[----:B------:R-:W-:Y:S01]  /*32f60*/  STL [R1+0x2858], R7 ;  /* 0x0028580701007387 */ /* 0x000fe20000100800 */
[----:B--2---:R-:W-:Y:S11]  /*32f70*/  HMMA.16816.F32.BF16 R16, R20, R4, R16 ;  /* 0x000000041410723c */ /* 0x004ff60000041810 */
[----:B------:R-:W-:Y:S11]  /*32f80*/  @!UPT UIADD3 URZ, URZ, URZ, URZ ;  /* 0x0000003f3f3ff290 */ /* 0x000ff6000fffe03f */
[----:B------:R-:W-:Y:S01]  /*32f90*/  @!UPT UIADD3 URZ, URZ, URZ, URZ ;  /* 0x0000003f3f3ff290 */ /* 0x000fe2000fffe03f */
[----:B------:R-:W-:Y:S01]  /*32fa0*/  STL.64 [R1+0x140], R16 ;  /* 0x0001401001007387 */ /* 0x000fe20000100a00 */
[----:B------:R-:W-:Y:S02]  /*32fb0*/  STL.64 [R1+0x148], R18 ;  /* 0x0001481201007387 */ /* 0x000fe40000100a00 */
[----:B------:R-:W0:Y:S02]  /*32fc0*/  LDSM.16.MT88.4 R16, [R28+0x17000] ;  /* 0x017000001c10783b */ /* 0x000e240000004200 */
[----:B0-----:R-:W-:Y:S01]  /*32fd0*/  STL [R1+0x40], R16 ;  /* 0x0000401001007387 */ /* 0x001fe20000100800 */
[----:B------:R-:W-:Y:S01]  /*32fe0*/  MOV R6, R17 ;  /* 0x0000001100067202 */ /* 0x000fe20000000f00 */
[----:B------:R-:W-:Y:S02]  /*32ff0*/  STL [R1+0x4c], R19 ;  /* 0x00004c1301007387 */ /* 0x000fe40000100800 */
[----:B------:R-:W-:Y:S02]  /*33000*/  IMAD.MOV.U32 R7, RZ, RZ, R18 ;  /* 0x000000ffff077224 */ /* 0x000fe400078e0012 */
[----:B------:R-:W0:Y:S02]  /*33010*/  LDSM.16.MT88.4 R16, [R28+0x17080] ;  /* 0x017080001c10783b */ /* 0x000e240000004200 */
[----:B0-----:R-:W-:-:S02]  /*33020*/  MOV R3, R18 ;  /* 0x0000001200037202 */ /* 0x001fc40000000f00 */
[----:B------:R0:W-:Y:S01]  /*33030*/  STL.64 [R1+0x30], R16 ;  /* 0x0000301001007387 */ /* 0x0001e20000100a00 */
[----:B------:R-:W-:Y:S02]  /*33040*/  IMAD.MOV.U32 R2, RZ, RZ, R19 ;  /* 0x000000ffff027224 */ /* 0x000fe400078e0013 */
[----:B------:R-:W2:Y:S01]  /*33050*/  LDL.LU.64 R18, [R1+0x2900] ;  /* 0x0029000001127983 */ /* 0x000ea20000300a00 */
[----:B0-----:R-:W2:Y:S01]  /*33060*/  LDL.LU.64 R16, [R1+0x28f8] ;  /* 0x0028f80001107983 */ /* 0x001ea20000300a00 */
[----:B------:R-:W-:Y:S02]  /*33070*/  STL [R1+0x27fc], R28 ;  /* 0x0027fc1c01007387 */ /* 0x000fe40000100800 */
[----:B------:R-:W-:Y:S01]  /*33080*/  IMAD.MOV.U32 R15, RZ, RZ, R29 ;  /* 0x000000ffff0f7224 */ /* 0x000fe200078e001d */
[----:B--2---:R-:W-:Y:S01]  /*33090*/  HMMA.16816.F32.BF16 R20, R20, R8, R16 ;  /* 0x000000081414723c */ /* 0x004fe20000041810 */
[----:B------:R-:W2:Y:S01]  /*330a0*/  LDL.LU.64 R18, [R1+0x28f0] ;  /* 0x0028f00001127983 */ /* 0x000ea20000300a00 */
[----:B------:R-:W2:Y:S11]  /*330b0*/  LDL.LU.64 R16, [R1+0x28e8] ;  /* 0x0028e80001107983 */ /* 0x000eb60000300a00 */
[----:B------:R-:W-:Y:S10]  /*330c0*/  @!UPT UIADD3 URZ, URZ, URZ, URZ ;  /* 0x0000003f3f3ff290 */ /* 0x000ff4000fffe03f */
[----:B------:R-:W-:Y:S01]  /*330d0*/  STL.64 [R1+0x1c0], R20 ;  /* 0x0001c01401007387 */ /* 0x000fe20000100a00 */
[----:B------:R-:W-:Y:S02]  /*330e0*/  STL.64 [R1+0x1c8], R22 ;  /* 0x0001c81601007387 */ /* 0x000fe40000100a00 */
[----:B------:R-:W0:Y:S04]  /*330f0*/  LDSM.16.MT88.4 R20, [R0+0x17000] ;  /* 0x017000000014783b */ /* 0x000e280000004200 */
[----:B0-----:R-:W-:Y:S01]  /*33100*/  IMAD.MOV.U32 R29, RZ, RZ, R22 ;  /* 0x000000ffff1d7224 */ /* 0x001fe200078e0016 */
[----:B------:R0:W-:Y:S01]  /*33110*/  STL [R1+0x80], R20 ;  /* 0x0000801401007387 */ /* 0x0001e20000100800 */
[----:B------:R-:W-:Y:S02]  /*33120*/  MOV R0, R23 ;  /* 0x0000001700007202 */ /* 0x000fe40000000f00 */
[----:B------:R-:W-:Y:S01]  /*33130*/  MOV R28, R21 ;  /* 0x00000015001c7202 */ /* 0x000fe20000000f00 */
[----:B------:R-:W2:Y:S01]  /*33140*/  LDL.LU.64 R22, [R1+0x28e0] ;  /* 0x0028e00001167983 */ /* 0x000ea20000300a00 */
        /* <DEDUP_REMOVED lines=14> */
[----:B0-----:R-:W2:Y:S01]  /*33230*/  LDL.LU R20, [R1] ;  /* 0x0000000001147983 */ /* 0x001ea20000300800 */
[----:B------:R-:W2:Y:S02]  /*33240*/  LDL.LU R21, [R1+0x4] ;  /* 0x0000040001157983 */ /* 0x000ea40000300800 */
[----:B-1----:R-:W2:Y:S02]  /*33250*/  LDL.LU R22, [R1+0x8] ;  /* 0x0000080001167983 */ /* 0x002ea40000300800 */
[----:B------:R-:W2:Y:S01]  /*33260*/  LDL.LU R23, [R1+0xc] ;  /* 0x00000c0001177983 */ /* 0x000ea20000300800 */
        /* <DEDUP_REMOVED lines=15> */
[----:B-1----:R-:W-:Y:S01]  /*33360*/  IMAD.MOV.U32 R18, RZ, RZ, R10 ;  /* 0x000000ffff127224 */ /* 0x002fe200078e000a */
[----:B------:R-:W-:Y:S01]  /*33370*/  MOV R19, R11 ;  /* 0x0000000b00137202 */ /* 0x000fe20000000f00 */
[----:B------:R-:W2:Y:S01]  /*33380*/  LDL.LU R10, [R1+0x2894] ;  /* 0x00289400010a7983 */ /* 0x000ea20000300800 */
[----:B------:R-:W2:Y:S01]  /*33390*/  LDL.LU R11, [R1+0x2890] ;  /* 0x00289000010b7983 */ /* 0x000ea20000300800 */
        /* <DEDUP_REMOVED lines=8> */
[----:B------:R-:W3:Y:S01]  /*33420*/  LDL.LU.64 R14, [R1+0x2878] ;  /* 0x00287800010e7983 */ /* 0x000ee20000300a00 */
[----:B------:R-:W3:Y:S11]  /*33430*/  LDL.LU.64 R12, [R1+0x2870] ;  /* 0x00287000010c7983 */ /* 0x000ef60000300a00 */
[----:B------:R-:W-:Y:S10]  /*33440*/  @!UPT UIADD3 URZ, URZ, URZ, URZ ;  /* 0x0000003f3f3ff290 */ /* 0x000ff4000fffe03f */
[----:B------:R-:W-:Y:S01]  /*33450*/  STL.64 [R1+0x180], R24 ;  /* 0x0001801801007387 */ /* 0x000fe20000100a00 */
[----:B------:R-:W-:Y:S02]  /*33460*/  STL.64 [R1+0x188], R26 ;  /* 0x0001881a01007387 */ /* 0x000fe40000100a00 */
[----:B--2---:R-:W-:Y:S01]  /*33470*/  STL.64 [R1+0x2848], R10 ;  /* 0x0028480a01007387 */ /* 0x004fe20000100a00 */
[C---:B---3--:R-:W-:Y:S08]  /*33480*/  HMMA.16816.F32.BF16 R16, R12.reuse, R4, R16 ;  /* 0x000000040c10723c */ /* 0x048ff00000041810 */
[----:B------:R-:W-:Y:S11]  /*33490*/  HMMA.16816.F32.BF16 R12, R12, R8, R20 ;  /* 0x000000080c0c723c */ /* 0x000ff60000041814 */
[----:B------:R-:W-:Y:S04]  /*334a0*/  @!UPT UIADD3 URZ, URZ, URZ, URZ ;  /* 0x0000003f3f3ff290 */ /* 0x000fe8000fffe03f */
[----:B------:R-:W-:Y:S01]  /*334b0*/  STL.64 [R1+0x170], R16 ;  /* 0x0001701001007387 */ /* 0x000fe20000100a00 */
[----:B------:R-:W-:Y:S02]  /*334c0*/  STL.64 [R1+0x178], R18 ;  /* 0x0001781201007387 */ /* 0x000fe40000100a00 */
[----:B------:R-:W-:Y:S05]  /*334d0*/  STL.64 [R1+0x2840], R8 ;  /* 0x0028400801007387 */ /* 0x000fea0000100a00 */
[----:B------:R0:W-:Y:S01]  /*334e0*/  STL.64 [R1+0x130], R12 ;  /* 0x0001300c01007387 */ /* 0x0001e20000100a00 */
[----:B------:R1:W-:Y:S04]  /*334f0*/  STL.64 [R1+0x138], R14 ;  /* 0x0001380e01007387 */ /* 0x0003e80000100a00 */
[----:B0-----:R-:W2:Y:S01]  /*33500*/  LDL.LU R12, [R1+0x30] ;  /* 0x00003000010c7983 */ /* 0x001ea20000300800 */
[----:B------:R-:W2:Y:S02]  /*33510*/  LDL.LU R13, [R1+0x34] ;  /* 0x00003400010d7983 */ /* 0x000ea40000300800 */
[----:B-1----:R-:W-:Y:S01]  /*33520*/  IMAD.MOV.U32 R14, RZ, RZ, R3 ;  /* 0x000000ffff0e7224 */ /* 0x002fe200078e0003 */
[----:B------:R-:W-:Y:S01]  /*33530*/  MOV R15, R2 ;  /* 0x00000002000f7202 */ /* 0x000fe20000000f00 */
        /* <DEDUP_REMOVED lines=18> */
[----:B------:R-:W0:Y:S04]  /*33660*/  S2R R23, SR_TID.X ;  /* 0x0000000000177919 */ /* 0x000e280000002100 */
[----:B------:R-:W1:Y:S01]  /*33670*/  S2R R22, SR_TID.X ;  /* 0x0000000000167919 */ /* 0x000e620000002100 */
[----:B0-----:R-:W-:-:S03]  /*33680*/  LOP3.LUT R21, R23, 0x7, RZ, 0xc0, !PT ;  /* 0x0000000717157812 */ /* 0x001fc600078ec0ff */
[----:B--2---:R-:W-:Y:S01]  /*33690*/  STL.64 [R1+0x2828], R14 ;  /* 0x0028280e01007387 */ /* 0x004fe20000100a00 */
[----:B------:R3:W-:Y:S02]  /*336a0*/  STL.64 [R1+0x2820], R12 ;  /* 0x0028200c01007387 */ /* 0x0007e40000100a00 */
[----:B---3--:R-:W-:Y:S02]  /*336b0*/  IMAD.MOV.U32 R12, RZ, RZ, R3 ;  /* 0x000000ffff0c7224 */ /* 0x008fe400078e0003 */
[----:B------:R-:W2:Y:S01]  /*336c0*/  LDL.LU R3, [R1+0x2860] ;  /* 0x0028600001037983 */ /* 0x000ea20000300800 */
[----:B------:R-:W3:Y:S02]  /*336d0*/  LDL.LU R13, [R1+0x24] ;  /* 0x00002400010d7983 */ /* 0x000ee40000300800 */
[----:B------:R-:W3:Y:S02]  /*336e0*/  LDL.LU R14, [R1+0x28] ;  /* 0x00002800010e7983 */ /* 0x000ee40000300800 */
[----:B------:R-:W3:Y:S01]  /*336f0*/  LDL.LU R15, [R1+0x2c] ;  /* 0x00002c00010f7983 */ /* 0x000ee20000300800 */
[----:B------:R-:W3:Y:S01]  /*33700*/  LDL R19, [R1+0x73c] ;  /* 0x00073c0001137983 */ /* 0x000ee20000100800 */
[----:B------:R-:W-:Y:S01]  /*33710*/  IMAD.SHL.U32 R20, R21, 0x10, RZ ;  /* 0x0000001015147824 */ /* 0x000fe200078e00ff */
[----:B-1----:R-:W-:-:S02]  /*33720*/  LOP3.LUT R23, R22, 0x7, RZ, 0xc0, !PT ;  /* 0x0000000716177812 */ /* 0x002fc400078ec0ff */
[C---:B------:R-:W-:Y:S02]  /*33730*/  SHF.L.U32 R21, R22.reuse, 0x1, RZ ;  /* 0x0000000116157819 */ /* 0x040fe400000006ff */
[----:B------:R-:W-:Y:S01]  /*33740*/  LEA R23, R23, R20, 0x8 ;  /* 0x0000001417177211 */ /* 0x000fe200078e40ff */
[----:B------:R-:W-:-:S03]  /*33750*/  LOP3.LUT R22, R22, 0x10, RZ, 0xc0, !PT ;  /* 0x0000001016167812 */ /* 0x000fc600078ec0ff */
[----:B------:R-:W-:-:S05]  /*33760*/  LOP3.LUT R23, R23, 0x10, R21, 0x78, !PT ;  /* 0x0000001017177812 */ /* 0x000fca00078e7815 */
[----:B------:R-:W-:-:S05]  /*33770*/  IMAD R23, R22, 0x80, R23 ;  /* 0x0000008016177824 */ /* 0x000fca00078e0217 */
[----:B------:R-:W-:-:S05]  /*33780*/  LOP3.LUT R23, R23, 0x20, RZ, 0x3c, !PT ;  /* 0x0000002017177812 */ /* 0x000fca00078e3cff */
[----:B------:R-:W0:Y:S04]  /*33790*/  LDSM.16.MT88.4 R24, [R23+0x17080] ;  /* 0x017080001718783b */ /* 0x000e280000004200 */
[----:B0-----:R-:W-:Y:S01]  /*337a0*/  STL.64 [R1+0x10], R24 ;  /* 0x0000101801007387 */ /* 0x001fe20000100a00 */
[----:B------:R-:W-:Y:S02]  /*337b0*/  STL.64 [R1+0x18], R26 ;  /* 0x0000181a01007387 */ /* 0x000fe40000100a00 */
[----:B----4-:R-:W-:Y:S01]  /*337c0*/  LDSM.16.MT88.4 R24, [R2+0x17000] ;  /* 0x017000000218783b */ /* 0x010fe20000004200 */
[----:B--2---:R-:W0:Y:S04]  /*337d0*/  LDSM.16.MT88.4 R20, [R3+0x17000] ;  /* 0x017000000314783b */ /* 0x004e280000004200 */
[----:B---3--:R1:W-:Y:S04]  /*337e0*/  STL [R1+0x27f8], R19 ;  /* 0x0027f81301007387 */ /* 0x0083e80000100800 */
[----:B0-----:R-:W-:Y:S01]  /*337f0*/  STL.64 [R1], R20 ;  /* 0x0000001401007387 */ /* 0x001fe20000100a00 */
[----:B------:R-:W-:Y:S02]  /*33800*/  STL.64 [R1+0x8], R22 ;  /* 0x0000081601007387 */ /* 0x000fe40000100a00 */
[----:B------:R-:W2:Y:S02]  /*33810*/  LDL.LU R16, [R1+0x90] ;  /* 0x0000900001107983 */ /* 0x000ea40000300800 */
[----:B------:R-:W2:Y:S01]  /*33820*/  LDL.LU R17, [R1+0x94] ;  /* 0x0000940001117983 */ /* 0x000ea20000300800 */
[----:B------:R-:W3:Y:S01]  /*33830*/  LDL.LU R18, [R1+0x98] ;  /* 0x0000980001127983 */ /* 0x000ee20000300800 */
[----:B-1----:R-:W3:Y:S03]  /*33840*/  LDL.LU R19, [R1+0x9c] ;  /* 0x00009c0001137983 */ /* 0x002ee60000300800 */
[----:B------:R-:W0:Y:S01]  /*33850*/  LDSM.16.MT88.4 R20, [R3+0x17080] ;  /* 0x017080000314783b */ /* 0x000e220000004200 */
[----:B------:R-:W-:Y:S03]  /*33860*/  HMMA.16816.F32.BF16 R8, R12, R4, R8 ;  /* 0x000000040c08723c */ /* 0x000fe60000041808 */
[----:B---3--:R-:W-:Y:S01]  /*33870*/  STL.64 [R1+0x2838], R18 ;  /* 0x0028381201007387 */ /* 0x008fe20000100a00 */
[----:B--2---:R1:W-:Y:S03]  /*33880*/  STL.64 [R1+0x2830], R16 ;  /* 0x0028301001007387 */ /* 0x0043e60000100a00 */
        /* <DEDUP_REMOVED lines=8> */
[----:B------:R-:W-:-:S02]  /*33910*/  MOV R21, R6 ;  /* 0x0000000600157202 */ /* 0x000fc40000000f00 */
[----:B------:R-:W4:Y:S02]  /*33920*/  LDL.LU R6, [R1+0x285c] ;  /* 0x00285c0001067983 */ /* 0x000f240000300800 */
[----:B------:R-:W2:Y:S01]  /*33930*/  LDL.LU R7, [R1+0x2858] ;  /* 0x0028580001077983 */ /* 0x000ea20000300800 */
[----:B------:R-:W3:Y:S01]  /*33940*/  LDL.LU R23, [R1+0x4c] ;  /* 0x00004c0001177983 */ /* 0x000ee20000300800 */
[----:B------:R-:W-:Y:S02]  /*33950*/  STL.64 [R1+0x27c8], R26 ;  /* 0x0027c81a01007387 */ /* 0x000fe40000100a00 */
[----:B------:R0:W-:Y:S01]  /*33960*/  STL.64 [R1+0x27c0], R24 ;  /* 0x0027c01801007387 */ /* 0x0001e20000100a00 */
[----:B------:R-:W-:Y:S01]  /*33970*/  MOV R5, R10 ;  /* 0x0000000a00057202 */ /* 0x000fe20000000f00 */
[----:B------:R-:W-:Y:S01]  /*33980*/  IMAD.MOV.U32 R4, RZ, RZ, R11 ;  /* 0x000000ffff047224 */ /* 0x000fe200078e000b */
[----:B0-----:R-:W3:Y:S01]  /*33990*/  LDL.LU R24, [R1+0x50] ;  /* 0x0000500001187983 */ /* 0x001ee20000300800 */
[----:B------:R-:W3:Y:S01]  /*339a0*/  LDL.LU R25, [R1+0x54] ;  /* 0x0000540001197983 */ /* 0x000ee20000300800 */
[----:B----4-:R-:W-:Y:S01]  /*339b0*/  MOV R26, R6 ;  /* 0x00000006001a7202 */ /* 0x010fe20000000f00 */
[----:B--2---:R-:W-:Y:S01]  /*339c0*/  IMAD.MOV.U32 R27, RZ, RZ, R7 ;  /* 0x000000ffff1b7224 */ /* 0x004fe200078e0007 */
[----:B------:R-:W3:Y:S01]  /*339d0*/  LDL.LU R6, [R1+0x2854] ;  /* 0x0028540001067983 */ /* 0x000ee20000300800 */
[----:B------:R-:W3:Y:S02]  /*339e0*/  LDL.LU R7, [R1+0x2850] ;  /* 0x0028500001077983 */ /* 0x000ee40000300800 */
[----:B------:R-:W-:Y:S02]  /*339f0*/  STL.64 [R1+0xf0], R8 ;  /* 0x0000f00801007387 */ /* 0x000fe40000100a00 */
[----:B------:R-:W0:Y:S04]  /*33a00*/  LDSM.16.MT88.4 R8, [R2+0x17080] ;  /* 0x017080000208783b */ /* 0x000e280000004200 */
[----:B0-----:R-:W-:Y:S01]  /*33a10*/  STL.64 [R1+0x70], R8 ;  /* 0x0000700801007387 */ /* 0x001fe20000100a00 */
[----:B------:R0:W-:Y:S03]  /*33a20*/  STL.64 [R1+0x78], R10 ;  /* 0x0000780a01007387 */ /* 0x0001e60000100a00 */
[----:B0-----:R-:W2:Y:S01]  /*33a30*/  LDL.LU.64 R10, [R1+0x2848] ;  /* 0x00284800010a7983 */ /* 0x001ea20000300a00 */
[----:B------:R-:W4:Y:S02]  /*33a40*/  LDL.LU.64 R8, [R1+0x2840] ;  /* 0x0028400001087983 */ /* 0x000f240000300a00 */
[----:B----4-:R-:W-:Y:S01]  /*33a50*/  HMMA.16816.F32.BF16 R12, R12, R8, R16 ;  /* 0x000000080c0c723c */ /* 0x010fe20000041810 */
[----:B------:R-:W4:Y:S01]  /*33a60*/  LDL.LU.64 R18, [R1+0x2838] ;  /* 0x0028380001127983 */ /* 0x000f220000300a00 */
[----:B------:R-:W4:Y:S11]  /*33a70*/  LDL.LU.64 R16, [R1+0x2830] ;  /* 0x0028300001107983 */ /* 0x000f360000300a00 */
        /* <DEDUP_REMOVED lines=13> */
[----:B------:R-:W4:Y:S01]  /*33b50*/  LDL.LU.64 R14, [R1+0x2808] ;  /* 0x00280800010e7983 */ /* 0x000f220000300a00 */
[----:B------:R-:W4:Y:S11]  /*33b60*/  LDL.LU.64 R12, [R1+0x2800] ;  /* 0x00280000010c7983 */ /* 0x000f360000300a00 */
[----:B------:R-:W-:Y:S10]  /*33b70*/  @!UPT UIADD3 URZ, URZ, URZ, URZ ;  /* 0x0000003f3f3ff290 */ /* 0x000ff4000fffe03f */
[----:B------:R0:W-:Y:S01]  /*33b80*/  STL.64 [R1+0x110], R20 ;  /* 0x0001101401007387 */ /* 0x0001e20000100a00 */
[----:B------:R-:W-:Y:S03]  /*33b90*/  STL.64 [R1+0x118], R22 ;  /* 0x0001181601007387 */ /* 0x000fe60000100a00 */
[----:B0-----:R-:W2:Y:S01]  /*33ba0*/  LDL.LU R20, [R1+0x80] ;  /* 0x0000800001147983 */ /* 0x001ea20000300800 */
[----:B------:R-:W-:Y:S02]  /*33bb0*/  MOV R21, R28 ;  /* 0x0000001c00157202 */ /* 0x000fe40000000f00 */
[----:B------:R-:W3:Y:S01]  /*33bc0*/  LDL.LU R28, [R1+0x27fc] ;  /* 0x0027fc00011c7983 */ /* 0x000ee20000300800 */
[C---:B----4-:R-:W-:Y:S11]  /*33bd0*/  HMMA.16816.F32.BF16 R16, R12.reuse, R6, R16 ;  /* 0x000000060c10723c */ /* 0x050ff60000041810 */
[----:B------:R-:W-:Y:S11]  /*33be0*/  @!UPT UIADD3 URZ, URZ, URZ, URZ ;  /* 0x0000003f3f3ff290 */ /* 0x000ff6000fffe03f */
[----:B------:R-:W-:Y:S01]  /*33bf0*/  @!UPT UIADD3 URZ, URZ, URZ, URZ ;  /* 0x0000003f3f3ff290 */ /* 0x000fe2000fffe03f */
[----:B------:R0:W-:Y:S04]  /*33c00*/  STL.64 [R1+0x108], R18 ;  /* 0x0001081201007387 */ /* 0x0001e80000100a00 */
[----:B0-----:R-:W4:Y:S01]  /*33c10*/  LDL.LU R19, [R1+0x27f8] ;  /* 0x0027f80001137983 */ /* 0x001f220000300800 */
[----:B------:R-:W-:Y:S01]  /*33c20*/  HMMA.16816.F32.BF16 R12, R12, R10, R24 ;  /* 0x0000000a0c0c723c */ /* 0x000fe20000041818 */
[----:B------:R-:W-:Y:S01]  /*33c30*/  MOV R9, R17 ;  /* 0x0000001100097202 */ /* 0x000fe20000000f00 */
[----:B------:R-:W-:Y:S02]  /*33c40*/  IMAD.MOV.U32 R8, RZ, RZ, R16 ;  /* 0x000000ffff087224 */ /* 0x000fe400078e0010 */
[----:B------:R-:W-:Y:S01]  /*33c50*/  IMAD.MOV.U32 R22, RZ, RZ, R29 ;  /* 0x000000ffff167224 */ /* 0x000fe200078e001d */
[----:B------:R-:W-:Y:S01]  /*33c60*/  MOV R23, R0 ;  /* 0x0000000000177202 */ /* 0x000fe20000000f00 */
[----:B------:R-:W-:Y:S01]  /*33c70*/  STL [R1+0x2740], R9 ;  /* 0x0027400901007387 */ /* 0x000fe20000100800 */
[----:B------:R-:W-:Y:S11]  /*33c80*/  STL [R1+0x273c], R8 ;  /* 0x00273c0801007387 */ /* 0x000ff60000100800 */
[----:B------:R-:W-:Y:S05]  /*33c90*/  @!UPT UIADD3 URZ, URZ, URZ, URZ ;  /* 0x0000003f3f3ff290 */ /* 0x000fea000fffe03f */
[----:B------:R-:W-:Y:S01]  /*33ca0*/  STL.64 [R1+0xd0], R12 ;  /* 0x0000d00c01007387 */ /* 0x000fe20000100a00 */
[----:B------:R-:W-:Y:S01]  /*33cb0*/  IMAD.MOV.U32 R29, RZ, RZ, R14 ;  /* 0x000000ffff1d7224 */ /* 0x000fe200078e000e */
[----:B------:R-:W-:Y:S02]  /*33cc0*/  MOV R0, R15 ;  /* 0x0000000f00007202 */ /* 0x000fe40000000f00 */
[----:B---3--:R-:W0:Y:S04]  /*33cd0*/  LDSM.16.MT88.4 R12, [R28+0x18000] ;  /* 0x018000001c0c783b */ /* 0x008e280000004200 */
[----:B------:R-:W-:Y:S01]  /*33ce0*/  STL [R1+0x2718], R29 ;  /* 0x0027181d01007387 */ /* 0x000fe20000100800 */
[----:B------:R-:W-:Y:S01]  /*33cf0*/  STL [R1+0x2714], R0 ;  /* 0x0027140001007387 */ /* 0x000fe20000100800 */
[----:B0-----:R-:W-:Y:S01]  /*33d00*/  MOV R8, R13 ;  /* 0x0000000d00087202 */ /* 0x001fe20000000f00 */
[----:B------:R-:W-:Y:S01]  /*33d10*/  IMAD.MOV.U32 R9, RZ, RZ, R12 ;  /* 0x000000ffff097224 */ /* 0x000fe200078e000c */
[----:B------:R-:W-:Y:S03]  /*33d20*/  STL.64 [R1+0x68], R14 ;  /* 0x0000680e01007387 */ /* 0x000fe60000100a00 */
[----:B------:R0:W-:Y:S01]  /*33d30*/  STL [R1+0x2748], R8 ;  /* 0x0027480801007387 */ /* 0x0001e20000100800 */
[----:B------:R1:W-:Y:S01]  /*33d40*/  STL [R1+0x2744], R9 ;  /* 0x0027440901007387 */ /* 0x0003e20000100800 */
[----:B------:R3:W-:Y:S03]  /*33d50*/  STL.64 [R1+0x27e0], R10 ;  /* 0x0027e00a01007387 */ /* 0x0007e60000100a00 */
[----:B0-----:R-:W2:Y:S01]  /*33d60*/  LDL.LU R8, [R1+0x140] ;  /* 0x0001400001087983 */ /* 0x001ea20000300800 */
[----:B-1----:R-:W2:Y:S03]  /*33d70*/  LDL.LU R9, [R1+0x144] ;  /* 0x0001440001097983 */ /* 0x002ea60000300800 */
[----:B---3--:R-:W2:Y:S01]  /*33d80*/  LDL.LU R10, [R1+0x148] ;  /* 0x00014800010a7983 */ /* 0x008ea20000300800 */
[----:B------:R-:W2:Y:S03]  /*33d90*/  LDL.LU R11, [R1+0x14c] ;  /* 0x00014c00010b7983 */ /* 0x000ea60000300800 */
[----:B----4-:R-:W0:Y:S02]  /*33da0*/  LDSM.16.M88.4 R12, [R19+0x20300] ;  /* 0x02030000130c783b */ /* 0x010e240000000200 */
[----:B------:R-:W1:Y:S02]  /*33db0*/  LDSM.16.M88.4 R16, [R19+0x30300] ;  /* 0x030300001310783b */ /* 0x000e640000000200 */
[----:B0-----:R-:W-:Y:S02]  /*33dc0*/  STL [R1+0x2720], R12 ;  /* 0x0027200c01007387 */ /* 0x001fe40000100800 */
[----:B------:R-:W-:Y:S02]  /*33dd0*/  STL [R1+0x271c], R13 ;  /* 0x00271c0d01007387 */ /* 0x000fe40000100800 */
[----:B------:R-:W-:Y:S02]  /*33de0*/  STL [R1+0x2710], R14 ;  /* 0x0027100e01007387 */ /* 0x000fe40000100800 */
[----:B------:R-:W-:Y:S01]  /*33df0*/  STL [R1+0x25cc], R15 ;  /* 0x0025cc0f01007387 */ /* 0x000fe20000100800 */
[----:B------:R-:W3:Y:S01]  /*33e00*/  LDL.LU R24, [R1+0x1d0] ;  /* 0x0001d00001187983 */ /* 0x000ee20000300800 */
[----:B------:R-:W3:Y:S02]  /*33e10*/  LDL.LU R25, [R1+0x1d4] ;  /* 0x0001d40001197983 */ /* 0x000ee40000300800 */
[----:B------:R-:W4:Y:S02]  /*33e20*/  LDL.LU R26, [R1+0x1d8] ;  /* 0x0001d800011a7983 */ /* 0x000f240000300800 */
[----:B------:R-:W4:Y:S01]  /*33e30*/  LDL.LU R27, [R1+0x1dc] ;  /* 0x0001dc00011b7983 */ /* 0x000f220000300800 */
[----:B------:R-:W0:Y:S01]  /*33e40*/  LDSM.16.MT88.4 R12, [R28+0x18080] ;  /* 0x018080001c0c783b */ /* 0x000e220000004200 */
[----:B--2---:R-:W-:Y:S11]  /*33e50*/  HMMA.16816.F32.BF16 R8, R20, R6, R8 ;  /* 0x000000061408723c */ /* 0x004ff60000041808 */
[----:B------:R-:W-:Y:S11]  /*33e60*/  @!UPT UIADD3 URZ, URZ, URZ, URZ ;  /* 0x0000003f3f3ff290 */ /* 0x000ff6000fffe03f */
[----:B------:R-:W-:Y:S02]  /*33e70*/  @!UPT UIADD3 URZ, URZ, URZ, URZ ;  /* 0x0000003f3f3ff290 */ /* 0x000fe4000fffe03f */
[----:B------:R-:W-:Y:S02]  /*33e80*/  IMAD.MOV.U32 R29, RZ, RZ, R8 ;  /* 0x000000ffff1d7224 */ /* 0x000fe400078e0008 */
[----:B------:R-:W2:Y:S01]  /*33e90*/  S2R R8, SR_TID.X ;  /* 0x0000000000087919 */ /* 0x000ea20000002100 */
[----:B------:R-:W-:Y:S02]  /*33ea0*/  MOV R0, R9 ;  /* 0x0000000900007202 */ /* 0x000fe40000000f00 */
[----:B------:R-:W0:Y:S01]  /*33eb0*/  S2R R9, SR_TID.X ;  /* 0x0000000000097919 */ /* 0x000e220000002100 */
[----:B----4-:R-:W-:Y:S01]  /*33ec0*/  STL.64 [R1+0x27f0], R26 ;  /* 0x0027f01a01007387 */ /* 0x010fe20000100a00 */
[----:B---3--:R-:W-:Y:S02]  /*33ed0*/  STL.64 [R1+0x27e8], R24 ;  /* 0x0027e81801007387 */ /* 0x008fe40000100a00 */
[----:B-1----:R-:W-:Y:S02]  /*33ee0*/  STL.64 [R1+0x2708], R18 ;  /* 0x0027081201007387 */ /* 0x002fe40000100a00 */
[----:B------:R1:W-:Y:S02]  /*33ef0*/  STL.64 [R1+0x2700], R16 ;  /* 0x0027001001007387 */ /* 0x0003e40000100a00 */
[----:B-1----:R-:W3:Y:S01]  /*33f00*/  LDL.LU R16, [R1+0x10] ;  /* 0x0000100001107983 */ /* 0x002ee20000300800 */
[----:B------:R-:W3:Y:S02]  /*33f10*/  LDL.LU R17, [R1+0x14] ;  /* 0x0000140001117983 */ /* 0x000ee40000300800 */
[----:B------:R-:W3:Y:S02]  /*33f20*/  LDL.LU R18, [R1+0x18] ;  /* 0x0000180001127983 */ /* 0x000ee40000300800 */
[----:B------:R-:W3:Y:S01]  /*33f30*/  LDL.LU R19, [R1+0x1c] ;  /* 0x00001c0001137983 */ /* 0x000ee20000300800 */
[----:B0-----:R-:W-:Y:S01]  /*33f40*/  STL.64 [R1+0x50], R12 ;  /* 0x0000500c01007387 */ /* 0x001fe20000100a00 */
[----:B------:R0:W-:Y:S02]  /*33f50*/  STL.64 [R1+0x58], R14 ;  /* 0x0000580e01007387 */ /* 0x0001e40000100a00 */
[----:B0-----:R-:W-:Y:S01]  /*33f60*/  MOV R15, R11 ;  /* 0x0000000b000f7202 */ /* 0x001fe20000000f00 */
[----:B--2---:R-:W-:-:S02]  /*33f70*/  LOP3.LUT R11, R8, 0x7, RZ, 0xc0, !PT ;  /* 0x00000007080b7812 */ /* 0x004fc400078ec0ff */
[----:B------:R-:W-:Y:S01]  /*33f80*/  IMAD.MOV.U32 R14, RZ, RZ, R10 ;  /* 0x000000ffff0e7224 */ /* 0x000fe200078e000a */
[----:B------:R-:W-:Y:S02]  /*33f90*/  LOP3.LUT R8, R9, 0x7, RZ, 0xc0, !PT ;  /* 0x0000000709087812 */ /* 0x000fe400078ec0ff */
[----:B------:R-:W-:Y:S01]  /*33fa0*/  IMAD.SHL.U32 R10, R11, 0x10, RZ ;  /* 0x000000100b0a7824 */ /* 0x000fe200078e00ff */
[----:B------:R-:W-:-:S03]  /*33fb0*/  SHF.L.U32 R11, R9, 0x1, RZ ;  /* 0x00000001090b7819 */ /* 0x000fc600000006ff */
[----:B------:R-:W-:Y:S01]  /*33fc0*/  IMAD R8, R8, 0x100, R10 ;  /* 0x0000010008087824 */ /* 0x000fe200078e020a */
[----:B------:R-:W-:-:S04]  /*33fd0*/  LOP3.LUT R9, R9, 0x10, RZ, 0xc0, !PT ;  /* 0x0000001009097812 */ /* 0x000fc800078ec0ff */
[----:B------:R-:W-:-:S04]  /*33fe0*/  LOP3.LUT R8, R8, 0x10, R11, 0x78, !PT ;  /* 0x0000001008087812 */ /* 0x000fc800078e780b */
[----:B------:R-:W-:-:S04]  /*33ff0*/  LEA R8, R9, R8, 0x7 ;  /* 0x0000000809087211 */ /* 0x000fc800078e38ff */
[----:B------:R-:W-:-:S05]  /*34000*/  LOP3.LUT R8, R8, 0x20, RZ, 0x3c, !PT ;  /* 0x0000002008087812 */ /* 0x000fca00078e3cff */
[----:B------:R-:W0:Y:S02]  /*34010*/  LDSM.16.MT88.4 R24, [R8+0x18000] ;  /* 0x018000000818783b */ /* 0x000e240000004200 */
[----:B------:R-:W1:Y:S02]  /*34020*/  LDSM.16.MT88.4 R8, [R8+0x18080] ;  /* 0x018080000808783b */ /* 0x000e640000004200 */
[----:B------:R-:W-:Y:S02]  /*34030*/  STL [R1+0x2730], R15 ;  /* 0x0027300f01007387 */ /* 0x000fe40000100800 */
[----:B------:R-:W-:Y:S02]  /*34040*/  STL [R1+0x272c], R29 ;  /* 0x00272c1d01007387 */ /* 0x000fe40000100800 */
[----:B------:R-:W-:Y:S02]  /*34050*/  STL [R1+0x2728], R0 ;  /* 0x0027280001007387 */ /* 0x000fe40000100800 */
[----:B------:R2:W-:Y:S01]  /*34060*/  STL [R1+0x2724], R14 ;  /* 0x0027240e01007387 */ /* 0x0005e20000100800 */
[----:B------:R-:W4:Y:S01]  /*34070*/  LDL.LU R12, [R1+0x1c0] ;  /* 0x0001c000010c7983 */ /* 0x000f220000300800 */
[----:B------:R-:W4:Y:S03]  /*34080*/  LDL.LU R13, [R1+0x1c4] ;  /* 0x0001c400010d7983 */ /* 0x000f260000300800 */
[----:B--2---:R-:W4:Y:S01]  /*34090*/  LDL.LU R14, [R1+0x1c8] ;  /* 0x0001c800010e7983 */ /* 0x004f220000300800 */
[----:B------:R-:W4:Y:S03]  /*340a0*/  LDL.LU R15, [R1+0x1cc] ;  /* 0x0001cc00010f7983 */ /* 0x000f260000300800 */
[----:B0-----:R-:W-:Y:S01]  /*340b0*/  STL.64 [R1+0x40], R24 ;  /* 0x0000401801007387 */ /* 0x001fe20000100a00 */
[----:B------:R0:W-:Y:S03]  /*340c0*/  STL.64 [R1+0x48], R26 ;  /* 0x0000481a01007387 */ /* 0x0001e60000100a00 */
[----:B0-----:R-:W3:Y:S01]  /*340d0*/  LDL.LU.64 R26, [R1+0x27f0] ;  /* 0x0027f000011a7983 */ /* 0x001ee20000300a00 */
[----:B------:R-:W3:Y:S02]  /*340e0*/  LDL.LU.64 R24, [R1+0x27e8] ;  /* 0x0027e80001187983 */ /* 0x000ee40000300a00 */
[----:B-1----:R-:W-:Y:S02]  /*340f0*/  STL.64 [R1+0x30], R8 ;  /* 0x0000300801007387 */ /* 0x002fe40000100a00 */
[----:B------:R-:W-:Y:S02]  /*34100*/  STL.64 [R1+0x38], R10 ;  /* 0x0000380a01007387 */ /* 0x000fe40000100a00 */
[----:B------:R-:W0:Y:S04]  /*34110*/  LDSM.16.MT88.4 R8, [R3+0x18000] ;  /* 0x018000000308783b */ /* 0x000e280000004200 */
[----:B0-----:R-:W-:Y:S01]  /*34120*/  STL.64 [R1+0x20], R8 ;  /* 0x0000200801007387 */ /* 0x001fe20000100a00 */
[----:B------:R0:W-:Y:S03]  /*34130*/  STL.64 [R1+0x28], R10 ;  /* 0x0000280a01007387 */ /* 0x0001e60000100a00 */
[----:B0-----:R-:W4:Y:S01]  /*34140*/  LDL.LU.64 R10, [R1+0x27e0] ;  /* 0x0027e000010a7983 */ /* 0x001f220000300a00 */
[----:B---3--:R-:W-:Y:S08]  /*34150*/  HMMA.16816.F32.BF16 R24, R16, R6, R24 ;  /* 0x000000061018723c */ /* 0x008ff00000041818 */
[----:B----4-:R-:W-:Y:S11]  /*34160*/  HMMA.16816.F32.BF16 R20, R20, R10, R12 ;  /* 0x0000000a1414723c */ /* 0x010ff6000004180c */
[----:B------:R-:W-:Y:S11]  /*34170*/  @!UPT UIADD3 URZ, URZ, URZ, URZ ;  /* 0x0000003f3f3ff290 */ /* 0x000ff6000fffe03f */
[----:B------:R-:W-:Y:S02]  /*34180*/  @!UPT UIADD3 URZ, URZ, URZ, URZ ;  /* 0x0000003f3f3ff290 */ /* 0x000fe4000fffe03f */
[----:B------:R-:W-:Y:S01]  /*34190*/  IMAD.MOV.U32 R0, RZ, RZ, R20 ;  /* 0x000000ffff007224 */ /* 0x000fe200078e0014 */
[----:B------:R-:W-:Y:S02]  /*341a0*/  MOV R13, R23 ;  /* 0x00000017000d7202 */ /* 0x000fe40000000f00 */
[----:B------:R-:W-:Y:S01]  /*341b0*/  MOV R14, R21 ;  /* 0x00000015000e7202 */ /* 0x000fe20000000f00 */
[----:B------:R-:W2:Y:S01]  /*341c0*/  LDL.LU R20, [R1+0x150] ;  /* 0x0001500001147983 */ /* 0x000ea20000300800 */
[----:B------:R-:W-:Y:S02]  /*341d0*/  IMAD.MOV.U32 R12, RZ, RZ, R22 ;  /* 0x000000ffff0c7224 */ /* 0x000fe400078e0016 */
[----:B------:R-:W2:Y:S02]  /*341e0*/  LDL.LU R21, [R1+0x154] ;  /* 0x0001540001157983 */ /* 0x000ea40000300800 */
[----:B------:R-:W2:Y:S01]  /*341f0*/  LDL.LU R22, [R1+0x158] ;  /* 0x0001580001167983 */ /* 0x000ea20000300800 */
[----:B------:R-:W2:Y:S01]  /*34200*/  LDL.LU R23, [R1+0x15c] ;  /* 0x00015c0001177983 */ /* 0x000ea20000300800 */
[----:B------:R-:W-:Y:S02]  /*34210*/  STL [R1+0x2750], R13 ;  /* 0x0027500d01007387 */ /* 0x000fe40000100800 */
[----:B------:R-:W-:Y:S02]  /*34220*/  STL [R1+0x274c], R0 ;  /* 0x00274c0001007387 */ /* 0x000fe40000100800 */
[----:B------:R-:W-:Y:S01]  /*34230*/  STL [R1+0x2738], R14 ;  /* 0x0027380e01007387 */ /* 0x000fe20000100800 */
[----:B------:R-:W-:Y:S02]  /*34240*/  STL [R1+0x2734], R12 ;  /* 0x0027340c01007387 */ /* 0x000fe40000100800 */
[----:B------:R-:W0:Y:S04]  /*34250*/  LDSM.16.MT88.4 R12, [R3+0x18080] ;  /* 0x01808000030c783b */ /* 0x000e280000004200 */
[----:B------:R-:W-:Y:S01]  /*34260*/  STL [R1+0x2754], R3 ;  /* 0x0027540301007387 */ /* 0x000fe20000100800 */
[----:B------:R-:W-:Y:S01]  /*34270*/  MOV R29, R27 ;  /* 0x0000001b001d7202 */ /* 0x000fe20000000f00 */
[----:B0-----:R0:W-:Y:S01]  /*34280*/  STL.64 [R1+0x80], R12 ;  /* 0x0000800c01007387 */ /* 0x0011e20000100a00 */
[----:B------:R1:W-:Y:S01]  /*34290*/  STL.64 [R1+0x88], R14 ;  /* 0x0000880e01007387 */ /* 0x0003e20000100a00 */
[----:B0-----:R-:W-:Y:S01]  /*342a0*/  MOV R12, R25 ;  /* 0x00000019000c7202 */ /* 0x001fe20000000f00 */
[----:B-1----:R-:W-:-:S02]  /*342b0*/  IMAD.MOV.U32 R14, RZ, RZ, R24 ;  /* 0x000000ffff0e7224 */ /* 0x002fc400078e0018 */
[----:B------:R-:W-:Y:S01]  /*342c0*/  IMAD.MOV.U32 R15, RZ, RZ, R26 ;  /* 0x000000ffff0f7224 */ /* 0x000fe200078e001a */
[----:B------:R-:W3:Y:S01]  /*342d0*/  LDL.LU R24, [R1+0x190] ;  /* 0x0001900001187983 */ /* 0x000ee20000300800 */
[----:B------:R-:W3:Y:S02]  /*342e0*/  LDL.LU R25, [R1+0x194] ;  /* 0x0001940001197983 */ /* 0x000ee40000300800 */
[----:B------:R-:W3:Y:S02]  /*342f0*/  LDL.LU R26, [R1+0x198] ;  /* 0x00019800011a7983 */ /* 0x000ee40000300800 */
[----:B------:R-:W3:Y:S01]  /*34300*/  LDL.LU R27, [R1+0x19c] ;  /* 0x00019c00011b7983 */ /* 0x000ee20000300800 */
[----:B------:R-:W-:Y:S01]  /*34310*/  STL [R1+0x2764], R29 ;  /* 0x0027641d01007387 */ /* 0x000fe20000100800 */
[----:B------:R-:W-:Y:S02]  /*34320*/  STL [R1+0x2760], R15 ;  /* 0x0027600f01007387 */ /* 0x000fe40000100800 */
[----:B------:R0:W-:Y:S02]  /*34330*/  STL [R1+0x275c], R12 ;  /* 0x00275c0c01007387 */ /* 0x0001e40000100800 */
[----:B------:R1:W-:Y:S01]  /*34340*/  STL [R1+0x2758], R14 ;  /* 0x0027580e01007387 */ /* 0x0003e20000100800 */
[----:B0-----:R-:W4:Y:S01]  /*34350*/  LDL.LU R12, [R1+0x1b0] ;  /* 0x0001b000010c7983 */ /* 0x001f220000300800 */
[----:B------:R-:W4:Y:S02]  /*34360*/  LDL.LU R13, [R1+0x1b4] ;  /* 0x0001b400010d7983 */ /* 0x000f240000300800 */
[----:B-1----:R-:W4:Y:S02]  /*34370*/  LDL.LU R14, [R1+0x1b8] ;  /* 0x0001b800010e7983 */ /* 0x002f240000300800 */
[----:B------:R-:W4:Y:S02]  /*34380*/  LDL.LU R15, [R1+0x1bc] ;  /* 0x0001bc00010f7983 */ /* 0x000f240000300800 */
[----:B----4-:R-:W-:Y:S11]  /*34390*/  HMMA.16816.F32.BF16 R12, R16, R10, R12 ;  /* 0x0000000a100c723c */ /* 0x010ff6000004180c */
[----:B------:R-:W-:Y:S11]  /*343a0*/  @!UPT UIADD3 URZ, URZ, URZ, URZ ;  /* 0x0000003f3f3ff290 */ /* 0x000ff6000fffe03f */
[----:B------:R-:W-:Y:S02]  /*343b0*/  @!UPT UIADD3 URZ, URZ, URZ, URZ ;  /* 0x0000003f3f3ff290 */ /* 0x000fe4000fffe03f */
[----:B------:R-:W-:Y:S01]  /*343c0*/  MOV R16, R15 ;  /* 0x0000000f00107202 */ /* 0x000fe20000000f00 */
[----:B------:R-:W-:Y:S01]  /*343d0*/  IMAD.MOV.U32 R17, RZ, RZ, R14 ;  /* 0x000000ffff117224 */ /* 0x000fe200078e000e */
[----:B------:R-:W-:Y:S01]  /*343e0*/  MOV R18, R13 ;  /* 0x0000000d00127202 */ /* 0x000fe20000000f00 */
[----:B------:R-:W-:Y:S02]  /*343f0*/  IMAD.MOV.U32 R19, RZ, RZ, R12 ;  /* 0x000000ffff137224 */ /* 0x000fe400078e000c */
[----:B------:R0:W-:Y:S01]  /*34400*/  STL [R1+0x2774], R16 ;  /* 0x0027741001007387 */ /* 0x0001e20000100800 */
[----:B------:R1:W-:Y:S02]  /*34410*/  STL [R1+0x2770], R17 ;  /* 0x0027701101007387 */ /* 0x0003e40000100800 */
[----:B------:R4:W-:Y:S02]  /*34420*/  STL [R1+0x276c], R18 ;  /* 0x00276c1201007387 */ /* 0x0009e40000100800 */
[----:B------:R2:W-:Y:S01]  /*34430*/  STL [R1+0x2768], R19 ;  /* 0x0027681301007387 */ /* 0x0005e20000100800 */
[----:B0-----:R-:W3:Y:S01]  /*34440*/  LDL.LU R16, [R1] ;  /* 0x0000000001107983 */ /* 0x001ee20000300800 */
[----:B-1----:R-:W3:Y:S02]  /*34450*/  LDL.LU R17, [R1+0x4] ;  /* 0x0000040001117983 */ /* 0x002ee40000300800 */
[----:B----4-:R-:W3:Y:S02]  /*34460*/  LDL.LU R18, [R1+0x8] ;  /* 0x0000080001127983 */ /* 0x010ee40000300800 */
[----:B--2---:R-:W3:Y:S02]  /*34470*/  LDL.LU R19, [R1+0xc] ;  /* 0x00000c0001137983 */ /* 0x004ee40000300800 */
[C---:B---3--:R-:W-:Y:S11]  /*34480*/  HMMA.16816.F32.BF16 R20, R16.reuse, R6, R20 ;  /* 0x000000061014723c */ /* 0x048ff60000041814 */
[----:B------:R-:W-:Y:S11]  /*34490*/  @!UPT UIADD3 URZ, URZ, URZ, URZ ;  /* 0x0000003f3f3ff290 */ /* 0x000ff6000fffe03f */
[----:B------:R-:W-:Y:S02]  /*344a0*/  @!UPT UIADD3 URZ, URZ, URZ, URZ ;  /* 0x0000003f3f3ff290 */ /* 0x000fe4000fffe03f */
[----:B------:R-:W-:Y:S01]  /*344b0*/  MOV R9, R23 ;  /* 0x0000001700097202 */ /* 0x000fe20000000f00 */
[----:B------:R-:W-:Y:S01]  /*344c0*/  IMAD.MOV.U32 R8, RZ, RZ, R22 ;  /* 0x000000ffff087224 */ /* 0x000fe200078e0016 */
[----:B------:R-:W-:Y:S01]  /*344d0*/  MOV R0, R21 ;  /* 0x0000001500007202 */ /* 0x000fe20000000f00 */
[----:B------:R-:W-:Y:S01]  /*344e0*/  IMAD.MOV.U32 R13, RZ, RZ, R20 ;  /* 0x000000ffff0d7224 */ /* 0x000fe200078e0014 */
[----:B------:R-:W2:Y:S01]  /*344f0*/  LDL.LU.64 R22, [R1+0x27d8] ;  /* 0x0027d80001167983 */ /* 0x000ea20000300a00 */
[----:B------:R-:W2:Y:S02]  /*34500*/  LDL.LU.64 R20, [R1+0x27d0] ;  /* 0x0027d00001147983 */ /* 0x000ea40000300a00 */
[----:B------:R-:W-:Y:S02]  /*34510*/  STL [R1+0x2784], R9 ;  /* 0x0027840901007387 */ /* 0x000fe40000100800 */
[----:B------:R-:W-:Y:S01]  /*34520*/  STL [R1+0x2780], R8 ;  /* 0x0027800801007387 */ /* 0x000fe20000100800 */
[----:B------:R-:W-:Y:S01]  /*34530*/  STL [R1+0x277c], R0 ;  /* 0x00277c0001007387 */ /* 0x000fe20000100800 */
[----:B------:R0:W-:Y:S02]  /*34540*/  STL [R1+0x2778], R13 ;  /* 0x0027780d01007387 */ /* 0x0001e40000100800 */
[----:B------:R-:W3:Y:S01]  /*34550*/  LDL.LU R12, [R1+0x1a0] ;  /* 0x0001a000010c7983 */ /* 0x000ee20000300800 */
[----:B0-----:R-:W3:Y:S01]  /*34560*/  LDL.LU R13, [R1+0x1a4] ;  /* 0x0001a400010d7983 */ /* 0x001ee20000300800 */
[----:B------:R-:W3:Y:S02]  /*34570*/  LDL.LU R14, [R1+0x1a8] ;  /* 0x0001a800010e7983 */ /* 0x000ee40000300800 */
[----:B------:R-:W3:Y:S02]  /*34580*/  LDL.LU R15, [R1+0x1ac] ;  /* 0x0001ac00010f7983 */ /* 0x000ee40000300800 */
[----:B---3--:R-:W-:Y:S08]  /*34590*/  HMMA.16816.F32.BF16 R16, R16, R10, R12 ;  /* 0x0000000a1010723c */ /* 0x008ff0000004180c */
[C---:B--2---:R-:W-:Y:S11]  /*345a0*/  HMMA.16816.F32.BF16 R24, R20.reuse, R6, R24 ;  /* 0x000000061418723c */ /* 0x044ff60000041818 */
[----:B------:R-:W-:Y:S05]  /*345b0*/  @!UPT UIADD3 URZ, URZ, URZ, URZ ;  /* 0x0000003f3f3ff290 */ /* 0x000fea000fffe03f */
[----:B------:R-:W-:Y:S01]  /*345c0*/  MOV R3, R19 ;  /* 0x0000001300037202 */ /* 0x000fe20000000f00 */
[----:B------:R-:W-:Y:S01]  /*345d0*/  IMAD.MOV.U32 R14, RZ, RZ, R18 ;  /* 0x000000ffff0e7224 */ /* 0x000fe200078e0012 */
[----:B------:R-:W-:Y:S01]  /*345e0*/  MOV R12, R17 ;  /* 0x00000011000c7202 */ /* 0x000fe20000000f00 */
[----:B------:R-:W-:Y:S02]  /*345f0*/  IMAD.MOV.U32 R15, RZ, RZ, R16 ;  /* 0x000000ffff0f7224 */ /* 0x000fe400078e0010 */
[----:B------:R-:W-:Y:S01]  /*34600*/  STL [R1+0x2794], R3 ;  /* 0x0027940301007387 */ /* 0x000fe20000100800 */
[----:B------:R-:W-:Y:S02]  /*34610*/  STL [R1+0x2790], R14 ;  /* 0x0027900e01007387 */ /* 0x000fe40000100800 */
[----:B------:R0:W-:Y:S02]  /*34620*/  STL [R1+0x278c], R12 ;  /* 0x00278c0c01007387 */ /* 0x0001e40000100800 */
[----:B------:R1:W-:Y:S01]  /*34630*/  STL [R1+0x2788], R15 ;  /* 0x0027880f01007387 */ /* 0x0003e20000100800 */
[----:B0-----:R-:W2:Y:S01]  /*34640*/  LDL.LU R12, [R1+0x180] ;  /* 0x00018000010c7983 */ /* 0x001ea20000300800 */
[----:B------:R-:W2:Y:S02]  /*34650*/  LDL.LU R13, [R1+0x184] ;  /* 0x00018400010d7983 */ /* 0x000ea40000300800 */
[----:B------:R-:W2:Y:S02]  /*34660*/  LDL.LU R14, [R1+0x188] ;  /* 0x00018800010e7983 */ /* 0x000ea40000300800 */
[----:B-1----:R-:W2:Y:S01]  /*34670*/  LDL.LU R15, [R1+0x18c] ;  /* 0x00018c00010f7983 */ /* 0x002ea20000300800 */
[----:B------:R-:W-:Y:S01]  /*34680*/  MOV R29, R27 ;  /* 0x0000001b001d7202 */ /* 0x000fe20000000f00 */
[----:B------:R-:W-:Y:S01]  /*34690*/  IMAD.MOV.U32 R19, RZ, RZ, R26 ;  /* 0x000000ffff137224 */ /* 0x000fe200078e001a */
[----:B------:R-:W-:Y:S01]  /*346a0*/  MOV R18, R25 ;  /* 0x0000001900127202 */ /* 0x000fe20000000f00 */
[----:B------:R-:W-:Y:S01]  /*346b0*/  IMAD.MOV.U32 R17, RZ, RZ, R24 ;  /* 0x000000ffff117224 */ /* 0x000fe200078e0018 */
[----:B------:R-:W3:Y:S01]  /*346c0*/  LDL.LU.64 R26, [R1+0x27c8] ;  /* 0x0027c800011a7983 */ /* 0x000ee20000300a00 */
[----:B------:R-:W3:Y:S02]  /*346d0*/  LDL.LU.64 R24, [R1+0x27c0] ;  /* 0x0027c00001187983 */ /* 0x000ee40000300a00 */
        /* <DEDUP_REMOVED lines=8> */
[----:B------:R-:W-:Y:S01]  /*34760*/  STL.64 [R1+0x27b8], R10 ;  /* 0x0027b80a01007387 */ /* 0x000fe20000100a00 */
[----:B--2---:R-:W-:Y:S11]  /*34770*/  HMMA.16816.F32.BF16 R20, R20, R10, R12 ;  /* 0x0000000a1414723c */ /* 0x004ff6000004180c */
[----:B------:R-:W-:Y:S11]  /*34780*/  @!UPT UIADD3 URZ, URZ, URZ, URZ ;  /* 0x0000003f3f3ff290 */ /* 0x000ff6000fffe03f */
[----:B------:R-:W-:Y:S02]  /*34790*/  @!UPT UIADD3 URZ, URZ, URZ, URZ ;  /* 0x0000003f3f3ff290 */ /* 0x000fe4000fffe03f */
[----:B------:R-:W-:-:S05]  /*347a0*/  MOV R9, R23 ;  /* 0x0000001700097202 */ /* 0x000fca0000000f00 */
[----:B------:R3:W-:Y:S02]  /*347b0*/  STL [R1+0x27b4], R9 ;  /* 0x0027b40901007387 */ /* 0x0007e40000100800 */
[----:B---3--:R-:W-:Y:S01]  /*347c0*/  HMMA.16816.F32.BF16 R8, R24, R6, R16 ;  /* 0x000000061808723c */ /* 0x008fe20000041810 */
[----:B------:R-:W-:Y:S01]  /*347d0*/  IMAD.MOV.U32 R15, RZ, RZ, R22 ;  /* 0x000000ffff0f7224 */ /* 0x000fe200078e0016 */
[----:B------:R-:W-:Y:S01]  /*347e0*/  MOV R12, R21 ;  /* 0x00000015000c7202 */ /* 0x000fe20000000f00 */
[----:B------:R-:W-:Y:S02]  /*347f0*/  IMAD.MOV.U32 R14, RZ, RZ, R20 ;  /* 0x000000ffff0e7224 */ /* 0x000fe400078e0014 */
[----:B------:R-:W2:Y:S01]  /*34800*/  LDL.LU R20, [R1+0xf0] ;  /* 0x0000f00001147983 */ /* 0x000ea20000300800 */
[----:B------:R-:W2:Y:S02]  /*34810*/  LDL.LU R21, [R1+0xf4] ;  /* 0x0000f40001157983 */ /* 0x000ea40000300800 */
[----:B------:R-:W-:Y:S02]  /*34820*/  STL [R1+0x27b0], R15 ;  /* 0x0027b00f01007387 */ /* 0x000fe40000100800 */
[----:B------:R0:W-:Y:S01]  /*34830*/  STL [R1+0x27ac], R12 ;  /* 0x0027ac0c01007387 */ /* 0x0001e20000100800 */
[----:B------:R1:W-:Y:S04]  /*34840*/  STL [R1+0x27a8], R14 ;  /* 0x0027a80e01007387 */ /* 0x0003e80000100800 */
[----:B0-----:R-:W3:Y:S01]  /*34850*/  LDL.LU R12, [R1+0x130] ;  /* 0x00013000010c7983 */ /* 0x001ee20000300800 */
[----:B------:R-:W3:Y:S02]  /*34860*/  LDL.LU R13, [R1+0x134] ;  /* 0x00013400010d7983 */ /* 0x000ee40000300800 */
[----:B-1----:R-:W3:Y:S02]  /*34870*/  LDL.LU R14, [R1+0x138] ;  /* 0x00013800010e7983 */ /* 0x002ee40000300800 */
[----:B------:R-:W3:Y:S04]  /*34880*/  LDL.LU R15, [R1+0x13c] ;  /* 0x00013c00010f7983 */ /* 0x000ee80000300800 */
[----:B------:R-:W-:Y:S01]  /*34890*/  IMAD.MOV.U32 R17, RZ, RZ, R10 ;  /* 0x000000ffff117224 */ /* 0x000fe200078e000a */
[----:B------:R-:W-:-:S02]  /*348a0*/  MOV R3, R11 ;  /* 0x0000000b00037202 */ /* 0x000fc40000000f00 */
[----:B------:R-:W3:Y:S01]  /*348b0*/  LDL.LU.64 R10, [R1+0x27b8] ;  /* 0x0027b800010a7983 */ /* 0x000ee20000300a00 */
[----:B------:R-:W-:Y:S02]  /*348c0*/  MOV R18, R9 ;  /* 0x0000000900127202 */ /* 0x000fe40000000f00 */
[----:B------:R-:W4:Y:S01]  /*348d0*/  LDL.LU R9, [R1+0x27b4] ;  /* 0x0027b40001097983 */ /* 0x000f220000300800 */
[----:B---3--:R-:W-:Y:S11]  /*348e0*/  HMMA.16816.F32.BF16 R24, R24, R10, R12 ;  /* 0x0000000a1818723c */ /* 0x008ff6000004180c */
[----:B------:R-:W-:Y:S11]  /*348f0*/  @!UPT UIADD3 URZ, URZ, URZ, URZ ;  /* 0x0000003f3f3ff290 */ /* 0x000ff6000fffe03f */
[----:B------:R-:W-:Y:S02]  /*34900*/  @!UPT UIADD3 URZ, URZ, URZ, URZ ;  /* 0x0000003f3f3ff290 */ /* 0x000fe4000fffe03f */
[----:B------:R-:W-:Y:S01]  /*34910*/  IMAD.MOV.U32 R15, RZ, RZ, R24 ;  /* 0x000000ffff0f7224 */ /* 0x000fe200078e0018 */
[----:B------:R-:W-:Y:S01]  /*34920*/  MOV R12, R25 ;  /* 0x00000019000c7202 */ /* 0x000fe20000000f00 */
[----:B------:R-:W-:Y:S01]  /*34930*/  IMAD.MOV.U32 R14, RZ, RZ, R26 ;  /* 0x000000ffff0e7224 */ /* 0x000fe200078e001a */
[----:B------:R-:W-:Y:S01]  /*34940*/  MOV R29, R27 ;  /* 0x0000001b001d7202 */ /* 0x000fe20000000f00 */
[----:B------:R-:W2:Y:S01]  /*34950*/  LDL.LU.64 R24, [R1+0x70] ;  /* 0x0000700001187983 */ /* 0x000ea20000300a00 */
[----:B------:R-:W2:Y:S02]  /*34960*/  LDL.LU.64 R26, [R1+0x78] ;  /* 0x00007800011a7983 */ /* 0x000ea40000300a00 */
[----:B------:R-:W-:Y:S01]  /*34970*/  IMAD.MOV.U32 R22, RZ, RZ, R5 ;  /* 0x000000ffff167224 */ /* 0x000fe200078e0005 */
[----:B------:R-:W-:Y:S01]  /*34980*/  MOV R23, R4 ;  /* 0x0000000400177202 */ /* 0x000fe20000000f00 */
[----:B------:R-:W-:-:S06]  /*34990*/  IMAD.MOV.U32 R19, RZ, RZ, R8 ;  /* 0x000000ffff137224 */ /* 0x000fcc00078e0008 */
[----:B--2---:R-:W-:Y:S07]  /*349a0*/  HMMA.16816.F32.BF16 R4, R24, R6, R20 ;  /* 0x000000061804723c */ /* 0x004fee0000041814 */
[----:B------:R-:W-:Y:S01]  /*349b0*/  IMAD.MOV.U32 R23, RZ, RZ, R24 ;  /* 0x000000ffff177224 */ /* 0x000fe200078e0018 */
[----:B------:R-:W-:Y:S01]  /*349c0*/  MOV R22, R25 ;  /* 0x0000001900167202 */ /* 0x000fe20000000f00 */
[----:B------:R-:W-:Y:S01]  /*349d0*/  IMAD.MOV.U32 R21, RZ, RZ, R26 ;  /* 0x000000ffff157224 */ /* 0x000fe200078e001a */
[----:B------:R-:W-:-:S02]  /*349e0*/  MOV R20, R27 ;  /* 0x0000001b00147202 */ /* 0x000fc40000000f00 */
[----:B------:R-:W-:Y:S11]  /*349f0*/  LDSM.16.MT88.4 R24, [R2+0x18080] ;  /* 0x018080000218783b */ /* 0x000ff60000004200 */
[----:B------:R-:W-:Y:S01]  /*34a00*/  @!UPT UIADD3 URZ, URZ, URZ, URZ ;  /* 0x0000003f3f3ff290 */ /* 0x000fe2000fffe03f */
[----:B------:R-:W-:Y:S01]  /*34a10*/  IMAD.MOV.U32 R8, RZ, RZ, R4 ;  /* 0x000000ffff087224 */ /* 0x000fe200078e0004 */
[----:B------:R-:W-:Y:S01]  /*34a20*/  MOV R0, R5 ;  /* 0x0000000500007202 */ /* 0x000fe20000000f00 */
[----:B------:R-:W-:Y:S01]  /*34a30*/  IMAD.MOV.U32 R13, RZ, RZ, R6 ;  /* 0x000000ffff0d7224 */ /* 0x000fe200078e0006 */
[----:B------:R-:W-:Y:S02]  /*34a40*/  MOV R16, R7 ;  /* 0x0000000700107202 */ /* 0x000fe40000000f00 */
[----:B------:R-:W0:Y:S04]  /*34a50*/  LDSM.16.MT88.4 R4, [R2+0x18000] ;  /* 0x018000000204783b */ /* 0x000e280000004200 */
[----:B0-----:R-:W-:Y:S01]  /*34a60*/  STL.64 [R1+0x25f8], R6 ;  /* 0x0025f80601007387 */ /* 0x001fe20000100a00 */
[----:B------:R-:W-:Y:S02]  /*34a70*/  STL.64 [R1+0x25f0], R4 ;  /* 0x0025f00401007387 */ /* 0x000fe40000100a00 */
[----:B------:R-:W-:Y:S02]  /*34a80*/  STL.64 [R1+0x25d8], R26 ;  /* 0x0025d81a01007387 */ /* 0x000fe40000100a00 */
[----:B------:R0:W-:Y:S02]  /*34a90*/  STL.64 [R1+0x25d0], R24 ;  /* 0x0025d01801007387 */ /* 0x0001e40000100a00 */
[----:B0-----:R-:W2:Y:S01]  /*34aa0*/  LDL.LU R24, [R1+0x120] ;  /* 0x0001200001187983 */ /* 0x001ea20000300800 */
[----:B------:R-:W2:Y:S02]  /*34ab0*/  LDL.LU R25, [R1+0x124] ;  /* 0x0001240001197983 */ /* 0x000ea40000300800 */
[----:B------:R-:W2:Y:S02]  /*34ac0*/  LDL.LU R26, [R1+0x128] ;  /* 0x00012800011a7983 */ /* 0x000ea40000300800 */
[----:B------:R-:W2:Y:S02]  /*34ad0*/  LDL.LU R27, [R1+0x12c] ;  /* 0x00012c00011b7983 */ /* 0x000ea40000300800 */
[----:B------:R-:W-:Y:S01]  /*34ae0*/  IMAD.MOV.U32 R4, RZ, RZ, R23 ;  /* 0x000000ffff047224 */ /* 0x000fe200078e0017 */
[----:B------:R-:W-:Y:S01]  /*34af0*/  MOV R5, R22 ;  /* 0x0000001600057202 */ /* 0x000fe20000000f00 */
[----:B------:R-:W-:Y:S01]  /*34b00*/  IMAD.MOV.U32 R6, RZ, RZ, R21 ;  /* 0x000000ffff067224 */ /* 0x000fe200078e0015 */
[----:B------:R-:W-:-:S02]  /*34b10*/  MOV R7, R20 ;  /* 0x0000001400077202 */ /* 0x000fc40000000f00 */
[----:B------:R-:W0:Y:S04]  /*34b20*/  LDSM.16.MT88.4 R20, [R28+0x19000] ;  /* 0x019000001c14783b */ /* 0x000e280000004200 */
[----:B0-----:R-:W-:Y:S01]  /*34b30*/  STL.64 [R1+0x25b0], R22 ;  /* 0x0025b01601007387 */ /* 0x001fe20000100a00 */
[----:B------:R2:W-:Y:S02]  /*34b40*/  STL.64 [R1+0x25a8], R20 ;  /* 0x0025a81401007387 */ /* 0x0005e40000100a00 */
[----:B--2---:R-:W-:Y:S07]  /*34b50*/  HMMA.16816.F32.BF16 R20, R4, R10, R24 ;  /* 0x0000000a0414723c */ /* 0x004fee0000041818 */
[----:B------:R-:W-:Y:S01]  /*34b60*/  IMAD.MOV.U32 R24, RZ, RZ, R15 ;  /* 0x000000ffff187224 */ /* 0x000fe200078e000f */
[----:B------:R-:W-:Y:S01]  /*34b70*/  MOV R25, R12 ;  /* 0x0000000c00197202 */ /* 0x000fe20000000f00 */
[----:B------:R-:W2:Y:S01]  /*34b80*/  LDL.LU R15, [R1+0x27b0] ;  /* 0x0027b000010f7983 */ /* 0x000ea20000300800 */
[----:B------:R-:W3:Y:S02]  /*34b90*/  LDL.LU R12, [R1+0x27ac] ;  /* 0x0027ac00010c7983 */ /* 0x000ee40000300800 */
[----:B------:R-:W-:Y:S01]  /*34ba0*/  IMAD.MOV.U32 R26, RZ, RZ, R14 ;  /* 0x000000ffff1a7224 */ /* 0x000fe200078e000e */
[----:B------:R-:W-:Y:S01]  /*34bb0*/  MOV R27, R29 ;  /* 0x0000001d001b7202 */ /* 0x000fe20000000f00 */
[----:B------:R-:W2:Y:S01]  /*34bc0*/  LDL.LU R14, [R1+0x27a8] ;  /* 0x0027a800010e7983 */ /* 0x000ea20000300800 */
[----:B------:R-:W2:Y:S02]  /*34bd0*/  LDL.LU R29, [R1+0x27a4] ;  /* 0x0027a400011d7983 */ /* 0x000ea40000300800 */
[----:B------:R-:W2:Y:S02]  /*34be0*/  LDL.LU R4, [R1+0x80] ;  /* 0x0000800001047983 */ /* 0x000ea40000300800 */
[----:B------:R-:W2:Y:S01]  /*34bf0*/  LDL.LU R5, [R1+0x84] ;  /* 0x0000840001057983 */ /* 0x000ea20000300800 */
[----:B------:R-:W2:Y:S01]  /*34c00*/  LDL.LU R6, [R1+0x88] ;  /* 0x0000880001067983 */ /* 0x000ea20000300800 */
[----:B------:R-:W2:Y:S03]  /*34c10*/  LDL.LU R7, [R1+0x8c] ;  /* 0x00008c0001077983 */ /* 0x000ea60000300800 */
[----:B--2---:R-:W-:Y:S01]  /*34c20*/  STL.64 [R1+0x2638], R6 ;  /* 0x0026380601007387 */ /* 0x004fe20000100a00 */
[----:B------:R-:W-:Y:S02]  /*34c30*/  STL.64 [R1+0x2630], R4 ;  /* 0x0026300401007387 */ /* 0x000fe40000100a00 */
[----:B------:R0:W-:Y:S02]  /*34c40*/  STL.64 [R1+0x25e8], R26 ;  /* 0x0025e81a01007387 */ /* 0x0001e40000100a00 */
        /* <DEDUP_REMOVED lines=9> */
[----:B------:R-:W-:Y:S02]  /*34ce0*/  STL.64 [R1+0x2608], R26 ;  /* 0x0026081a01007387 */ /* 0x000fe40000100a00 */
[----:B------:R0:W-:Y:S02]  /*34cf0*/  STL.64 [R1+0x2600], R24 ;  /* 0x0026001801007387 */ /* 0x0001e40000100a00 */
[----:B0-----:R-:W-:Y:S01]  /*34d00*/  IMAD.MOV.U32 R24, RZ, RZ, R14 ;  /* 0x000000ffff187224 */ /* 0x001fe200078e000e */
[----:B---3--:R-:W-:Y:S01]  /*34d10*/  MOV R25, R12 ;  /* 0x0000000c00197202 */ /* 0x008fe20000000f00 */
[----:B------:R-:W3:Y:S01]  /*34d20*/  LDL.LU R14, [R1+0x2790] ;  /* 0x00279000010e7983 */ /* 0x000ee20000300800 */
[----:B------:R-:W2:Y:S02]  /*34d30*/  LDL.LU R12, [R1+0x278c] ;  /* 0x00278c00010c7983 */ /* 0x000ea40000300800 */
[----:B------:R-:W-:Y:S01]  /*34d40*/  IMAD.MOV.U32 R26, RZ, RZ, R15 ;  /* 0x000000ffff1a7224 */ /* 0x000fe200078e000f */
[----:B----4-:R-:W-:Y:S01]  /*34d50*/  MOV R27, R9 ;  /* 0x00000009001b7202 */ /* 0x010fe20000000f00 */
[----:B------:R-:W4:Y:S01]  /*34d60*/  LDL.LU R15, [R1+0x2788] ;  /* 0x00278800010f7983 */ /* 0x000f220000300800 */
[----:B------:R-:W2:Y:S02]  /*34d70*/  LDL.LU R9, [R1+0x2784] ;  /* 0x0027840001097983 */ /* 0x000ea40000300800 */
[----:B------:R-:W2:Y:S02]  /*34d80*/  LDL.LU R4, [R1+0x20] ;  /* 0x0000200001047983 */ /* 0x000ea40000300800 */
[----:B------:R-:W2:Y:S01]  /*34d90*/  LDL.LU R5, [R1+0x24] ;  /* 0x0000240001057983 */ /* 0x000ea20000300800 */
[----:B------:R-:W2:Y:S01]  /*34da0*/  LDL.LU R6, [R1+0x28] ;  /* 0x0000280001067983 */ /* 0x000ea20000300800 */
[----:B------:R-:W2:Y:S03]  /*34db0*/  LDL.LU R7, [R1+0x2c] ;  /* 0x00002c0001077983 */ /* 0x000ea60000300800 */
[----:B--2---:R-:W-:Y:S01]  /*34dc0*/  STL.64 [R1+0x2668], R6 ;  /* 0x0026680601007387 */ /* 0x004fe20000100a00 */
[----:B------:R-:W-:Y:S02]  /*34dd0*/  STL.64 [R1+0x2660], R4 ;  /* 0x0026600401007387 */ /* 0x000fe40000100a00 */
[----:B------:R-:W-:Y:S02]  /*34de0*/  STL.64 [R1+0x2618], R26 ;  /* 0x0026181a01007387 */ /* 0x000fe40000100a00 */
[----:B------:R-:W-:Y:S01]  /*34df0*/  STL.64 [R1+0x2610], R24 ;  /* 0x0026101801007387 */ /* 0x000fe20000100a00 */
[----:B------:R-:W-:Y:S01]  /*34e00*/  STL.64 [R1+0x25c0], R22 ;  /* 0x0025c01601007387 */ /* 0x000fe20000100a00 */
[----:B------:R0:W-:Y:S03]  /*34e10*/  STL.64 [R1+0x25b8], R20 ;  /* 0x0025b81401007387 */ /* 0x0001e60000100a00 */
[----:B------:R-:W1:Y:S01]  /*34e20*/  LDSM.16.MT88.4 R24, [R28+0x19080] ;  /* 0x019080001c18783b */ /* 0x000e620000004200 */
[----:B0-----:R-:W-:Y:S01]  /*34e30*/  IMAD.MOV.U32 R20, RZ, RZ, R8 ;  /* 0x000000ffff147224 */ /* 0x001fe200078e0008 */
[----:B------:R-:W-:-:S02]  /*34e40*/  MOV R21, R0 ;  /* 0x0000000000157202 */ /* 0x000fc40000000f00 */
[----:B------:R-:W2:Y:S01]  /*34e50*/  LDL.LU R8, [R1+0x2780] ;  /* 0x0027800001087983 */ /* 0x000ea20000300800 */
[----:B------:R-:W2:Y:S02]  /*34e60*/  LDL.LU R0, [R1+0x277c] ;  /* 0x00277c0001007983 */ /* 0x000ea40000300800 */
        /* <DEDUP_REMOVED lines=13> */
[----:B--2---:R-:W-:Y:S01]  /*34f40*/  IMAD.MOV.U32 R20, RZ, RZ, R17 ;  /* 0x000000ffff147224 */ /* 0x004fe200078e0011 */
        /* <DEDUP_REMOVED lines=8> */
[----:B----4-:R-:W-:Y:S01]  /*34fd0*/  IMAD.MOV.U32 R20, RZ, RZ, R15 ;  /* 0x000000ffff147224 */ /* 0x010fe200078e000f */
[----:B------:R-:W-:Y:S01]  /*34fe0*/  MOV R21, R12 ;  /* 0x0000000c00157202 */ /* 0x000fe20000000f00 */
[----:B------:R-:W4:Y:S01]  /*34ff0*/  LDL.LU R15, [R1+0x2760] ;  /* 0x00276000010f7983 */ /* 0x000f220000300800 */
[----:B------:R-:W2:Y:S02]  /*35000*/  LDL.LU R12, [R1+0x275c] ;  /* 0x00275c00010c7983 */ /* 0x000ea40000300800 */
[----:B---3--:R-:W-:Y:S01]  /*35010*/  IMAD.MOV.U32 R22, RZ, RZ, R14 ;  /* 0x000000ffff167224 */ /* 0x008fe200078e000e */
[----:B------:R-:W-:Y:S01]  /*35020*/  MOV R23, R3 ;  /* 0x0000000300177202 */ /* 0x000fe20000000f00 */
[----:B------:R-:W3:Y:S01]  /*35030*/  LDL.LU R14, [R1+0x2758] ;  /* 0x00275800010e7983 */ /* 0x000ee20000300800 */
        /* <DEDUP_REMOVED lines=8> */
[----:B------:R0:W-:Y:S02]  /*350c0*/  STL.64 [R1+0x2650], R20 ;  /* 0x0026501401007387 */ /* 0x0001e40000100a00 */
[----:B0-----:R-:W-:Y:S01]  /*350d0*/  IMAD.MOV.U32 R20, RZ, RZ, R13 ;  /* 0x000000ffff147224 */ /* 0x001fe200078e000d */
[----:B------:R-:W-:Y:S01]  /*350e0*/  MOV R21, R0 ;  /* 0x0000000000157202 */ /* 0x000fe20000000f00 */
        /* <DEDUP_REMOVED lines=11> */
[----:B------:R0:W-:Y:S02]  /*351a0*/  STL.64 [R1+0x26e0], R4 ;  /* 0x0026e00401007387 */ /* 0x0001e40000100a00 */
[----:B0-----:R-:W-:Y:S01]  /*351b0*/  IMAD.MOV.U32 R4, RZ, RZ, R9 ;  /* 0x000000ffff047224 */ /* 0x001fe200078e0009 */
[----:B------:R-:W-:Y:S01]  /*351c0*/  MOV R5, R8 ;  /* 0x0000000800057202 */ /* 0x000fe20000000f00 */
[----:B------:R-:W2:Y:S01]  /*351d0*/  LDL.LU R9, [R1+0x2740] ;  /* 0x0027400001097983 */ /* 0x000ea20000300800 */
[----:B------:R-:W2:Y:S02]  /*351e0*/  LDL.LU R8, [R1+0x273c] ;  /* 0x00273c0001087983 */ /* 0x000ea40000300800 */
[----:B------:R-:W2:Y:S02]  /*351f0*/  LDL.LU R6, [R1+0x68] ;  /* 0x0000680001067983 */ /* 0x000ea40000300800 */
[----:B------:R-:W2:Y:S01]  /*35200*/  LDL.LU R7, [R1+0x6c] ;  /* 0x00006c0001077983 */ /* 0x000ea20000300800 */
[----:B------:R0:W-:Y:S01]  /*35210*/  STL.64 [R1+0x2678], R22 ;  /* 0x0026781601007387 */ /* 0x0001e20000100a00 */
[----:B------:R1:W-:Y:S02]  /*35220*/  STL.64 [R1+0x2670], R20 ;  /* 0x0026701401007387 */ /* 0x0003e40000100a00 */
[----:B------:R-:W2:Y:S02]  /*35230*/  LDL.LU R10, [R1+0x108] ;  /* 0x00010800010a7983 */ /* 0x000ea40000300800 */
[----:B------:R-:W2:Y:S01]  /*35240*/  LDL.LU R11, [R1+0x10c] ;  /* 0x00010c00010b7983 */ /* 0x000ea20000300800 */
[----:B0-----:R-:W-:Y:S01]  /*35250*/  MOV R23, R16 ;  /* 0x0000001000177202 */ /* 0x001fe20000000f00 */
[----:B------:R-:W-:Y:S01]  /*35260*/  IMAD.MOV.U32 R22, RZ, RZ, R17 ;  /* 0x000000ffff167224 */ /* 0x000fe200078e0011 */
[----:B------:R-:W3:Y:S01]  /*35270*/  LDL.LU R16, [R1+0x160] ;  /* 0x0001600001107983 */ /* 0x000ee20000300800 */
[----:B-1----:R-:W-:Y:S01]  /*35280*/  MOV R21, R18 ;  /* 0x0000001200157202 */ /* 0x002fe20000000f00 */
[----:B------:R-:W3:Y:S02]  /*35290*/  LDL.LU R17, [R1+0x164] ;  /* 0x0001640001117983 */ /* 0x000ee40000300800 */
[----:B------:R-:W-:Y:S01]  /*352a0*/  IMAD.MOV.U32 R20, RZ, RZ, R19 ;  /* 0x000000ffff147224 */ /* 0x000fe200078e0013 */
        /* <DEDUP_REMOVED lines=8> */
[----:B------:R-:W-:Y:S01]  /*35330*/  STL.64 [R1+0x2688], R22 ;  /* 0x0026881601007387 */ /* 0x000fe20000100a00 */
[----:B------:R3:W-:Y:S02]  /*35340*/  STL.64 [R1+0x2680], R20 ;  /* 0x0026801401007387 */ /* 0x0007e40000100a00 */
[----:B---3--:R-:W-:Y:S01]  /*35350*/  IMAD.MOV.U32 R20, RZ, RZ, R14 ;  /* 0x000000ffff147224 */ /* 0x008fe200078e000e */
[----:B------:R-:W-:Y:S01]  /*35360*/  MOV R21, R12 ;  /* 0x0000000c00157202 */ /* 0x000fe20000000f00 */
[----:B------:R-:W3:Y:S01]  /*35370*/  LDL.LU R14, [R1+0x2738] ;  /* 0x00273800010e7983 */ /* 0x000ee20000300800 */
[----:B------:R-:W2:Y:S02]  /*35380*/  LDL.LU R12, [R1+0x2734] ;  /* 0x00273400010c7983 */ /* 0x000ea40000300800 */
[----:B----4-:R-:W-:Y:S01]  /*35390*/  IMAD.MOV.U32 R22, RZ, RZ, R15 ;  /* 0x000000ffff167224 */ /* 0x010fe200078e000f */
[----:B------:R-:W-:Y:S01]  /*353a0*/  MOV R23, R29 ;  /* 0x0000001d00177202 */ /* 0x000fe20000000f00 */
[----:B------:R-:W4:Y:S01]  /*353b0*/  LDL.LU R15, [R1+0x2730] ;  /* 0x00273000010f7983 */ /* 0x000f220000300800 */
[----:B------:R-:W4:Y:S03]  /*353c0*/  LDL.LU R29, [R1+0x272c] ;  /* 0x00272c00011d7983 */ /* 0x000f260000300800 */
[----:B------:R-:W-:Y:S01]  /*353d0*/  STL.64 [R1+0x26a8], R22 ;  /* 0x0026a81601007387 */ /* 0x000fe20000100a00 */
[----:B------:R0:W-:Y:S02]  /*353e0*/  STL.64 [R1+0x26a0], R20 ;  /* 0x0026a01401007387 */ /* 0x0001e40000100a00 */
[----:B0-----:R-:W-:-:S02]  /*353f0*/  IMAD.MOV.U32 R20, RZ, RZ, R0 ;  /* 0x000000ffff147224 */ /* 0x001fc400078e0000 */
[----:B------:R-:W4:Y:S01]  /*35400*/  LDL.LU R0, [R1+0x2728] ;  /* 0x0027280001007983 */ /* 0x000f220000300800 */
[----:B------:R-:W-:Y:S02]  /*35410*/  MOV R23, R13 ;  /* 0x0000000d00177202 */ /* 0x000fe40000000f00 */
[----:B---3--:R-:W-:Y:S01]  /*35420*/  MOV R21, R14 ;  /* 0x0000000e00157202 */ /* 0x008fe20000000f00 */
[----:B--2---:R-:W-:Y:S01]  /*35430*/  IMAD.MOV.U32 R22, RZ, RZ, R12 ;  /* 0x000000ffff167224 */ /* 0x004fe200078e000c */
[----:B------:R-:W2:Y:S01]  /*35440*/  LDL.LU R14, [R1+0x2724] ;  /* 0x00272400010e7983 */ /* 0x000ea20000300800 */
[----:B------:R-:W3:Y:S02]  /*35450*/  LDL.LU R12, [R1+0x2720] ;  /* 0x00272000010c7983 */ /* 0x000ee40000300800 */
[----:B------:R-:W3:Y:S01]  /*35460*/  LDL.LU R13, [R1+0x271c] ;  /* 0x00271c00010d7983 */ /* 0x000ee20000300800 */
[----:B------:R4:W-:Y:S01]  /*35470*/  STL.64 [R1+0x26b8], R22 ;  /* 0x0026b81601007387 */ /* 0x0009e20000100a00 */
[----:B------:R0:W-:Y:S01]  /*35480*/  STL.64 [R1+0x26b0], R20 ;  /* 0x0026b01401007387 */ /* 0x0001e20000100a00 */
[----:B----4-:R-:W-:Y:S01]  /*35490*/  MOV R23, R15 ;  /* 0x0000000f00177202 */ /* 0x010fe20000000f00 */
[----:B0-----:R-:W-:-:S02]  /*354a0*/  IMAD.MOV.U32 R20, RZ, RZ, R29 ;  /* 0x000000ffff147224 */ /* 0x001fc400078e001d */
[----:B------:R-:W4:Y:S01]  /*354b0*/  LDL.LU R29, [R1+0x2718] ;  /* 0x00271800011d7983 */ /* 0x000f220000300800 */
[----:B------:R-:W-:-:S03]  /*354c0*/  MOV R21, R0 ;  /* 0x0000000000157202 */ /* 0x000fc60000000f00 */
[----:B------:R-:W4:Y:S01]  /*354d0*/  LDL.LU R0, [R1+0x2714] ;  /* 0x0027140001007983 */ /* 0x000f220000300800 */
[C---:B---3--:R-:W-:Y:S01]  /*354e0*/  HMMA.16816.F32.BF16 R16, R4.reuse, R12, R16 ;  /* 0x0000000c0410723c */ /* 0x048fe20000041810 */
[----:B--2---:R-:W-:Y:S02]  /*354f0*/  IMAD.MOV.U32 R22, RZ, RZ, R14 ;  /* 0x000000ffff167224 */ /* 0x004fe400078e000e */
[----:B------:R-:W2:Y:S03]  /*35500*/  LDL.LU R14, [R1+0x2710] ;  /* 0x00271000010e7983 */ /* 0x000ea60000300800 */
[----:B------:R-:W-:Y:S02]  /*35510*/  STL.64 [R1+0x26d8], R22 ;  /* 0x0026d81601007387 */ /* 0x000fe40000100a00 */
[----:B------:R0:W-:Y:S02]  /*35520*/  STL.64 [R1+0x26d0], R20 ;  /* 0x0026d01401007387 */ /* 0x0001e40000100a00 */
[----:B0-----:R-:W3:Y:S01]  /*35530*/  LDL.LU R20, [R1+0xd0] ;  /* 0x0000d00001147983 */ /* 0x001ee20000300800 */
[----:B------:R-:W3:Y:S02]  /*35540*/  LDL.LU R21, [R1+0xd4] ;  /* 0x0000d40001157983 */ /* 0x000ee40000300800 */
[----:B------:R0:W-:Y:S02]  /*35550*/  STL.64 [R1+0x90], R24 ;  /* 0x0000901801007387 */ /* 0x0001e40000100a00 */
[----:B------:R1:W-:Y:S09]  /*35560*/  STL.64 [R1+0x98], R26 ;  /* 0x0000981a01007387 */ /* 0x0003f20000100a00 */
[----:B0-----:R-:W-:Y:S01]  /*35570*/  IMAD.MOV.U32 R25, RZ, RZ, R18 ;  /* 0x000000ffff197224 */ /* 0x001fe200078e0012 */
[----:B------:R-:W-:Y:S01]  /*35580*/  MOV R24, R19 ;  /* 0x0000001300187202 */ /* 0x000fe20000000f00 */
[----:B-1----:R-:W-:Y:S01]  /*35590*/  IMAD.MOV.U32 R27, RZ, RZ, R16 ;  /* 0x000000ffff1b7224 */ /* 0x002fe200078e0010 */
[----:B------:R-:W-:Y:S01]  /*355a0*/  MOV R26, R17 ;  /* 0x00000011001a7202 */ /* 0x000fe20000000f00 */
[----:B------:R-:W2:Y:S01]  /*355b0*/  LDL.LU.64 R18, [R1+0x2708] ;  /* 0x0027080001127983 */ /* 0x000ea20000300a00 */
[----:B------:R-:W2:Y:S01]  /*355c0*/  LDL.LU.64 R16, [R1+0x2700] ;  /* 0x0027000001107983 */ /* 0x000ea20000300a00 */
[----:B----4-:R-:W-:Y:S01]  /*355d0*/  MOV R23, R0 ;  /* 0x0000000000177202 */ /* 0x010fe20000000f00 */
[----:B------:R-:W-:Y:S01]  /*355e0*/  IMAD.MOV.U32 R22, RZ, RZ, R29 ;  /* 0x000000ffff167224 */ /* 0x000fe200078e001d */
[----:B--2---:R-:W-:Y:S01]  /*355f0*/  HMMA.16816.F32.BF16 R4, R4, R16, R8 ;  /* 0x000000100404723c */ /* 0x004fe20000041808 */
[----:B------:R-:W2:Y:S01]  /*35600*/  LDL.LU.64 R10, [R1+0x26f8] ;  /* 0x0026f800010a7983 */ /* 0x000ea20000300a00 */
[----:B------:R-:W2:Y:S11]  /*35610*/  LDL.LU.64 R8, [R1+0x26f0] ;  /* 0x0026f00001087983 */ /* 0x000eb60000300a00 */
[----:B------:R-:W-:Y:S11]  /*35620*/  @!UPT UIADD3 URZ, URZ, URZ, URZ ;  /* 0x0000003f3f3ff290 */ /* 0x000ff6000fffe03f */
[----:B------:R-:W-:Y:S01]  /*35630*/  IMAD.MOV.U32 R28, RZ, RZ, R6 ;  /* 0x000000ffff1c7224 */ /* 0x000fe200078e0006 */
[----:B------:R-:W-:Y:S01]  /*35640*/  MOV R0, R7 ;  /* 0x0000000700007202 */ /* 0x000fe20000000f00 */
[----:B------:R-:W-:Y:S01]  /*35650*/  IMAD.MOV.U32 R15, RZ, RZ, R4 ;  /* 0x000000ffff0f7224 */ /* 0x000fe200078e0004 */
[----:B------:R-:W-:Y:S01]  /*35660*/  MOV R29, R5 ;  /* 0x00000005001d7202 */ /* 0x000fe20000000f00 */
[----:B------:R-:W2:Y:S01]  /*35670*/  LDL.LU.64 R6, [R1+0x26e8] ;  /* 0x0026e80001067983 */ /* 0x000ea20000300a00 */
[----:B------:R-:W2:Y:S02]  /*35680*/  LDL.LU.64 R4, [R1+0x26e0] ;  /* 0x0026e00001047983 */ /* 0x000ea40000300a00 */
[C---:B--2---:R-:W-:Y:S08]  /*35690*/  HMMA.16816.F32.BF16 R8, R4.reuse, R12, R8 ;  /* 0x0000000c0408723c */ /* 0x044ff00000041808 */
[----:B---3--:R-:W-:Y:S11]  /*356a0*/  HMMA.16816.F32.BF16 R4, R4, R16, R20 ;  /* 0x000000100404723c */ /* 0x008ff60000041814 */
[----:B------:R-:W-:Y:S04]  /*356b0*/  @!UPT UIADD3 URZ, URZ, URZ, URZ ;  /* 0x0000003f3f3ff290 */ /* 0x000fe8000fffe03f */
[----:B------:R-:W-:Y:S01]  /*356c0*/  STL.64 [R1+0x25a0], R10 ;  /* 0x0025a00a01007387 */ /* 0x000fe20000100a00 */
[----:B------:R-:W-:Y:S02]  /*356d0*/  STL.64 [R1+0x2598], R8 ;  /* 0x0025980801007387 */ /* 0x000fe40000100a00 */
[----:B------:R-:W2:Y:S02]  /*356e0*/  LDL.LU.64 R22, [R1+0x26d8] ;  /* 0x0026d80001167983 */ /* 0x000ea40000300a00 */
[----:B------:R-:W2:Y:S03]  /*356f0*/  LDL.LU.64 R20, [R1+0x26d0] ;  /* 0x0026d00001147983 */ /* 0x000ea60000300a00 */
        /* <DEDUP_REMOVED lines=34> */
[----:B------:R-:W-:Y:S01]  /*35920*/  IMAD.MOV.U32 R8, RZ, RZ, R27 ;  /* 0x000000ffff087224 */ /* 0x000fe200078e001b */
[----:B--2---:R-:W-:Y:S11]  /*35930*/  HMMA.16816.F32.BF16 R20, R4, R12, R20 ;  /* 0x0000000c0414723c */ /* 0x004ff60000041814 */
[----:B------:R-:W-:Y:S11]  /*35940*/  @!UPT UIADD3 URZ, URZ, URZ, URZ ;  /* 0x0000003f3f3ff290 */ /* 0x000ff6000fffe03f */
[----:B------:R-:W-:Y:S01]  /*35950*/  @!UPT UIADD3 URZ, URZ, URZ, URZ ;  /* 0x0000003f3f3ff290 */ /* 0x000fe2000fffe03f */
[----:B------:R-:W-:Y:S01]  /*35960*/  STL.64 [R1+0xe0], R20 ;  /* 0x0000e01401007387 */ /* 0x000fe20000100a00 */
[----:B------:R0:W-:Y:S03]  /*35970*/  STL.64 [R1+0xe8], R22 ;  /* 0x0000e81601007387 */ /* 0x0001e60000100a00 */
[----:B0-----:R-:W2:Y:S01]  /*35980*/  LDL.LU.64 R22, [R1+0x2658] ;  /* 0x0026580001167983 */ /* 0x001ea20000300a00 */
[----:B------:R-:W2:Y:S03]  /*35990*/  LDL.LU.64 R20, [R1+0x2650] ;  /* 0x0026500001147983 */ /* 0x000ea60000300a00 */
[----:B------:R-:W0:Y:S01]  /*359a0*/  S2R R27, SR_TID.X ;  /* 0x00000000001b7919 */ /* 0x000e220000002100 */
[----:B------:R-:W-:Y:S02]  /*359b0*/  MOV R9, R26 ;  /* 0x0000001a00097202 */ /* 0x000fe40000000f00 */
[----:B------:R-:W1:Y:S02]  /*359c0*/  S2R R26, SR_TID.X ;  /* 0x00000000001a7919 */ /* 0x000e640000002100 */
[----:B------:R-:W-:Y:S01]  /*359d0*/  IMAD.MOV.U32 R10, RZ, RZ, R25 ;  /* 0x000000ffff0a7224 */ /* 0x000fe200078e0019 */
[----:B------:R-:W-:-:S02]  /*359e0*/  MOV R11, R24 ;  /* 0x00000018000b7202 */ /* 0x000fc40000000f00 */
[----:B0-----:R-:W-:Y:S02]  /*359f0*/  LOP3.LUT R25, R27, 0x7, RZ, 0xc0, !PT ;  /* 0x000000071b197812 */ /* 0x001fe400078ec0ff */
[----:B-1----:R-:W-:-:S03]  /*35a00*/  LOP3.LUT R27, R26, 0x7, RZ, 0xc0, !PT ;  /* 0x000000071a1b7812 */ /* 0x002fc600078ec0ff */
[----:B------:R-:W-:Y:S01]  /*35a10*/  IMAD.SHL.U32 R24, R25, 0x10, RZ ;  /* 0x0000001019187824 */ /* 0x000fe200078e00ff */
[----:B------:R-:W-:-:S03]  /*35a20*/  SHF.L.U32 R25, R26, 0x1, RZ ;  /* 0x000000011a197819 */ /* 0x000fc600000006ff */
[----:B------:R-:W-:Y:S01]  /*35a30*/  IMAD R27, R27, 0x100, R24 ;  /* 0x000001001b1b7824 */ /* 0x000fe200078e0218 */
[----:B------:R-:W-:-:S04]  /*35a40*/  LOP3.LUT R26, R26, 0x10, RZ, 0xc0, !PT ;  /* 0x000000101a1a7812 */ /* 0x000fc800078ec0ff */
[----:B------:R-:W-:-:S04]  /*35a50*/  LOP3.LUT R27, R27, 0x10, R25, 0x78, !PT ;  /* 0x000000101b1b7812 */ /* 0x000fc800078e7819 */
[----:B------:R-:W-:-:S04]  /*35a60*/  LEA R27, R26, R27, 0x7 ;  /* 0x0000001b1a1b7211 */ /* 0x000fc800078e38ff */
[----:B------:R-:W-:Y:S01]  /*35a70*/  LOP3.LUT R27, R27, 0x20, RZ, 0x3c, !PT ;  /* 0x000000201b1b7812 */ /* 0x000fe200078e3cff */
[----:B--2---:R-:W-:Y:S01]  /*35a80*/  HMMA.16816.F32.BF16 R4, R4, R16, R20 ;  /* 0x000000100404723c */ /* 0x004fe20000041814 */
[----:B------:R-:W2:Y:S01]  /*35a90*/  LDL.LU.64 R22, [R1+0x2648] ;  /* 0x0026480001167983 */ /* 0x000ea20000300a00 */
[----:B------:R-:W2:Y:S11]  /*35aa0*/  LDL.LU.64 R20, [R1+0x2640] ;  /* 0x0026400001147983 */ /* 0x000eb60000300a00 */
[----:B------:R-:W-:Y:S10]  /*35ab0*/  @!UPT UIADD3 URZ, URZ, URZ, URZ ;  /* 0x0000003f3f3ff290 */ /* 0x000ff4000fffe03f */
[----:B------:R-:W-:Y:S01]  /*35ac0*/  STL.64 [R1+0xc0], R4 ;  /* 0x0000c00401007387 */ /* 0x000fe20000100a00 */
[----:B------:R-:W-:Y:S02]  /*35ad0*/  STL.64 [R1+0xc8], R6 ;  /* 0x0000c80601007387 */ /* 0x000fe40000100a00 */
[----:B------:R-:W0:Y:S02]  /*35ae0*/  LDSM.16.MT88.4 R4, [R27+0x19000] ;  /* 0x019000001b04783b */ /* 0x000e240000004200 */
[----:B------:R-:W1:Y:S04]  /*35af0*/  LDSM.16.MT88.4 R24, [R27+0x19080] ;  /* 0x019080001b18783b */ /* 0x000e680000004200 */
[----:B0-----:R-:W-:Y:S01]  /*35b00*/  STL.64 [R1+0x20], R4 ;  /* 0x0000200401007387 */ /* 0x001fe20000100a00 */
        /* <DEDUP_REMOVED lines=10> */
[----:B-1----:R-:W-:Y:S02]  /*35bb0*/  STL.64 [R1+0x10], R24 ;  /* 0x0000101801007387 */ /* 0x002fe40000100a00 */
[----:B------:R-:W-:Y:S02]  /*35bc0*/  STL.64 [R1+0x18], R26 ;  /* 0x0000181a01007387 */ /* 0x000fe40000100a00 */
[----:B------:R-:W0:Y:S04]  /*35bd0*/  LDSM.16.MT88.4 R24, [R3+0x19000] ;  /* 0x019000000318783b */ /* 0x000e280000004200 */
[----:B0-----:R-:W-:Y:S01]  /*35be0*/  STL.64 [R1], R24 ;  /* 0x0000001801007387 */ /* 0x001fe20000100a00 */
        /* <DEDUP_REMOVED lines=26> */
[----:B------:R-:W-:Y:S02]  /*35d90*/  STL.64 [R1+0x1d8], R6 ;  /* 0x0001d80601007387 */ /* 0x000fe40000100a00 */
[----:B0-----:R-:W-:Y:S01]  /*35da0*/  IMAD.MOV.U32 R4, RZ, RZ, R15 ;  /* 0x000000ffff047224 */ /* 0x001fe200078e000f */
[----:B------:R-:W-:Y:S01]  /*35db0*/  MOV R5, R29 ;  /* 0x0000001d00057202 */ /* 0x000fe20000000f00 */
[----:B------:R-:W3:Y:S01]  /*35dc0*/  LDL.LU R15, [R1+0x25cc] ;  /* 0x0025cc00010f7983 */ /* 0x000ee20000300800 */
        /* <DEDUP_REMOVED lines=14> */
[----:B0-----:R-:W2:Y:S01]  /*35eb0*/  LDL.LU.64 R24, [R1+0x90] ;  /* 0x0000900001187983 */ /* 0x001ea20000300a00 */
[----:B-1----:R-:W2:Y:S02]  /*35ec0*/  LDL.LU.64 R26, [R1+0x98] ;  /* 0x00009800011a7983 */ /* 0x002ea40000300a00 */
[----:B------:R-:W-:Y:S01]  /*35ed0*/  IMAD.MOV.U32 R6, RZ, RZ, R28 ;  /* 0x000000ffff067224 */ /* 0x000fe200078e001c */
[----:B------:R-:W-:Y:S01]  /*35ee0*/  MOV R7, R0 ;  /* 0x0000000000077202 */ /* 0x000fe20000000f00 */
[C---:B---3--:R-:W-:Y:S11]  /*35ef0*/  HMMA.16816.F32.BF16 R8, R20.reuse, R14, R8 ;  /* 0x0000000e1408723c */ /* 0x048ff60000041808 */
        /* <DEDUP_REMOVED lines=8> */
[----:B------:R-:W-:Y:S01]  /*35f80*/  STL [R1+0x249c], R12 ;  /* 0x00249c0c01007387 */ /* 0x000fe20000100800 */
[----:B------:R-:W-:Y:S01]  /*35f90*/  HMMA.16816.F32.BF16 R4, R20, R18, R4 ;  /* 0x000000121404723c */ /* 0x000fe20000041804 */
[----:B------:R-:W-:Y:S01]  /*35fa0*/  STL [R1+0x2498], R13 ;  /* 0x0024980d01007387 */ /* 0x000fe20000100800 */
[----:B------:R0:W-:Y:S03]  /*35fb0*/  STL.64 [R1+0x2590], R18 ;  /* 0x0025901201007387 */ /* 0x0001e60000100a00 */
[----:B------:R-:W1:Y:S04]  /*35fc0*/  S2R R0, SR_TID.X ;  /* 0x0000000000007919 */ /* 0x000e680000002100 */
[----:B------:R-:W3:Y:S04]  /*35fd0*/  LDSM.16.MT88.4 R20, [R2+0x19000] ;  /* 0x019000000214783b */ /* 0x000ee80000004200 */
[----:B0-----:R-:W3:Y:S10]  /*35fe0*/  LDL R18, [R1+0x146c] ;  /* 0x00146c0001127983 */ /* 0x001ef40000100800 */
[----:B------:R-:W-:Y:S01]  /*35ff0*/  STL.64 [R1+0x180], R4 ;  /* 0x0001800401007387 */ /* 0x000fe20000100a00 */
[----:B------:R-:W-:Y:S02]  /*36000*/  STL.64 [R1+0x188], R6 ;  /* 0x0001880601007387 */ /* 0x000fe40000100a00 */
[----:B------:R1:W-:Y:S02]  /*36010*/  STL.64 [R1+0x2588], R16 ;  /* 0x0025881001007387 */ /* 0x0003e40000100a00 */
[C---:B-1----:R-:W-:Y:S01]  /*36020*/  LOP3.LUT R17, R0.reuse, 0x7, RZ, 0xc0, !PT ;  /* 0x0000000700117812 */ /* 0x042fe200078ec0ff */
[----:B--2---:R-:W-:Y:S11]  /*36030*/  HMMA.16816.F32.BF16 R4, R24, R14, R8 ;  /* 0x0000000e1804723c */ /* 0x004ff60000041808 */
[----:B------:R-:W-:Y:S11]  /*36040*/  @!UPT UIADD3 URZ, URZ, URZ, URZ ;  /* 0x0000003f3f3ff290 */ /* 0x000ff6000fffe03f */
[----:B------:R-:W-:Y:S02]  /*36050*/  @!UPT UIADD3 URZ, URZ, URZ, URZ ;  /* 0x0000003f3f3ff290 */ /* 0x000fe4000fffe03f */
[----:B------:R-:W-:Y:S01]  /*36060*/  IMAD.MOV.U32 R28, RZ, RZ, R7 ;  /* 0x000000ffff1c7224 */ /* 0x000fe200078e0007 */
[----:B------:R-:W-:-:S05]  /*36070*/  LOP3.LUT R7, R0, 0x7, RZ, 0xc0, !PT ;  /* 0x0000000700077812 */ /* 0x000fca00078ec0ff */
[----:B------:R-:W-:Y:S01]  /*36080*/  IMAD.SHL.U32 R7, R7, 0x10, RZ ;  /* 0x0000001007077824 */ /* 0x000fe200078e00ff */
[----:B------:R-:W-:-:S04]  /*36090*/  SHF.L.U32 R0, R0, 0x1, RZ ;  /* 0x0000000100007819 */ /* 0x000fc800000006ff */
[----:B------:R-:W-:-:S04]  /*360a0*/  LEA R19, R17, R7, 0x8 ;  /* 0x0000000711137211 */ /* 0x000fc800078e40ff */
[----:B------:R-:W-:Y:S01]  /*360b0*/  LOP3.LUT R19, R19, 0x10, R0, 0x78, !PT ;  /* 0x0000001013137812 */ /* 0x000fe200078e7800 */
[----:B------:R-:W-:Y:S04]  /*360c0*/  STL.64 [R1+0x170], R4 ;  /* 0x0001700401007387 */ /* 0x000fe80000100a00 */
[----:B----4-:R-:W-:Y:S01]  /*360d0*/  IMAD R19, R29, 0x80, R19 ;  /* 0x000000801d137824 */ /* 0x010fe200078e0213 */
[----:B------:R-:W-:Y:S04]  /*360e0*/  STL [R1+0x178], R6 ;  /* 0x0001780601007387 */ /* 0x000fe80000100800 */
[----:B------:R-:W0:Y:S01]  /*360f0*/  LDSM.16.MT88.4 R4, [R19+0x1a000] ;  /* 0x01a000001304783b */ /* 0x000e220000004200 */
[----:B------:R-:W-:Y:S01]  /*36100*/  IMAD.MOV.U32 R11, RZ, RZ, R24 ;  /* 0x000000ffff0b7224 */ /* 0x000fe200078e0018 */
[----:B------:R-:W-:Y:S01]  /*36110*/  MOV R10, R25 ;  /* 0x00000019000a7202 */ /* 0x000fe20000000f00 */
[----:B------:R-:W-:Y:S01]  /*36120*/  IMAD.MOV.U32 R9, RZ, RZ, R26 ;  /* 0x000000ffff097224 */ /* 0x000fe200078e001a */
[----:B------:R-:W-:Y:S01]  /*36130*/  MOV R8, R27 ;  /* 0x0000001b00087202 */ /* 0x000fe20000000f00 */
[----:B---3--:R-:W-:-:S02]  /*36140*/  MOV R27, R20 ;  /* 0x00000014001b7202 */ /* 0x008fc40000000f00 */
[----:B------:R-:W-:Y:S01]  /*36150*/  IMAD.MOV.U32 R26, RZ, RZ, R21 ;  /* 0x000000ffff1a7224 */ /* 0x000fe200078e0015 */
[----:B------:R-:W-:Y:S01]  /*36160*/  MOV R25, R22 ;  /* 0x0000001600197202 */ /* 0x000fe20000000f00 */
[----:B------:R-:W-:Y:S02]  /*36170*/  IMAD.MOV.U32 R24, RZ, RZ, R23 ;  /* 0x000000ffff187224 */ /* 0x000fe400078e0017 */
[----:B------:R-:W1:Y:S04]  /*36180*/  LDSM.16.MT88.4 R20, [R2+0x19080] ;  /* 0x019080000214783b */ /* 0x000e680000004200 */
[----:B------:R-:W-:Y:S01]  /*36190*/  STL [R1+0x244c], R28 ;  /* 0x00244c1c01007387 */ /* 0x000fe20000100800 */
[----:B0-----:R-:W-:Y:S01]  /*361a0*/  MOV R12, R4 ;  /* 0x00000004000c7202 */ /* 0x001fe20000000f00 */
[----:B------:R-:W-:Y:S01]  /*361b0*/  IMAD.MOV.U32 R13, RZ, RZ, R5 ;  /* 0x000000ffff0d7224 */ /* 0x000fe200078e0005 */
[----:B------:R-:W-:Y:S01]  /*361c0*/  MOV R29, R6 ;  /* 0x00000006001d7202 */ /* 0x000fe20000000f00 */
[----:B------:R-:W-:-:S02]  /*361d0*/  IMAD.MOV.U32 R0, RZ, RZ, R7 ;  /* 0x000000ffff007224 */ /* 0x000fc400078e0007 */
[----:B------:R-:W0:Y:S04]  /*361e0*/  LDSM.16.M88.4 R4, [R18+0x20300] ;  /* 0x020300001204783b */ /* 0x000e280000000200 */
[----:B------:R-:W-:Y:S01]  /*361f0*/  STL.64 [R1+0x2560], R26 ;  /* 0x0025601a01007387 */ /* 0x000fe20000100a00 */
[----:B------:R-:W-:Y:S03]  /*36200*/  STL.64 [R1+0x2558], R24 ;  /* 0x0025581801007387 */ /* 0x000fe60000100a00 */
[----:B-1----:R1:W-:Y:S01]  /*36210*/  STL.64 [R1+0x30], R20 ;  /* 0x0000301401007387 */ /* 0x0023e20000100a00 */
[----:B------:R2:W-:Y:S03]  /*36220*/  STL.64 [R1+0x38], R22 ;  /* 0x0000381601007387 */ /* 0x0005e60000100a00 */
[----:B-1----:R-:W3:Y:S01]  /*36230*/  LDL.LU R20, [R1+0x120] ;  /* 0x0001200001147983 */ /* 0x002ee20000300800 */
[----:B------:R-:W3:Y:S02]  /*36240*/  LDL.LU R21, [R1+0x124] ;  /* 0x0001240001157983 */ /* 0x000ee40000300800 */
[----:B--2---:R-:W3:Y:S02]  /*36250*/  LDL.LU R22, [R1+0x128] ;  /* 0x0001280001167983 */ /* 0x004ee40000300800 */
[----:B------:R-:W3:Y:S01]  /*36260*/  LDL.LU R23, [R1+0x12c] ;  /* 0x00012c0001177983 */ /* 0x000ee20000300800 */
[----:B------:R-:W-:Y:S01]  /*36270*/  STL [R1+0x24ac], R0 ;  /* 0x0024ac0001007387 */ /* 0x000fe20000100800 */
[----:B------:R-:W-:Y:S02]  /*36280*/  STL [R1+0x24a8], R29 ;  /* 0x0024a81d01007387 */ /* 0x000fe40000100800 */
[----:B------:R-:W-:Y:S02]  /*36290*/  STL [R1+0x24a4], R13 ;  /* 0x0024a40d01007387 */ /* 0x000fe40000100800 */
[----:B------:R-:W-:Y:S01]  /*362a0*/  STL [R1+0x24a0], R12 ;  /* 0x0024a00c01007387 */ /* 0x000fe20000100800 */
[----:B0-----:R0:W-:Y:S01]  /*362b0*/  STL [R1+0x2458], R4 ;  /* 0x0024580401007387 */ /* 0x0011e20000100800 */
[----:B------:R1:W-:Y:S02]  /*362c0*/  STL [R1+0x2454], R5 ;  /* 0x0024540501007387 */ /* 0x0003e40000100800 */
[----:B------:R2:W-:Y:S02]  /*362d0*/  STL [R1+0x2450], R6 ;  /* 0x0024500601007387 */ /* 0x0005e40000100800 */
[----:B------:R4:W-:Y:S01]  /*362e0*/  STL [R1+0x2448], R7 ;  /* 0x0024480701007387 */ /* 0x0009e20000100800 */
[----:B0-----:R-:W-:Y:S01]  /*362f0*/  MOV R4, R11 ;  /* 0x0000000b00047202 */ /* 0x001fe20000000f00 */
[----:B-1----:R-:W-:Y:S01]  /*36300*/  IMAD.MOV.U32 R5, RZ, RZ, R10 ;  /* 0x000000ffff057224 */ /* 0x002fe200078e000a */
[----:B--2---:R-:W-:Y:S01]  /*36310*/  MOV R6, R9 ;  /* 0x0000000900067202 */ /* 0x004fe20000000f00 */
[----:B----4-:R-:W-:-:S02]  /*36320*/  IMAD.MOV.U32 R7, RZ, RZ, R8 ;  /* 0x000000ffff077224 */ /* 0x010fc400078e0008 */
[----:B------:R0:W1:Y:S04]  /*36330*/  LDSM.16.M88.4 R8, [R18+0x30300] ;  /* 0x030300001208783b */ /* 0x0000680000000200 */
[----:B0-----:R-:W0:Y:S01]  /*36340*/  S2R R18, SR_TID.X ;  /* 0x0000000000127919 */ /* 0x001e220000002100 */
[----:B------:R-:W-:Y:S02]  /*36350*/  SHF.L.U32 R25, R17, 0x4, RZ ;  /* 0x0000000411197819 */ /* 0x000fe400000006ff */
[C---:B0-----:R-:W-:Y:S01]  /*36360*/  LOP3.LUT R27, R18.reuse, 0x7, RZ, 0xc0, !PT ;  /* 0x00000007121b7812 */ /* 0x041fe200078ec0ff */
[C---:B------:R-:W-:Y:S01]  /*36370*/  IMAD.SHL.U32 R26, R18.reuse, 0x2, RZ ;  /* 0x00000002121a7824 */ /* 0x040fe200078e00ff */
[----:B------:R-:W-:Y:S02]  /*36380*/  LOP3.LUT R28, R18, 0x10, RZ, 0xc0, !PT ;  /* 0x00000010121c7812 */ /* 0x000fe400078ec0ff */
[----:B------:R-:W0:Y:S04]  /*36390*/  LDSM.16.MT88.4 R16, [R19+0x1a080] ;  /* 0x01a080001310783b */ /* 0x000e280000004200 */
[----:B-1----:R1:W-:Y:S01]  /*363a0*/  STL [R1+0x2460], R8 ;  /* 0x0024600801007387 */ /* 0x0023e20000100800 */
[----:B------:R2:W-:Y:S02]  /*363b0*/  STL [R1+0x245c], R9 ;  /* 0x00245c0901007387 */ /* 0x0005e40000100800 */
[----:B------:R4:W-:Y:S02]  /*363c0*/  STL [R1+0x22f4], R10 ;  /* 0x0022f40a01007387 */ /* 0x0009e40000100800 */
[----:B------:R4:W-:Y:S01]  /*363d0*/  STL [R1+0x22f0], R11 ;  /* 0x0022f00b01007387 */ /* 0x0009e20000100800 */
[----:B-1----:R-:W3:Y:S01]  /*363e0*/  LDL.LU R8, [R1+0x110] ;  /* 0x0001100001087983 */ /* 0x002ee20000300800 */
[----:B--2---:R-:W3:Y:S02]  /*363f0*/  LDL.LU R9, [R1+0x114] ;  /* 0x0001140001097983 */ /* 0x004ee40000300800 */
[----:B----4-:R-:W3:Y:S02]  /*36400*/  LDL.LU R10, [R1+0x118] ;  /* 0x00011800010a7983 */ /* 0x010ee40000300800 */
[----:B------:R-:W3:Y:S01]  /*36410*/  LDL.LU R11, [R1+0x11c] ;  /* 0x00011c00010b7983 */ /* 0x000ee20000300800 */
[----:B0-----:R-:W-:Y:S01]  /*36420*/  STL.64 [R1+0x50], R16 ;  /* 0x0000501001007387 */ /* 0x001fe20000100a00 */
[----:B------:R0:W-:Y:S03]  /*36430*/  STL.64 [R1+0x58], R18 ;  /* 0x0000581201007387 */ /* 0x0001e60000100a00 */
[----:B0-----:R-:W3:Y:S01]  /*36440*/  LDL.LU.64 R18, [R1+0x2590] ;  /* 0x0025900001127983 */ /* 0x001ee20000300a00 */
[----:B------:R-:W-:Y:S01]  /*36450*/  LEA R27, R27, R25, 0x8 ;  /* 0x000000191b1b7211 */ /* 0x000fe200078e40ff */
[----:B------:R-:W2:Y:S03]  /*36460*/  LDL.LU.64 R16, [R1+0x2588] ;  /* 0x0025880001107983 */ /* 0x000ea60000300a00 */
[----:B------:R-:W-:-:S05]  /*36470*/  LOP3.LUT R27, R27, 0x10, R26, 0x78, !PT ;  /* 0x000000101b1b7812 */ /* 0x000fca00078e781a */
[----:B------:R-:W-:-:S05]  /*36480*/  IMAD R27, R28, 0x80, R27 ;  /* 0x000000801c1b7824 */ /* 0x000fca00078e021b */
[----:B------:R-:W-:Y:S01]  /*36490*/  LOP3.LUT R27, R27, 0x20, RZ, 0x3c, !PT ;  /* 0x000000201b1b7812 */ /* 0x000fe200078e3cff */
[----:B---3--:R-:W-:Y:S11]  /*364a0*/  HMMA.16816.F32.BF16 R8, R4, R18, R8 ;  /* 0x000000120408723c */ /* 0x008ff60000041808 */
[----:B------:R-:W-:Y:S11]  /*364b0*/  @!UPT UIADD3 URZ, URZ, URZ, URZ ;  /* 0x0000003f3f3ff290 */ /* 0x000ff6000fffe03f */
[----:B------:R-:W-:Y:S02]  /*364c0*/  @!UPT UIADD3 URZ, URZ, URZ, URZ ;  /* 0x0000003f3f3ff290 */ /* 0x000fe4000fffe03f */
[----:B------:R-:W-:Y:S01]  /*364d0*/  MOV R5, R8 ;  /* 0x0000000800057202 */ /* 0x000fe20000000f00 */
[----:B------:R-:W-:Y:S01]  /*364e0*/  IMAD.MOV.U32 R6, RZ, RZ, R9 ;  /* 0x000000ffff067224 */ /* 0x000fe200078e0009 */
[----:B------:R-:W-:Y:S01]  /*364f0*/  MOV R28, R10 ;  /* 0x0000000a001c7202 */ /* 0x000fe20000000f00 */
[----:B------:R-:W-:Y:S02]  /*36500*/  IMAD.MOV.U32 R7, RZ, RZ, R11 ;  /* 0x000000ffff077224 */ /* 0x000fe400078e000b */
[----:B------:R-:W0:Y:S04]  /*36510*/  LDSM.16.MT88.4 R8, [R27+0x1a000] ;  /* 0x01a000001b08783b */ /* 0x000e280000004200 */
[----:B------:R-:W-:Y:S01]  /*36520*/  STL [R1+0x24b0], R28 ;  /* 0x0024b01c01007387 */ /* 0x000fe20000100800 */
[----:B------:R-:W-:Y:S02]  /*36530*/  STL [R1+0x2464], R6 ;  /* 0x0024640601007387 */ /* 0x000fe40000100800 */
[----:B------:R-:W3:Y:S01]  /*36540*/  LDL.LU R24, [R1+0xf0] ;  /* 0x0000f00001187983 */ /* 0x000ee20000300800 */
[----:B0-----:R-:W-:Y:S01]  /*36550*/  STL.64 [R1+0x80], R8 ;  /* 0x0000800801007387 */ /* 0x001fe20000100a00 */
[----:B------:R-:W-:Y:S02]  /*36560*/  STL.64 [R1+0x88], R10 ;  /* 0x0000880a01007387 */ /* 0x000fe40000100a00 */
[----:B------:R-:W3:Y:S02]  /*36570*/  LDL.LU R25, [R1+0xf4] ;  /* 0x0000f40001197983 */ /* 0x000ee40000300800 */
[----:B------:R-:W4:Y:S01]  /*36580*/  LDL.LU R26, [R1+0xf8] ;  /* 0x0000f800011a7983 */ /* 0x000f220000300800 */
[----:B------:R-:W4:Y:S04]  /*36590*/  LDL.LU R27, [R1+0xfc] ;  /* 0x0000fc00011b7983 */ /* 0x000f280000300800 */
[----:B----4-:R-:W-:Y:S01]  /*365a0*/  STL.64 [R1+0x2580], R26 ;  /* 0x0025801a01007387 */ /* 0x010fe20000100a00 */
[----:B---3--:R0:W-:Y:S03]  /*365b0*/  STL.64 [R1+0x2578], R24 ;  /* 0x0025781801007387 */ /* 0x0081e60000100a00 */
[----:B0-----:R-:W3:Y:S01]  /*365c0*/  LDL.LU R24, [R1+0x20] ;  /* 0x0000200001187983 */ /* 0x001ee20000300800 */
[----:B------:R-:W3:Y:S02]  /*365d0*/  LDL.LU R25, [R1+0x24] ;  /* 0x0000240001197983 */ /* 0x000ee40000300800 */
[----:B------:R-:W3:Y:S02]  /*365e0*/  LDL.LU R26, [R1+0x28] ;  /* 0x00002800011a7983 */ /* 0x000ee40000300800 */
[----:B------:R-:W3:Y:S02]  /*365f0*/  LDL.LU R27, [R1+0x2c] ;  /* 0x00002c00011b7983 */ /* 0x000ee40000300800 */
[C---:B---3--:R-:W-:Y:S11]  /*36600*/  HMMA.16816.F32.BF16 R20, R24.reuse, R14, R20 ;  /* 0x0000000e1814723c */ /* 0x048ff60000041814 */
[----:B------:R-:W-:Y:S11]  /*36610*/  @!UPT UIADD3 URZ, URZ, URZ, URZ ;  /* 0x0000003f3f3ff290 */ /* 0x000ff6000fffe03f */
[----:B------:R-:W-:Y:S02]  /*36620*/  @!UPT UIADD3 URZ, URZ, URZ, URZ ;  /* 0x0000003f3f3ff290 */ /* 0x000fe4000fffe03f */
[----:B------:R-:W-:Y:S01]  /*36630*/  MOV R6, R20 ;  /* 0x0000001400067202 */ /* 0x000fe20000000f00 */
[----:B------:R-:W-:Y:S01]  /*36640*/  IMAD.MOV.U32 R8, RZ, RZ, R21 ;  /* 0x000000ffff087224 */ /* 0x000fe200078e0015 */
[----:B------:R-:W3:Y:S01]  /*36650*/  LDL.LU R20, [R1+0xe0] ;  /* 0x0000e00001147983 */ /* 0x000ee20000300800 */
[----:B------:R-:W-:Y:S01]  /*36660*/  MOV R9, R22 ;  /* 0x0000001600097202 */ /* 0x000fe20000000f00 */
[----:B------:R-:W3:Y:S02]  /*36670*/  LDL.LU R21, [R1+0xe4] ;  /* 0x0000e40001157983 */ /* 0x000ee40000300800 */
[----:B------:R-:W-:Y:S01]  /*36680*/  IMAD.MOV.U32 R4, RZ, RZ, R23 ;  /* 0x000000ffff047224 */ /* 0x000fe200078e0017 */
[----:B------:R-:W4:Y:S01]  /*36690*/  LDL.LU R22, [R1+0xe8] ;  /* 0x0000e80001167983 */ /* 0x000f220000300800 */
[----:B------:R-:W4:Y:S03]  /*366a0*/  LDL.LU R23, [R1+0xec] ;  /* 0x0000ec0001177983 */ /* 0x000f260000300800 */
[----:B----4-:R-:W-:Y:S01]  /*366b0*/  STL.64 [R1+0x2570], R22 ;  /* 0x0025701601007387 */ /* 0x010fe20000100a00 */
[----:B---3--:R0:W-:Y:S03]  /*366c0*/  STL.64 [R1+0x2568], R20 ;  /* 0x0025681401007387 */ /* 0x0081e60000100a00 */
[----:B0-----:R-:W3:Y:S01]  /*366d0*/  LDL.LU R20, [R1+0x10] ;  /* 0x0000100001147983 */ /* 0x001ee20000300800 */
[----:B------:R-:W3:Y:S02]  /*366e0*/  LDL.LU R21, [R1+0x14] ;  /* 0x0000140001157983 */ /* 0x000ee40000300800 */
[----:B------:R-:W3:Y:S02]  /*366f0*/  LDL.LU R22, [R1+0x18] ;  /* 0x0000180001167983 */ /* 0x000ee40000300800 */
[----:B------:R-:W3:Y:S01]  /*36700*/  LDL.LU R23, [R1+0x1c] ;  /* 0x00001c0001177983 */ /* 0x000ee20000300800 */
[----:B------:R-:W-:Y:S01]  /*36710*/  STL [R1+0x24b8], R9 ;  /* 0x0024b80901007387 */ /* 0x000fe20000100800 */
[----:B------:R0:W-:Y:S03]  /*36720*/  STL [R1+0x24b4], R8 ;  /* 0x0024b40801007387 */ /* 0x0001e60000100800 */
[----:B0-----:R-:W4:Y:S01]  /*36730*/  LDL.LU R8, [R1+0x100] ;  /* 0x0001000001087983 */ /* 0x001f220000300800 */
[----:B------:R-:W4:Y:S02]  /*36740*/  LDL.LU R9, [R1+0x104] ;  /* 0x0001040001097983 */ /* 0x000f240000300800 */
[----:B------:R-:W4:Y:S02]  /*36750*/  LDL.LU R10, [R1+0x108] ;  /* 0x00010800010a7983 */ /* 0x000f240000300800 */
[----:B------:R-:W4:Y:S01]  /*36760*/  LDL.LU R11, [R1+0x10c] ;  /* 0x00010c00010b7983 */ /* 0x000f220000300800 */
[----:B------:R-:W-:Y:S01]  /*36770*/  STL.64 [R1+0x2470], R6 ;  /* 0x0024700601007387 */ /* 0x000fe20000100a00 */
[----:B------:R0:W-:Y:S03]  /*36780*/  STL.64 [R1+0x2468], R4 ;  /* 0x0024680401007387 */ /* 0x0001e60000100a00 */
[----:B0-----:R-:W2:Y:S01]  /*36790*/  LDL.LU.64 R4, [R1] ;  /* 0x0000000001047983 */ /* 0x001ea20000300a00 */
[----:B------:R-:W2:Y:S01]  /*367a0*/  LDL.LU.64 R6, [R1+0x8] ;  /* 0x0000080001067983 */ /* 0x000ea20000300a00 */
[----:B----4-:R-:W-:Y:S11]  /*367b0*/  HMMA.16816.F32.BF16 R24, R24, R18, R8 ;  /* 0x000000121818723c */ /* 0x010ff60000041808 */
[----:B------:R-:W-:Y:S11]  /*367c0*/  @!UPT UIADD3 URZ, URZ, URZ, URZ ;  /* 0x0000003f3f3ff290 */ /* 0x000ff6000fffe03f */
[----:B------:R-:W-:Y:S02]  /*367d0*/  @!UPT UIADD3 URZ, URZ, URZ, URZ ;  /* 0x0000003f3f3ff290 */ /* 0x000fe4000fffe03f */
        /* <DEDUP_REMOVED lines=9> */
[----:B------:R-:W-:Y:S01]  /*36870*/  STL [R1+0x24bc], R13 ;  /* 0x0024bc0d01007387 */ /* 0x000fe20000100800 */
[C---:B---3--:R-:W-:Y:S11]  /*36880*/  HMMA.16816.F32.BF16 R24, R20.reuse, R14, R24 ;  /* 0x0000000e1418723c */ /* 0x048ff60000041818 */
[----:B------:R-:W-:Y:S11]  /*36890*/  @!UPT UIADD3 URZ, URZ, URZ, URZ ;  /* 0x0000003f3f3ff290 */ /* 0x000ff6000fffe03f */
[----:B------:R-:W-:Y:S02]  /*368a0*/  @!UPT UIADD3 URZ, URZ, URZ, URZ ;  /* 0x0000003f3f3ff290 */ /* 0x000fe4000fffe03f */
[----:B------:R-:W-:Y:S01]  /*368b0*/  MOV R8, R24 ;  /* 0x0000001800087202 */ /* 0x000fe20000000f00 */
[----:B------:R-:W-:Y:S02]  /*368c0*/  IMAD.MOV.U32 R29, RZ, RZ, R27 ;  /* 0x000000ffff1d7224 */ /* 0x000fe400078e001b */
[----:B------:R-:W-:Y:S01]  /*368d0*/  IMAD.MOV.U32 R28, RZ, RZ, R25 ;  /* 0x000000ffff1c7224 */ /* 0x000fe200078e0019 */
[----:B------:R-:W-:Y:S01]  /*368e0*/  MOV R0, R26 ;  /* 0x0000001a00007202 */ /* 0x000fe20000000f00 */
[----:B------:R-:W3:Y:S01]  /*368f0*/  LDL.LU R24, [R1+0xc0] ;  /* 0x0000c00001187983 */ /* 0x000ee20000300800 */
[----:B------:R-:W3:Y:S02]  /*36900*/  LDL.LU R25, [R1+0xc4] ;  /* 0x0000c40001197983 */ /* 0x000ee40000300800 */
[----:B------:R-:W3:Y:S02]  /*36910*/  LDL.LU R26, [R1+0xc8] ;  /* 0x0000c800011a7983 */ /* 0x000ee40000300800 */
[----:B------:R-:W3:Y:S01]  /*36920*/  LDL.LU R27, [R1+0xcc] ;  /* 0x0000cc00011b7983 */ /* 0x000ee20000300800 */
[----:B------:R-:W-:Y:S01]  /*36930*/  STL [R1+0x24d8], R29 ;  /* 0x0024d81d01007387 */ /* 0x000fe20000100800 */
[----:B------:R-:W-:Y:S02]  /*36940*/  STL [R1+0x24d4], R0 ;  /* 0x0024d40001007387 */ /* 0x000fe40000100800 */
[----:B------:R-:W-:Y:S02]  /*36950*/  STL [R1+0x24d0], R28 ;  /* 0x0024d01c01007387 */ /* 0x000fe40000100800 */
[----:B------:R0:W-:Y:S02]  /*36960*/  STL [R1+0x24cc], R8 ;  /* 0x0024cc0801007387 */ /* 0x0001e40000100800 */
[----:B0-----:R-:W4:Y:S01]  /*36970*/  LDL.LU R8, [R1+0xd0] ;  /* 0x0000d00001087983 */ /* 0x001f220000300800 */
[----:B------:R-:W4:Y:S02]  /*36980*/  LDL.LU R9, [R1+0xd4] ;  /* 0x0000d40001097983 */ /* 0x000f240000300800 */
[----:B------:R-:W4:Y:S02]  /*36990*/  LDL.LU R10, [R1+0xd8] ;  /* 0x0000d800010a7983 */ /* 0x000f240000300800 */
[----:B------:R-:W4:Y:S02]  /*369a0*/  LDL.LU R11, [R1+0xdc] ;  /* 0x0000dc00010b7983 */ /* 0x000f240000300800 */
[----:B----4-:R-:W-:Y:S11]  /*369b0*/  HMMA.16816.F32.BF16 R20, R20, R18, R8 ;  /* 0x000000121414723c */ /* 0x010ff60000041808 */
[----:B------:R-:W-:Y:S11]  /*369c0*/  @!UPT UIADD3 URZ, URZ, URZ, URZ ;  /* 0x0000003f3f3ff290 */ /* 0x000ff6000fffe03f */
[----:B------:R-:W-:Y:S02]  /*369d0*/  @!UPT UIADD3 URZ, URZ, URZ, URZ ;  /* 0x0000003f3f3ff290 */ /* 0x000fe4000fffe03f */
[----:B------:R-:W-:Y:S01]  /*369e0*/  MOV R13, R22 ;  /* 0x00000016000d7202 */ /* 0x000fe20000000f00 */
[----:B------:R-:W-:Y:S01]  /*369f0*/  IMAD.MOV.U32 R9, RZ, RZ, R23 ;  /* 0x000000ffff097224 */ /* 0x000fe200078e0017 */
[----:B------:R-:W-:Y:S01]  /*36a00*/  MOV R11, R20 ;  /* 0x00000014000b7202 */ /* 0x000fe20000000f00 */
[----:B------:R-:W-:Y:S01]  /*36a10*/  IMAD.MOV.U32 R12, RZ, RZ, R21 ;  /* 0x000000ffff0c7224 */ /* 0x000fe200078e0015 */
[----:B------:R-:W4:Y:S01]  /*36a20*/  LDL.LU.64 R22, [R1+0x2570] ;  /* 0x0025700001167983 */ /* 0x000f220000300a00 */
[----:B------:R-:W4:Y:S02]  /*36a30*/  LDL.LU.64 R20, [R1+0x2568] ;  /* 0x0025680001147983 */ /* 0x000f240000300a00 */
[----:B------:R0:W-:Y:S02]  /*36a40*/  STL [R1+0x24e8], R9 ;  /* 0x0024e80901007387 */ /* 0x0001e40000100800 */
[----:B------:R-:W-:Y:S01]  /*36a50*/  STL [R1+0x24e4], R13 ;  /* 0x0024e40d01007387 */ /* 0x000fe20000100800 */
[----:B------:R-:W-:Y:S01]  /*36a60*/  STL [R1+0x24e0], R12 ;  /* 0x0024e00c01007387 */ /* 0x000fe20000100800 */
[----:B--2---:R-:W-:Y:S01]  /*36a70*/  MOV R10, R4 ;  /* 0x00000004000a7202 */ /* 0x004fe20000000f00 */
[----:B------:R-:W-:-:S02]  /*36a80*/  IMAD.MOV.U32 R0, RZ, RZ, R7 ;  /* 0x000000ffff007224 */ /* 0x000fc400078e0007 */
[----:B------:R-:W-:Y:S01]  /*36a90*/  STL [R1+0x24dc], R11 ;  /* 0x0024dc0b01007387 */ /* 0x000fe20000100800 */
[----:B------:R-:W-:Y:S01]  /*36aa0*/  MOV R8, R6 ;  /* 0x0000000600087202 */ /* 0x000fe20000000f00 */
[----:B0-----:R-:W-:Y:S01]  /*36ab0*/  IMAD.MOV.U32 R9, RZ, RZ, R5 ;  /* 0x000000ffff097224 */ /* 0x001fe200078e0005 */
[----:B----4-:R-:W-:Y:S11]  /*36ac0*/  HMMA.16816.F32.BF16 R20, R4, R14, R20 ;  /* 0x0000000e0414723c */ /* 0x010ff60000041814 */
[----:B------:R-:W-:Y:S11]  /*36ad0*/  @!UPT UIADD3 URZ, URZ, URZ, URZ ;  /* 0x0000003f3f3ff290 */ /* 0x000ff6000fffe03f */
[----:B------:R-:W-:Y:S02]  /*36ae0*/  @!UPT UIADD3 URZ, URZ, URZ, URZ ;  /* 0x0000003f3f3ff290 */ /* 0x000fe4000fffe03f */
[----:B------:R-:W-:Y:S01]  /*36af0*/  MOV R7, R20 ;  /* 0x0000001400077202 */ /* 0x000fe20000000f00 */
[----:B------:R-:W-:Y:S02]  /*36b00*/  IMAD.MOV.U32 R4, RZ, RZ, R23 ;  /* 0x000000ffff047224 */ /* 0x000fe400078e0017 */
[----:B------:R-:W-:Y:S01]  /*36b10*/  IMAD.MOV.U32 R6, RZ, RZ, R21 ;  /* 0x000000ffff067224 */ /* 0x000fe200078e0015 */
[----:B------:R-:W2:Y:S01]  /*36b20*/  LDL.LU R20, [R1+0x130] ;  /* 0x0001300001147983 */ /* 0x000ea20000300800 */
[----:B------:R-:W-:Y:S01]  /*36b30*/  MOV R5, R22 ;  /* 0x0000001600057202 */ /* 0x000fe20000000f00 */
[----:B------:R-:W2:Y:S02]  /*36b40*/  LDL.LU R21, [R1+0x134] ;  /* 0x0001340001157983 */ /* 0x000ea40000300800 */
[----:B------:R-:W2:Y:S01]  /*36b50*/  LDL.LU R22, [R1+0x138] ;  /* 0x0001380001167983 */ /* 0x000ea20000300800 */
[----:B------:R-:W2:Y:S01]  /*36b60*/  LDL.LU R23, [R1+0x13c] ;  /* 0x00013c0001177983 */ /* 0x000ea20000300800 */
[----:B------:R0:W-:Y:S02]  /*36b70*/  STL [R1+0x24f8], R4 ;  /* 0x0024f80401007387 */ /* 0x0001e40000100800 */
[----:B------:R1:W-:Y:S01]  /*36b80*/  STL [R1+0x24f4], R5 ;  /* 0x0024f40501007387 */ /* 0x0003e20000100800 */
[----:B0-----:R-:W-:-:S02]  /*36b90*/  MOV R4, R10 ;  /* 0x0000000a00047202 */ /* 0x001fc40000000f00 */
[----:B------:R-:W0:Y:S01]  /*36ba0*/  S2R R10, SR_TID.X ;  /* 0x00000000000a7919 */ /* 0x000e220000002100 */
[----:B-1----:R-:W-:Y:S02]  /*36bb0*/  IMAD.MOV.U32 R5, RZ, RZ, R9 ;  /* 0x000000ffff057224 */ /* 0x002fe400078e0009 */
[----:B------:R-:W1:Y:S01]  /*36bc0*/  S2R R9, SR_TID.X ;  /* 0x0000000000097919 */ /* 0x000e620000002100 */
[----:B------:R4:W-:Y:S01]  /*36bd0*/  STL [R1+0x24f0], R6 ;  /* 0x0024f00601007387 */ /* 0x0009e20000100800 */
[----:B------:R3:W-:Y:S01]  /*36be0*/  STL [R1+0x24ec], R7 ;  /* 0x0024ec0701007387 */ /* 0x0007e20000100800 */
[----:B----4-:R-:W-:Y:S01]  /*36bf0*/  MOV R6, R8 ;  /* 0x0000000800067202 */ /* 0x010fe20000000f00 */
[----:B---3--:R-:W-:-:S07]  /*36c00*/  IMAD.MOV.U32 R7, RZ, RZ, R0 ;  /* 0x000000ffff077224 */ /* 0x008fce00078e0000 */
[----:B------:R-:W-:Y:S01]  /*36c10*/  HMMA.16816.F32.BF16 R4, R4, R18, R24 ;  /* 0x000000120404723c */ /* 0x000fe20000041818 */
[----:B------:R-:W3:Y:S01]  /*36c20*/  LDL.LU.64 R26, [R1+0x2560] ;  /* 0x00256000011a7983 */ /* 0x000ee20000300a00 */
[----:B------:R-:W4:Y:S01]  /*36c30*/  LDL.LU.64 R24, [R1+0x2558] ;  /* 0x0025580001187983 */ /* 0x000f220000300a00 */
[----:B0-----:R-:W-:Y:S02]  /*36c40*/  LOP3.LUT R13, R10, 0x7, RZ, 0xc0, !PT ;  /* 0x000000070a0d7812 */ /* 0x001fe400078ec0ff */
[----:B-1----:R-:W-:Y:S02]  /*36c50*/  LOP3.LUT R29, R9, 0x7, RZ, 0xc0, !PT ;  /* 0x00000007091d7812 */ /* 0x002fe400078ec0ff */
[----:B------:R-:W-:Y:S01]  /*36c60*/  SHF.L.U32 R12, R13, 0x4, RZ ;  /* 0x000000040d0c7819 */ /* 0x000fe200000006ff */
[----:B------:R-:W-:-:S03]  /*36c70*/  IMAD.SHL.U32 R13, R9, 0x2, RZ ;  /* 0x00000002090d7824 */ /* 0x000fc600078e00ff */
[----:B------:R-:W-:Y:S02]  /*36c80*/  LEA R29, R29, R12, 0x8 ;  /* 0x0000000c1d1d7211 */ /* 0x000fe400078e40ff */
[----:B------:R-:W-:Y:S02]  /*36c90*/  LOP3.LUT R9, R9, 0x10, RZ, 0xc0, !PT ;  /* 0x0000001009097812 */ /* 0x000fe400078ec0ff */
[----:B------:R-:W-:-:S05]  /*36ca0*/  LOP3.LUT R29, R29, 0x10, R13, 0x78, !PT ;  /* 0x000000101d1d7812 */ /* 0x000fca00078e780d */
[----:B------:R-:W-:-:S05]  /*36cb0*/  IMAD R29, R9, 0x80, R29 ;  /* 0x00000080091d7824 */ /* 0x000fca00078e021d */
[----:B------:R-:W-:Y:S02]  /*36cc0*/  LOP3.LUT R29, R29, 0x20, RZ, 0x3c, !PT ;  /* 0x000000201d1d7812 */ /* 0x000fe400078e3cff */
[----:B------:R-:W-:Y:S01]  /*36cd0*/  MOV R0, R4 ;  /* 0x0000000400007202 */ /* 0x000fe20000000f00 */
[----:B------:R-:W-:Y:S01]  /*36ce0*/  IMAD.MOV.U32 R28, RZ, RZ, R5 ;  /* 0x000000ffff1c7224 */ /* 0x000fe200078e0005 */
[----:B------:R-:W-:Y:S01]  /*36cf0*/  MOV R8, R6 ;  /* 0x0000000600087202 */ /* 0x000fe20000000f00 */
[----:B------:R-:W-:Y:S02]  /*36d00*/  IMAD.MOV.U32 R10, RZ, RZ, R7 ;  /* 0x000000ffff0a7224 */ /* 0x000fe400078e0007 */
[----:B------:R-:W0:Y:S04]  /*36d10*/  LDSM.16.MT88.4 R4, [R29+0x1a080] ;  /* 0x01a080001d04783b */ /* 0x000e280000004200 */
[----:B------:R-:W-:Y:S01]  /*36d20*/  STL [R1+0x2508], R10 ;  /* 0x0025080a01007387 */ /* 0x000fe20000100800 */
[----:B0-----:R-:W-:Y:S01]  /*36d30*/  MOV R13, R4 ;  /* 0x00000004000d7202 */ /* 0x001fe20000000f00 */
[----:B------:R-:W-:Y:S01]  /*36d40*/  IMAD.MOV.U32 R12, RZ, RZ, R5 ;  /* 0x000000ffff0c7224 */ /* 0x000fe200078e0005 */
[----:B------:R-:W-:Y:S01]  /*36d50*/  MOV R11, R6 ;  /* 0x00000006000b7202 */ /* 0x000fe20000000f00 */
[----:B------:R-:W-:-:S02]  /*36d60*/  IMAD.MOV.U32 R29, RZ, RZ, R7 ;  /* 0x000000ffff1d7224 */ /* 0x000fc400078e0007 */
[----:B------:R-:W0:Y:S04]  /*36d70*/  LDSM.16.MT88.4 R4, [R3+0x1a000] ;  /* 0x01a000000304783b */ /* 0x000e280000004200 */
[----:B------:R0:W-:Y:S01]  /*36d80*/  STL [R1+0x2504], R8 ;  /* 0x0025040801007387 */ /* 0x0001e20000100800 */
[----:B------:R1:W-:Y:S02]  /*36d90*/  STL [R1+0x2500], R28 ;  /* 0x0025001c01007387 */ /* 0x0003e40000100800 */
[----:B------:R0:W-:Y:S02]  /*36da0*/  STL [R1+0x24fc], R0 ;  /* 0x0024fc0001007387 */ /* 0x0001e40000100800 */
[----:B------:R-:W-:Y:S01]  /*36db0*/  STL [R1+0x2518], R29 ;  /* 0x0025181d01007387 */ /* 0x000fe20000100800 */
[----:B------:R-:W-:Y:S01]  /*36dc0*/  STL [R1+0x2514], R11 ;  /* 0x0025140b01007387 */ /* 0x000fe20000100800 */
[----:B------:R-:W-:Y:S02]  /*36dd0*/  STL [R1+0x2510], R12 ;  /* 0x0025100c01007387 */ /* 0x000fe40000100800 */
[----:B------:R-:W-:Y:S01]  /*36de0*/  STL [R1+0x250c], R13 ;  /* 0x00250c0d01007387 */ /* 0x000fe20000100800 */
[----:B0-----:R-:W-:Y:S01]  /*36df0*/  MOV R8, R4 ;  /* 0x0000000400087202 */ /* 0x001fe20000000f00 */
[----:B------:R-:W-:-:S02]  /*36e00*/  IMAD.MOV.U32 R4, RZ, RZ, R7 ;  /* 0x000000ffff047224 */ /* 0x000fc400078e0007 */
[----:B-1----:R-:W-:Y:S01]  /*36e10*/  IMAD.MOV.U32 R28, RZ, RZ, R5 ;  /* 0x000000ffff1c7224 */ /* 0x002fe200078e0005 */
[----:B------:R-:W-:Y:S02]  /*36e20*/  MOV R0, R6 ;  /* 0x0000000600007202 */ /* 0x000fe40000000f00 */
[----:B------:R0:W-:Y:S04]  /*36e30*/  STL [R1+0x2528], R4 ;  /* 0x0025280401007387 */ /* 0x0001e80000100800 */
[----:B0-----:R-:W2:Y:S01]  /*36e40*/  LDL.LU.64 R4, [R1+0x70] ;  /* 0x0000700001047983 */ /* 0x001ea20000300a00 */
[----:B------:R-:W2:Y:S02]  /*36e50*/  LDL.LU.64 R6, [R1+0x78] ;  /* 0x0000780001067983 */ /* 0x000ea40000300a00 */
[----:B------:R-:W-:Y:S02]  /*36e60*/  STL [R1+0x2524], R0 ;  /* 0x0025240001007387 */ /* 0x000fe40000100800 */
[----:B------:R-:W-:Y:S01]  /*36e70*/  STL [R1+0x2520], R28 ;  /* 0x0025201c01007387 */ /* 0x000fe20000100800 */
[----:B------:R0:W-:Y:S01]  /*36e80*/  STL [R1+0x251c], R8 ;  /* 0x00251c0801007387 */ /* 0x0001e20000100800 */
[----:B------:R1:W-:Y:S02]  /*36e90*/  STL.64 [R1+0x2550], R14 ;  /* 0x0025500e01007387 */ /* 0x0003e40000100a00 */
[----:B------:R-:W3:Y:S02]  /*36ea0*/  LDL.LU R12, [R1+0x1b0] ;  /* 0x0001b000010c7983 */ /* 0x000ee40000300800 */
[----:B------:R-:W3:Y:S01]  /*36eb0*/  LDL.LU R13, [R1+0x1b4] ;  /* 0x0001b400010d7983 */ /* 0x000ee20000300800 */
[----:B--2---:R-:W-:Y:S01]  /*36ec0*/  HMMA.16816.F32.BF16 R20, R4, R14, R20 ;  /* 0x0000000e0414723c */ /* 0x004fe20000041814 */
[----:B------:R-:W-:Y:S01]  /*36ed0*/  IMAD.MOV.U32 R10, RZ, RZ, R5 ;  /* 0x000000ffff0a7224 */ /* 0x000fe200078e0005 */
[----:B0-----:R-:W-:Y:S01]  /*36ee0*/  MOV R8, R6 ;  /* 0x0000000600087202 */ /* 0x001fe20000000f00 */
[----:B------:R-:W-:Y:S01]  /*36ef0*/  IMAD.MOV.U32 R0, RZ, RZ, R7 ;  /* 0x000000ffff007224 */ /* 0x000fe200078e0007 */
[----:B------:R-:W-:Y:S01]  /*36f00*/  MOV R11, R4 ;  /* 0x00000004000b7202 */ /* 0x000fe20000000f00 */
[----:B-1----:R-:W3:Y:S01]  /*36f10*/  LDL.LU R14, [R1+0x1b8] ;  /* 0x0001b800010e7983 */ /* 0x002ee20000300800 */
[----:B------:R-:W3:Y:S11]  /*36f20*/  LDL.LU R15, [R1+0x1bc] ;  /* 0x0001bc00010f7983 */ /* 0x000ef60000300800 */
[----:B------:R-:W-:Y:S07]  /*36f30*/  @!UPT UIADD3 URZ, URZ, URZ, URZ ;  /* 0x0000003f3f3ff290 */ /* 0x000fee000fffe03f */
[----:B------:R-:W-:Y:S01]  /*36f40*/  MOV R5, R20 ;  /* 0x0000001400057202 */ /* 0x000fe20000000f00 */
[----:B------:R-:W-:Y:S01]  /*36f50*/  IMAD.MOV.U32 R6, RZ, RZ, R21 ;  /* 0x000000ffff067224 */ /* 0x000fe200078e0015 */
[----:B------:R-:W-:Y:S01]  /*36f60*/  MOV R7, R22 ;  /* 0x0000001600077202 */ /* 0x000fe20000000f00 */
[----:B------:R-:W-:Y:S02]  /*36f70*/  IMAD.MOV.U32 R9, RZ, RZ, R23 ;  /* 0x000000ffff097224 */ /* 0x000fe400078e0017 */
[----:B------:R-:W0:Y:S02]  /*36f80*/  LDSM.16.MT88.4 R20, [R3+0x1a080] ;  /* 0x01a080000314783b */ /* 0x000e240000004200 */
[----:B0-----:R-:W-:Y:S02]  /*36f90*/  MOV R4, R23 ;  /* 0x0000001700047202 */ /* 0x001fe40000000f00 */
[----:B------:R-:W-:Y:S01]  /*36fa0*/  STL.64 [R1], R20 ;  /* 0x0000001401007387 */ /* 0x000fe20000100a00 */
[----:B------:R-:W-:Y:S02]  /*36fb0*/  STL [R1+0x8], R22 ;  /* 0x0000081601007387 */ /* 0x000fe40000100800 */
[----:B------:R-:W-:Y:S02]  /*36fc0*/  STL.64 [R1+0x2538], R6 ;  /* 0x0025380601007387 */ /* 0x000fe40000100a00 */
[----:B------:R-:W0:Y:S01]  /*36fd0*/  LDSM.16.MT88.4 R20, [R2+0x1a000] ;  /* 0x01a000000214783b */ /* 0x000e220000004200 */
[----:B------:R1:W-:Y:S04]  /*36fe0*/  STL.64 [R1+0x2530], R4 ;  /* 0x0025300401007387 */ /* 0x0003e80000100a00 */
[----:B-1----:R-:W2:Y:S01]  /*36ff0*/  LDL.LU R4, [R1+0x1e0] ;  /* 0x0001e00001047983 */ /* 0x002ea20000300800 */
[----:B------:R-:W2:Y:S02]  /*37000*/  LDL.LU R5, [R1+0x1e4] ;  /* 0x0001e40001057983 */ /* 0x000ea40000300800 */
[----:B------:R-:W2:Y:S02]  /*37010*/  LDL.LU R6, [R1+0x1e8] ;  /* 0x0001e80001067983 */ /* 0x000ea40000300800 */
[----:B------:R-:W2:Y:S01]  /*37020*/  LDL.LU R7, [R1+0x1ec] ;  /* 0x0001ec0001077983 */ /* 0x000ea20000300800 */
[----:B------:R-:W1:Y:S04]  /*37030*/  S2R R29, SR_TID.X ;  /* 0x00000000001d7919 */ /* 0x000e680000002100 */
[----:B--2---:R-:W-:Y:S01]  /*37040*/  STL.64 [R1+0x2548], R6 ;  /* 0x0025480601007387 */ /* 0x004fe20000100a00 */
[----:B------:R2:W-:Y:S02]  /*37050*/  STL.64 [R1+0x2540], R4 ;  /* 0x0025400401007387 */ /* 0x0005e40000100a00 */
[----:B--2---:R-:W-:-:S02]  /*37060*/  MOV R5, R10 ;  /* 0x0000000a00057202 */ /* 0x004fc40000000f00 */
[----:B------:R-:W2:Y:S01]  /*37070*/  S2R R10, SR_TID.X ;  /* 0x00000000000a7919 */ /* 0x000ea20000002100 */
[----:B------:R-:W-:Y:S02]  /*37080*/  IMAD.MOV.U32 R4, RZ, RZ, R11 ;  /* 0x000000ffff047224 */ /* 0x000fe400078e000b */
[----:B------:R-:W-:Y:S01]  /*37090*/  IMAD.MOV.U32 R6, RZ, RZ, R8 ;  /* 0x000000ffff067224 */ /* 0x000fe200078e0008 */
[----:B------:R-:W-:Y:S02]  /*370a0*/  MOV R7, R0 ;  /* 0x0000000000077202 */ /* 0x000fe40000000f00 */
[----:B-1----:R-:W-:-:S05]  /*370b0*/  LOP3.LUT R11, R29, 0x7, RZ, 0xc0, !PT ;  /* 0x000000071d0b7812 */ /* 0x002fca00078ec0ff */
[----:B---3--:R-:W-:Y:S01]  /*370c0*/  HMMA.16816.F32.BF16 R4, R4, R18, R12 ;  /* 0x000000120404723c */ /* 0x008fe2000004180c */
[----:B------:R-:W-:Y:S01]  /*370d0*/  IMAD.SHL.U32 R0, R11, 0x10, RZ ;  /* 0x000000100b007824 */ /* 0x000fe200078e00ff */
[----:B0-----:R-:W-:Y:S01]  /*370e0*/  STL.64 [R1+0x2330], R22 ;  /* 0x0023301601007387 */ /* 0x001fe20000100a00 */
[----:B------:R0:W-:Y:S01]  /*370f0*/  STL.64 [R1+0x2328], R20 ;  /* 0x0023281401007387 */ /* 0x0001e20000100a00 */
[C---:B--2---:R-:W-:Y:S02]  /*37100*/  LOP3.LUT R29, R10.reuse, 0x7, RZ, 0xc0, !PT ;  /* 0x000000070a1d7812 */ /* 0x044fe400078ec0ff */
[----:B------:R-:W-:-:S03]  /*37110*/  SHF.L.U32 R11, R10, 0x1, RZ ;  /* 0x000000010a0b7819 */ /* 0x000fc600000006ff */
[----:B------:R-:W-:Y:S01]  /*37120*/  IMAD R29, R29, 0x100, R0 ;  /* 0x000001001d1d7824 */ /* 0x000fe200078e0200 */
[----:B------:R-:W-:Y:S01]  /*37130*/  LOP3.LUT R10, R10, 0x10, RZ, 0xc0, !PT ;  /* 0x000000100a0a7812 */ /* 0x000fe200078ec0ff */
[----:B0-----:R-:W-:Y:S01]  /*37140*/  IMAD.MOV.U32 R20, RZ, RZ, R27 ;  /* 0x000000ffff147224 */ /* 0x001fe200078e001b */
[----:B------:R-:W-:Y:S01]  /*37150*/  MOV R21, R26 ;  /* 0x0000001a00157202 */ /* 0x000fe20000000f00 */
[----:B----4-:R-:W-:Y:S01]  /*37160*/  IMAD.MOV.U32 R22, RZ, RZ, R25 ;  /* 0x000000ffff167224 */ /* 0x010fe200078e0019 */
[----:B------:R-:W-:Y:S02]  /*37170*/  LOP3.LUT R29, R29, 0x10, R11, 0x78, !PT ;  /* 0x000000101d1d7812 */ /* 0x000fe400078e780b */
[----:B------:R-:W-:Y:S02]  /*37180*/  MOV R23, R24 ;  /* 0x0000001800177202 */ /* 0x000fe40000000f00 */
[----:B------:R-:W0:Y:S01]  /*37190*/  LDSM.16.MT88.4 R24, [R2+0x1a080] ;  /* 0x01a080000218783b */ /* 0x000e220000004200 */
[----:B------:R-:W-:-:S05]  /*371a0*/  LEA R29, R10, R29, 0x7 ;  /* 0x0000001d0a1d7211 */ /* 0x000fca00078e38ff */
[----:B------:R-:W-:Y:S01]  /*371b0*/  IMAD.MOV.U32 R11, RZ, RZ, R4 ;  /* 0x000000ffff0b7224 */ /* 0x000fe200078e0004 */
[----:B------:R-:W-:Y:S01]  /*371c0*/  MOV R12, R5 ;  /* 0x00000005000c7202 */ /* 0x000fe20000000f00 */
[----:B------:R-:W-:Y:S01]  /*371d0*/  IMAD.MOV.U32 R13, RZ, RZ, R6 ;  /* 0x000000ffff0d7224 */ /* 0x000fe200078e0006 */
[----:B------:R-:W-:Y:S02]  /*371e0*/  MOV R10, R7 ;  /* 0x00000007000a7202 */ /* 0x000fe40000000f00 */
[----:B------:R-:W1:Y:S04]  /*371f0*/  LDSM.16.MT88.4 R4, [R29+0x1b000] ;  /* 0x01b000001d04783b */ /* 0x000e680000004200 */
[----:B0-----:R-:W-:Y:S01]  /*37200*/  STL.64 [R1+0x2310], R26 ;  /* 0x0023101a01007387 */ /* 0x001fe20000100a00 */
[----:B------:R0:W-:Y:S03]  /*37210*/  STL.64 [R1+0x2308], R24 ;  /* 0x0023081801007387 */ /* 0x0001e60000100a00 */
[----:B0-----:R-:W2:Y:S01]  /*37220*/  LDL.LU R24, [R1+0x1d0] ;  /* 0x0001d00001187983 */ /* 0x001ea20000300800 */
[----:B------:R-:W2:Y:S02]  /*37230*/  LDL.LU R25, [R1+0x1d4] ;  /* 0x0001d40001197983 */ /* 0x000ea40000300800 */
[----:B------:R-:W2:Y:S02]  /*37240*/  LDL.LU R26, [R1+0x1d8] ;  /* 0x0001d800011a7983 */ /* 0x000ea40000300800 */
[----:B------:R-:W2:Y:S01]  /*37250*/  LDL.LU R27, [R1+0x1dc] ;  /* 0x0001dc00011b7983 */ /* 0x000ea20000300800 */
[----:B------:R-:W3:Y:S01]  /*37260*/  LDL.LU.64 R14, [R1+0x2550] ;  /* 0x00255000010e7983 */ /* 0x000ee20000300a00 */
[----:B-1----:R-:W-:Y:S02]  /*37270*/  STL.64 [R1+0x90], R4 ;  /* 0x0000900401007387 */ /* 0x002fe40000100a00 */
[----:B------:R0:W-:Y:S02]  /*37280*/  STL.64 [R1+0x98], R6 ;  /* 0x0000980601007387 */ /* 0x0001e40000100a00 */
[----:B0-----:R-:W3:Y:S01]  /*37290*/  LDL.LU.64 R6, [R1+0x2548] ;  /* 0x0025480001067983 */ /* 0x001ee20000300a00 */
[----:B------:R-:W3:Y:S02]  /*372a0*/  LDL.LU.64 R4, [R1+0x2540] ;  /* 0x0025400001047983 */ /* 0x000ee40000300a00 */
[C---:B---3--:R-:W-:Y:S08]  /*372b0*/  HMMA.16816.F32.BF16 R4, R20.reuse, R14, R4 ;  /* 0x0000000e1404723c */ /* 0x048ff00000041804 */
[----:B--2---:R-:W-:Y:S11]  /*372c0*/  HMMA.16816.F32.BF16 R24, R20, R18, R24 ;  /* 0x000000121418723c */ /* 0x004ff60000041818 */
[----:B------:R-:W-:Y:S05]  /*372d0*/  @!UPT UIADD3 URZ, URZ, URZ, URZ ;  /* 0x0000003f3f3ff290 */ /* 0x000fea000fffe03f */
[----:B------:R-:W-:Y:S01]  /*372e0*/  IMAD.MOV.U32 R8, RZ, RZ, R6 ;  /* 0x000000ffff087224 */ /* 0x000fe200078e0006 */
[----:B------:R-:W-:Y:S01]  /*372f0*/  MOV R29, R7 ;  /* 0x00000007001d7202 */ /* 0x000fe20000000f00 */
[----:B------:R-:W-:Y:S01]  /*37300*/  IMAD.MOV.U32 R0, RZ, RZ, R4 ;  /* 0x000000ffff007224 */ /* 0x000fe200078e0004 */
[----:B------:R-:W-:Y:S01]  /*37310*/  MOV R28, R5 ;  /* 0x00000005001c7202 */ /* 0x000fe20000000f00 */
[----:B------:R-:W2:Y:S01]  /*37320*/  LDL.LU.64 R6, [R1+0x2538] ;  /* 0x0025380001067983 */ /* 0x000ea20000300a00 */
[----:B------:R-:W3:Y:S02]  /*37330*/  LDL.LU.64 R4, [R1+0x2530] ;  /* 0x0025300001047983 */ /* 0x000ee40000300a00 */
[----:B------:R-:W-:Y:S02]  /*37340*/  STL.64 [R1+0x2490], R18 ;  /* 0x0024901201007387 */ /* 0x000fe40000100a00 */
[----:B------:R-:W-:Y:S01]  /*37350*/  STL.64 [R1+0x2488], R16 ;  /* 0x0024881001007387 */ /* 0x000fe20000100a00 */
[----:B------:R-:W4:Y:S01]  /*37360*/  LDL.LU R20, [R1] ;  /* 0x0000000001147983 */ /* 0x000f220000300800 */
[----:B------:R-:W4:Y:S02]  /*37370*/  LDL.LU R21, [R1+0x4] ;  /* 0x0000040001157983 */ /* 0x000f240000300800 */
[----:B------:R-:W2:Y:S02]  /*37380*/  LDL.LU R22, [R1+0x8] ;  /* 0x0000080001167983 */ /* 0x000ea40000300800 */
[----:B---3--:R-:W-:-:S02]  /*37390*/  IMAD.MOV.U32 R23, RZ, RZ, R4 ;  /* 0x000000ffff177224 */ /* 0x008fc400078e0004 */
[----:B------:R-:W3:Y:S03]  /*373a0*/  LDL.LU R4, [R1+0x2528] ;  /* 0x0025280001047983 */ /* 0x000ee60000300800 */
[----:B--2---:R-:W-:Y:S02]  /*373b0*/  STL.64 [R1+0x2360], R22 ;  /* 0x0023601601007387 */ /* 0x004fe40000100a00 */
[----:B----4-:R-:W-:Y:S02]  /*373c0*/  STL.64 [R1+0x2358], R20 ;  /* 0x0023581401007387 */ /* 0x010fe40000100a00 */
[----:B------:R-:W-:Y:S01]  /*373d0*/  STL.64 [R1+0x2320], R26 ;  /* 0x0023201a01007387 */ /* 0x000fe20000100a00 */
[----:B------:R0:W-:Y:S02]  /*373e0*/  STL.64 [R1+0x2318], R24 ;  /* 0x0023181801007387 */ /* 0x0001e40000100a00 */
[----:B0-----:R-:W-:Y:S01]  /*373f0*/  MOV R24, R0 ;  /* 0x0000000000187202 */ /* 0x001fe20000000f00 */
[----:B------:R-:W-:Y:S01]  /*37400*/  IMAD.MOV.U32 R25, RZ, RZ, R28 ;  /* 0x000000ffff197224 */ /* 0x000fe200078e001c */
[----:B------:R-:W2:Y:S01]  /*37410*/  LDL.LU R0, [R1+0x2524] ;  /* 0x0025240001007983 */ /* 0x000ea20000300800 */
[----:B------:R-:W4:Y:S01]  /*37420*/  LDL.LU R28, [R1+0x2520] ;  /* 0x00252000011c7983 */ /* 0x000f220000300800 */
[----:B------:R-:W-:-:S02]  /*37430*/  MOV R26, R8 ;  /* 0x00000008001a7202 */ /* 0x000fc40000000f00 */
[----:B------:R-:W3:Y:S01]  /*37440*/  LDL.LU R8, [R1+0x251c] ;  /* 0x00251c0001087983 */ /* 0x000ee20000300800 */
[----:B------:R-:W-:Y:S02]  /*37450*/  IMAD.MOV.U32 R27, RZ, RZ, R29 ;  /* 0x000000ffff1b7224 */ /* 0x000fe400078e001d */
[----:B------:R-:W3:Y:S03]  /*37460*/  LDL.LU R29, [R1+0x2518] ;  /* 0x00251800011d7983 */ /* 0x000ee60000300800 */
[----:B------:R-:W-:Y:S01]  /*37470*/  STL.64 [R1+0x2340], R26 ;  /* 0x0023401a01007387 */ /* 0x000fe20000100a00 */
[----:B------:R0:W-:Y:S02]  /*37480*/  STL.64 [R1+0x2338], R24 ;  /* 0x0023381801007387 */ /* 0x0001e40000100a00 */
[----:B0-----:R-:W-:Y:S01]  /*37490*/  MOV R24, R11 ;  /* 0x0000000b00187202 */ /* 0x001fe20000000f00 */
[----:B------:R-:W-:Y:S01]  /*374a0*/  IMAD.MOV.U32 R25, RZ, RZ, R12 ;  /* 0x000000ffff197224 */ /* 0x000fe200078e000c */
[----:B------:R-:W3:Y:S01]  /*374b0*/  LDL.LU R11, [R1+0x2514] ;  /* 0x00251400010b7983 */ /* 0x000ee20000300800 */
[----:B------:R-:W3:Y:S01]  /*374c0*/  LDL.LU R12, [R1+0x2510] ;  /* 0x00251000010c7983 */ /* 0x000ee20000300800 */
[----:B------:R-:W-:-:S02]  /*374d0*/  MOV R26, R13 ;  /* 0x0000000d001a7202 */ /* 0x000fc40000000f00 */
[----:B------:R-:W3:Y:S01]  /*374e0*/  LDL.LU R13, [R1+0x250c] ;  /* 0x00250c00010d7983 */ /* 0x000ee20000300800 */
[----:B------:R-:W-:Y:S02]  /*374f0*/  IMAD.MOV.U32 R27, RZ, RZ, R10 ;  /* 0x000000ffff1b7224 */ /* 0x000fe400078e000a */
[----:B------:R-:W3:Y:S01]  /*37500*/  LDL.LU R10, [R1+0x2508] ;  /* 0x00250800010a7983 */ /* 0x000ee20000300800 */
[----:B--2---:R-:W-:Y:S01]  /*37510*/  MOV R22, R0 ;  /* 0x0000000000167202 */ /* 0x004fe20000000f00 */
[----:B----4-:R-:W-:Y:S01]  /*37520*/  IMAD.MOV.U32 R21, RZ, RZ, R28 ;  /* 0x000000ffff157224 */ /* 0x010fe200078e001c */
[----:B---3--:R-:W-:Y:S02]  /*37530*/  MOV R20, R8 ;  /* 0x0000000800147202 */ /* 0x008fe40000000f00 */
[----:B------:R-:W2:Y:S01]  /*37540*/  LDL.LU R8, [R1+0x2504] ;  /* 0x0025040001087983 */ /* 0x000ea20000300800 */
[----:B------:R-:W3:Y:S02]  /*37550*/  LDL.LU R28, [R1+0x2500] ;  /* 0x00250000011c7983 */ /* 0x000ee40000300800 */
[----:B------:R-:W4:Y:S02]  /*37560*/  LDL.LU R0, [R1+0x24fc] ;  /* 0x0024fc0001007983 */ /* 0x000f240000300800 */
[----:B------:R-:W-:-:S02]  /*37570*/  IMAD.MOV.U32 R23, RZ, RZ, R4 ;  /* 0x000000ffff177224 */ /* 0x000fc400078e0004 */
[----:B------:R-:W4:Y:S03]  /*37580*/  LDL.LU R4, [R1+0x24f8] ;  /* 0x0024f80001047983 */ /* 0x000f260000300800 */
[----:B------:R-:W-:Y:S02]  /*37590*/  STL.64 [R1+0x2390], R22 ;  /* 0x0023901601007387 */ /* 0x000fe40000100a00 */
[----:B------:R-:W-:Y:S02]  /*375a0*/  STL.64 [R1+0x2388], R20 ;  /* 0x0023881401007387 */ /* 0x000fe40000100a00 */
[----:B------:R-:W-:Y:S01]  /*375b0*/  STL.64 [R1+0x2350], R26 ;  /* 0x0023501a01007387 */ /* 0x000fe20000100a00 */
[----:B------:R0:W-:Y:S02]  /*375c0*/  STL.64 [R1+0x2348], R24 ;  /* 0x0023481801007387 */ /* 0x0001e40000100a00 */
[----:B0-----:R-:W-:Y:S01]  /*375d0*/  MOV R24, R5 ;  /* 0x0000000500187202 */ /* 0x001fe20000000f00 */
[----:B------:R-:W-:Y:S01]  /*375e0*/  IMAD.MOV.U32 R25, RZ, RZ, R6 ;  /* 0x000000ffff197224 */ /* 0x000fe200078e0006 */
[----:B------:R-:W4:Y:S01]  /*375f0*/  LDL.LU R5, [R1+0x24f4] ;  /* 0x0024f40001057983 */ /* 0x000f220000300800 */
[----:B------:R-:W4:Y:S01]  /*37600*/  LDL.LU R6, [R1+0x24f0] ;  /* 0x0024f00001067983 */ /* 0x000f220000300800 */
[----:B------:R-:W-:Y:S01]  /*37610*/  MOV R26, R7 ;  /* 0x00000007001a7202 */ /* 0x000fe20000000f00 */
[----:B------:R-:W-:Y:S01]  /*37620*/  IMAD.MOV.U32 R27, RZ, RZ, R9 ;  /* 0x000000ffff1b7224 */ /* 0x000fe200078e0009 */
[----:B------:R-:W4:Y:S01]  /*37630*/  LDL.LU R7, [R1+0x24ec] ;  /* 0x0024ec0001077983 */ /* 0x000f220000300800 */
[----:B------:R-:W4:Y:S01]  /*37640*/  LDL.LU R9, [R1+0x24e8] ;  /* 0x0024e80001097983 */ /* 0x000f220000300800 */
[----:B------:R-:W-:-:S02]  /*37650*/  MOV R20, R13 ;  /* 0x0000000d00147202 */ /* 0x000fc40000000f00 */
[----:B------:R-:W-:Y:S01]  /*37660*/  MOV R22, R11 ;  /* 0x0000000b00167202 */ /* 0x000fe20000000f00 */
[----:B------:R-:W-:Y:S01]  /*37670*/  IMAD.MOV.U32 R23, RZ, RZ, R29 ;  /* 0x000000ffff177224 */ /* 0x000fe200078e001d */
[----:B------:R-:W4:Y:S01]  /*37680*/  LDL.LU R13, [R1+0x24e4] ;  /* 0x0024e400010d7983 */ /* 0x000f220000300800 */
[----:B------:R-:W-:Y:S02]  /*37690*/  IMAD.MOV.U32 R21, RZ, RZ, R12 ;  /* 0x000000ffff157224 */ /* 0x000fe400078e000c */
[----:B------:R-:W4:Y:S02]  /*376a0*/  LDL.LU R12, [R1+0x24e0] ;  /* 0x0024e000010c7983 */ /* 0x000f240000300800 */
[----:B------:R-:W4:Y:S01]  /*376b0*/  LDL.LU R11, [R1+0x24dc] ;  /* 0x0024dc00010b7983 */ /* 0x000f220000300800 */
[----:B------:R-:W4:Y:S01]  /*376c0*/  LDL.LU R29, [R1+0x24d8] ;  /* 0x0024d800011d7983 */ /* 0x000f220000300800 */
[----:B------:R-:W-:Y:S02]  /*376d0*/  STL.64 [R1+0x23c0], R22 ;  /* 0x0023c01601007387 */ /* 0x000fe40000100a00 */
[----:B------:R-:W-:Y:S02]  /*376e0*/  STL.64 [R1+0x23b8], R20 ;  /* 0x0023b81401007387 */ /* 0x000fe40000100a00 */
[----:B------:R0:W-:Y:S01]  /*376f0*/  STL.64 [R1+0x2370], R26 ;  /* 0x0023701a01007387 */ /* 0x0001e20000100a00 */
[----:B------:R3:W-:Y:S01]  /*37700*/  STL.64 [R1+0x2368], R24 ;  /* 0x0023681801007387 */ /* 0x0007e20000100a00 */
[----:B0-----:R-:W-:Y:S01]  /*37710*/  IMAD.MOV.U32 R27, RZ, RZ, R10 ;  /* 0x000000ffff1b7224 */ /* 0x001fe200078e000a */
[----:B--2---:R-:W-:Y:S01]  /*37720*/  MOV R26, R8 ;  /* 0x00000008001a7202 */ /* 0x004fe20000000f00 */
[----:B---3--:R-:W-:Y:S01]  /*37730*/  IMAD.MOV.U32 R25, RZ, RZ, R28 ;  /* 0x000000ffff197224 */ /* 0x008fe200078e001c */
[----:B----4-:R-:W-:-:S02]  /*37740*/  MOV R24, R0 ;  /* 0x0000000000187202 */ /* 0x010fc40000000f00 */
[----:B------:R-:W2:Y:S01]  /*37750*/  LDL.LU R0, [R1+0x24d4] ;  /* 0x0024d40001007983 */ /* 0x000ea20000300800 */
[----:B------:R-:W3:Y:S02]  /*37760*/  LDL.LU R28, [R1+0x24d0] ;  /* 0x0024d000011c7983 */ /* 0x000ee40000300800 */
[----:B------:R-:W4:Y:S02]  /*37770*/  LDL.LU R8, [R1+0x24cc] ;  /* 0x0024cc0001087983 */ /* 0x000f240000300800 */
[----:B------:R-:W2:Y:S01]  /*37780*/  LDL.LU R10, [R1+0x24c8] ;  /* 0x0024c800010a7983 */ /* 0x000ea20000300800 */
[----:B------:R-:W2:Y:S01]  /*37790*/  LDL.LU R20, [R1+0x80] ;  /* 0x0000800001147983 */ /* 0x000ea20000300800 */
[----:B------:R-:W2:Y:S02]  /*377a0*/  LDL.LU R21, [R1+0x84] ;  /* 0x0000840001157983 */ /* 0x000ea40000300800 */
[----:B------:R-:W2:Y:S02]  /*377b0*/  LDL.LU R22, [R1+0x88] ;  /* 0x0000880001167983 */ /* 0x000ea40000300800 */
[----:B------:R-:W2:Y:S02]  /*377c0*/  LDL.LU R23, [R1+0x8c] ;  /* 0x00008c0001177983 */ /* 0x000ea40000300800 */
[----:B--2---:R-:W-:Y:S01]  /*377d0*/  STL.64 [R1+0x2400], R22 ;  /* 0x0024001601007387 */ /* 0x004fe20000100a00 */
[----:B------:R-:W-:Y:S02]  /*377e0*/  STL.64 [R1+0x23f8], R20 ;  /* 0x0023f81401007387 */ /* 0x000fe40000100a00 */
[----:B------:R0:W-:Y:S02]  /*377f0*/  STL.64 [R1+0x2380], R26 ;  /* 0x0023801a01007387 */ /* 0x0001e40000100a00 */
[----:B------:R1:W-:Y:S01]  /*37800*/  STL.64 [R1+0x2378], R24 ;  /* 0x0023781801007387 */ /* 0x0003e20000100a00 */
[----:B0-----:R-:W-:Y:S01]  /*37810*/  MOV R26, R5 ;  /* 0x00000005001a7202 */ /* 0x001fe20000000f00 */
[----:B------:R-:W-:Y:S01]  /*37820*/  IMAD.MOV.U32 R27, RZ, RZ, R4 ;  /* 0x000000ffff1b7224 */ /* 0x000fe200078e0004 */
[----:B-1----:R-:W-:Y:S01]  /*37830*/  MOV R24, R7 ;  /* 0x0000000700187202 */ /* 0x002fe20000000f00 */
[----:B------:R-:W-:Y:S01]  /*37840*/  IMAD.MOV.U32 R25, RZ, RZ, R6 ;  /* 0x000000ffff197224 */ /* 0x000fe200078e0006 */
[----:B------:R-:W2:Y:S01]  /*37850*/  LDL.LU R4, [R1+0x30] ;  /* 0x0000300001047983 */ /* 0x000ea20000300800 */
[----:B------:R-:W2:Y:S02]  /*37860*/  LDL.LU R5, [R1+0x34] ;  /* 0x0000340001057983 */ /* 0x000ea40000300800 */
[----:B------:R-:W2:Y:S02]  /*37870*/  LDL.LU R6, [R1+0x38] ;  /* 0x0000380001067983 */ /* 0x000ea40000300800 */
[----:B------:R-:W2:Y:S01]  /*37880*/  LDL.LU R7, [R1+0x3c] ;  /* 0x00003c0001077983 */ /* 0x000ea20000300800 */
[----:B------:R-:W-:Y:S01]  /*37890*/  STL.64 [R1+0x23a0], R26 ;  /* 0x0023a01a01007387 */ /* 0x000fe20000100a00 */
[----:B------:R0:W-:Y:S02]  /*378a0*/  STL.64 [R1+0x2398], R24 ;  /* 0x0023981801007387 */ /* 0x0001e40000100a00 */
[----:B0-----:R-:W-:Y:S01]  /*378b0*/  MOV R24, R11 ;  /* 0x0000000b00187202 */ /* 0x001fe20000000f00 */
[----:B------:R-:W-:Y:S01]  /*378c0*/  IMAD.MOV.U32 R25, RZ, RZ, R12 ;  /* 0x000000ffff197224 */ /* 0x000fe200078e000c */
[----:B------:R-:W2:Y:S01]  /*378d0*/  LDL.LU R11, [R1+0x24c4] ;  /* 0x0024c400010b7983 */ /* 0x000ea20000300800 */
[----:B------:R-:W2:Y:S01]  /*378e0*/  LDL.LU R12, [R1+0x24c0] ;  /* 0x0024c000010c7983 */ /* 0x000ea20000300800 */
[----:B------:R-:W-:Y:S01]  /*378f0*/  MOV R26, R13 ;  /* 0x0000000d001a7202 */ /* 0x000fe20000000f00 */
[----:B------:R-:W-:Y:S01]  /*37900*/  IMAD.MOV.U32 R27, RZ, RZ, R9 ;  /* 0x000000ffff1b7224 */ /* 0x000fe200078e0009 */
[----:B------:R-:W2:Y:S01]  /*37910*/  LDL.LU R13, [R1+0x24bc] ;  /* 0x0024bc00010d7983 */ /* 0x000ea20000300800 */
[----:B------:R-:W2:Y:S02]  /*37920*/  LDL.LU R9, [R1+0x24b8] ;  /* 0x0024b80001097983 */ /* 0x000ea40000300800 */
        /* <DEDUP_REMOVED lines=9> */
[----:B------:R-:W-:Y:S02]  /*379c0*/  STL.64 [R1+0x2430], R20 ;  /* 0x0024301401007387 */ /* 0x000fe40000100a00 */
[----:B------:R0:W-:Y:S02]  /*379d0*/  STL.64 [R1+0x23b0], R26 ;  /* 0x0023b01a01007387 */ /* 0x0001e40000100a00 */
[----:B------:R4:W-:Y:S01]  /*379e0*/  STL.64 [R1+0x23a8], R24 ;  /* 0x0023a81801007387 */ /* 0x0009e20000100a00 */
[----:B0-----:R-:W-:-:S02]  /*379f0*/  MOV R26, R0 ;  /* 0x00000000001a7202 */ /* 0x001fc40000000f00 */
[----:B----4-:R-:W-:Y:S01]  /*37a00*/  MOV R24, R8 ;  /* 0x0000000800187202 */ /* 0x010fe20000000f00 */
[----:B------:R-:W-:Y:S01]  /*37a10*/  IMAD.MOV.U32 R27, RZ, RZ, R29 ;  /* 0x000000ffff1b7224 */ /* 0x000fe200078e001d */
[----:B------:R-:W2:Y:S01]  /*37a20*/  LDL.LU R8, [R1+0x24b4] ;  /* 0x0024b40001087983 */ /* 0x000ea20000300800 */
[----:B---3--:R-:W-:Y:S02]  /*37a30*/  IMAD.MOV.U32 R25, RZ, RZ, R28 ;  /* 0x000000ffff197224 */ /* 0x008fe400078e001c */
[----:B------:R-:W3:Y:S02]  /*37a40*/  LDL.LU R28, [R1+0x24b0] ;  /* 0x0024b000011c7983 */ /* 0x000ee40000300800 */
[----:B------:R-:W4:Y:S01]  /*37a50*/  LDL.LU R0, [R1+0x24ac] ;  /* 0x0024ac0001007983 */ /* 0x000f220000300800 */
[----:B------:R-:W2:Y:S01]  /*37a60*/  LDL.LU R29, [R1+0x24a8] ;  /* 0x0024a800011d7983 */ /* 0x000ea20000300800 */
[----:B------:R-:W-:Y:S02]  /*37a70*/  STL.64 [R1+0x23d0], R26 ;  /* 0x0023d01a01007387 */ /* 0x000fe40000100a00 */
[----:B------:R0:W-:Y:S02]  /*37a80*/  STL.64 [R1+0x23c8], R24 ;  /* 0x0023c81801007387 */ /* 0x0001e40000100a00 */
[----:B0-----:R-:W-:Y:S01]  /*37a90*/  MOV R24, R13 ;  /* 0x0000000d00187202 */ /* 0x001fe20000000f00 */
[----:B------:R-:W-:Y:S01]  /*37aa0*/  IMAD.MOV.U32 R25, RZ, RZ, R12 ;  /* 0x000000ffff197224 */ /* 0x000fe200078e000c */
[----:B------:R-:W2:Y:S01]  /*37ab0*/  LDL.LU R13, [R1+0x24a4] ;  /* 0x0024a400010d7983 */ /* 0x000ea20000300800 */
[----:B------:R-:W2:Y:S02]  /*37ac0*/  LDL.LU R12, [R1+0x24a0] ;  /* 0x0024a000010c7983 */ /* 0x000ea40000300800 */
[----:B------:R-:W2:Y:S02]  /*37ad0*/  LDL.LU R20, [R1+0x180] ;  /* 0x0001800001147983 */ /* 0x000ea40000300800 */
[----:B------:R-:W2:Y:S01]  /*37ae0*/  LDL.LU R21, [R1+0x184] ;  /* 0x0001840001157983 */ /* 0x000ea20000300800 */
[----:B------:R-:W2:Y:S01]  /*37af0*/  LDL.LU R22, [R1+0x188] ;  /* 0x0001880001167983 */ /* 0x000ea20000300800 */
[----:B------:R-:W2:Y:S01]  /*37b00*/  LDL.LU R23, [R1+0x18c] ;  /* 0x00018c0001177983 */ /* 0x000ea20000300800 */
[----:B------:R-:W-:Y:S01]  /*37b10*/  HMMA.16816.F32.BF16 R16, R4, R14, R16 ;  /* 0x0000000e0410723c */ /* 0x000fe20000041810 */
[----:B------:R-:W-:Y:S01]  /*37b20*/  MOV R26, R11 ;  /* 0x0000000b001a7202 */ /* 0x000fe20000000f00 */
[----:B------:R-:W-:Y:S11]  /*37b30*/  IMAD.MOV.U32 R27, RZ, RZ, R10 ;  /* 0x000000ffff1b7224 */ /* 0x000ff600078e000a */
[----:B------:R-:W-:Y:S11]  /*37b40*/  @!UPT UIADD3 URZ, URZ, URZ, URZ ;  /* 0x0000003f3f3ff290 */ /* 0x000ff6000fffe03f */
        /* <DEDUP_REMOVED lines=8> */
[----:B------:R4:W-:Y:S01]  /*37bd0*/  STL.64 [R1+0x23e0], R26 ;  /* 0x0023e01a01007387 */ /* 0x0009e20000100a00 */
[----:B------:R0:W-:Y:S02]  /*37be0*/  STL.64 [R1+0x23d8], R24 ;  /* 0x0023d81801007387 */ /* 0x0001e40000100a00 */
[----:B----4-:R-:W-:Y:S01]  /*37bf0*/  IMAD.MOV.U32 R27, RZ, RZ, R0 ;  /* 0x000000ffff1b7224 */ /* 0x010fe200078e0000 */
[----:B0-----:R-:W-:Y:S01]  /*37c00*/  MOV R24, R12 ;  /* 0x0000000c00187202 */ /* 0x001fe20000000f00 */
[----:B------:R-:W-:Y:S01]  /*37c10*/  IMAD.MOV.U32 R25, RZ, RZ, R13 ;  /* 0x000000ffff197224 */ /* 0x000fe200078e000d */
[----:B------:R-:W4:Y:S01]  /*37c20*/  LDL.LU R12, [R1+0x249c] ;  /* 0x00249c00010c7983 */ /* 0x000f220000300800 */
[----:B------:R-:W4:Y:S01]  /*37c30*/  LDL.LU R13, [R1+0x2498] ;  /* 0x00249800010d7983 */ /* 0x000f220000300800 */
[----:B------:R-:W-:Y:S01]  /*37c40*/  MOV R26, R29 ;  /* 0x0000001d001a7202 */ /* 0x000fe20000000f00 */
[----:B------:R-:W-:Y:S01]  /*37c50*/  IMAD.MOV.U32 R0, RZ, RZ, R19 ;  /* 0x000000ffff007224 */ /* 0x000fe200078e0013 */
[----:B------:R-:W-:Y:S01]  /*37c60*/  MOV R29, R16 ;  /* 0x00000010001d7202 */ /* 0x000fe20000000f00 */
[----:B------:R-:W2:Y:S01]  /*37c70*/  LDL.LU.64 R18, [R1+0x2490] ;  /* 0x0024900001127983 */ /* 0x000ea20000300a00 */
[----:B------:R-:W2:Y:S02]  /*37c80*/  LDL.LU.64 R16, [R1+0x2488] ;  /* 0x0024880001107983 */ /* 0x000ea40000300a00 */
[----:B--2---:R-:W-:Y:S01]  /*37c90*/  MOV R14, R17 ;  /* 0x00000011000e7202 */ /* 0x004fe20000000f00 */
[----:B------:R-:W-:-:S02]  /*37ca0*/  IMAD.MOV.U32 R15, RZ, RZ, R16 ;  /* 0x000000ffff0f7224 */ /* 0x000fc400078e0010 */
[----:B------:R-:W-:Y:S01]  /*37cb0*/  HMMA.16816.F32.BF16 R16, R4, R18, R20 ;  /* 0x000000120410723c */ /* 0x000fe20000041814 */
[----:B------:R-:W2:Y:S01]  /*37cc0*/  LDL.LU.64 R22, [R1+0x2480] ;  /* 0x0024800001167983 */ /* 0x000ea20000300a00 */
[----:B------:R-:W2:Y:S02]  /*37cd0*/  LDL.LU.64 R20, [R1+0x2478] ;  /* 0x0024780001147983 */ /* 0x000ea40000300a00 */
[----:B------:R-:W2:Y:S02]  /*37ce0*/  LDL.LU.64 R6, [R1+0x2470] ;  /* 0x0024700001067983 */ /* 0x000ea40000300a00 */
[----:B------:R-:W3:Y:S11]  /*37cf0*/  LDL.LU.64 R4, [R1+0x2468] ;  /* 0x0024680001047983 */ /* 0x000ef60000300a00 */
[----:B------:R-:W-:Y:S06]  /*37d00*/  @!UPT UIADD3 URZ, URZ, URZ, URZ ;  /* 0x0000003f3f3ff290 */ /* 0x000fec000fffe03f */
[----:B------:R-:W-:Y:S01]  /*37d10*/  STL.64 [R1+0x23f0], R18 ;  /* 0x0023f01201007387 */ /* 0x000fe20000100a00 */
[----:B------:R2:W-:Y:S02]  /*37d20*/  STL.64 [R1+0x23e8], R16 ;  /* 0x0023e81001007387 */ /* 0x0005e40000100a00 */
[----:B--2---:R-:W-:Y:S02]  /*37d30*/  MOV R16, R6 ;  /* 0x0000000600107202 */ /* 0x004fe40000000f00 */
[----:B------:R-:W2:Y:S01]  /*37d40*/  LDL.LU R6, [R1+0x2464] ;  /* 0x0024640001067983 */ /* 0x000ea20000300800 */
[----:B------:R-:W-:Y:S01]  /*37d50*/  MOV R18, R9 ;  /* 0x0000000900127202 */ /* 0x000fe20000000f00 */
[----:B---3--:R-:W-:Y:S02]  /*37d60*/  IMAD.MOV.U32 R19, RZ, RZ, R4 ;  /* 0x000000ffff137224 */ /* 0x008fe400078e0004 */
[----:B------:R-:W-:Y:S02]  /*37d70*/  IMAD.MOV.U32 R17, RZ, RZ, R8 ;  /* 0x000000ffff117224 */ /* 0x000fe400078e0008 */
[----:B------:R-:W3:Y:S01]  /*37d80*/  LDL.LU R8, [R1+0x2460] ;  /* 0x0024600001087983 */ /* 0x000ee20000300800 */
[----:B------:R-:W3:Y:S02]  /*37d90*/  LDL.LU R9, [R1+0x245c] ;  /* 0x00245c0001097983 */ /* 0x000ee40000300800 */
[----:B------:R-:W4:Y:S02]  /*37da0*/  LDL.LU R4, [R1+0x2458] ;  /* 0x0024580001047983 */ /* 0x000f240000300800 */
[----:B------:R-:W-:Y:S01]  /*37db0*/  STL.64 [R1+0x2410], R18 ;  /* 0x0024101201007387 */ /* 0x000fe20000100a00 */
[----:B------:R0:W-:Y:S02]  /*37dc0*/  STL.64 [R1+0x2408], R16 ;  /* 0x0024081001007387 */ /* 0x0001e40000100a00 */
[----:B0-----:R-:W-:-:S02]  /*37dd0*/  MOV R16, R5 ;  /* 0x0000000500107202 */ /* 0x001fc40000000f00 */
[----:B------:R-:W4:Y:S01]  /*37de0*/  LDL.LU R5, [R1+0x2454] ;  /* 0x0024540001057983 */ /* 0x000f220000300800 */
[----:B------:R-:W-:Y:S01]  /*37df0*/  MOV R18, R28 ;  /* 0x0000001c00127202 */ /* 0x000fe20000000f00 */
[----:B--2---:R-:W-:Y:S02]  /*37e00*/  IMAD.MOV.U32 R17, RZ, RZ, R6 ;  /* 0x000000ffff117224 */ /* 0x004fe400078e0006 */
[----:B------:R-:W2:Y:S01]  /*37e10*/  LDL.LU R6, [R1+0x2450] ;  /* 0x0024500001067983 */ /* 0x000ea20000300800 */
[----:B------:R-:W2:Y:S02]  /*37e20*/  LDL.LU R28, [R1+0x244c] ;  /* 0x00244c00011c7983 */ /* 0x000ea40000300800 */
[----:B------:R-:W-:Y:S02]  /*37e30*/  IMAD.MOV.U32 R19, RZ, RZ, R7 ;  /* 0x000000ffff137224 */ /* 0x000fe400078e0007 */
[----:B------:R-:W2:Y:S01]  /*37e40*/  LDL.LU R7, [R1+0x2448] ;  /* 0x0024480001077983 */ /* 0x000ea20000300800 */
[C---:B----4-:R-:W-:Y:S03]  /*37e50*/  HMMA.16816.F32.BF16 R12, R24.reuse, R4, R12 ;  /* 0x00000004180c723c */ /* 0x050fe6000004180c */
[----:B------:R-:W-:Y:S01]  /*37e60*/  STL.64 [R1+0x2428], R18 ;  /* 0x0024281201007387 */ /* 0x000fe20000100a00 */
[----:B------:R0:W-:Y:S04]  /*37e70*/  STL.64 [R1+0x2420], R16 ;  /* 0x0024201001007387 */ /* 0x0001e80000100a00 */
[----:B---3--:R-:W-:Y:S01]  /*37e80*/  HMMA.16816.F32.BF16 R24, R24, R8, R20 ;  /* 0x000000081818723c */ /* 0x008fe20000041814 */
[----:B0-----:R-:W3:Y:S01]  /*37e90*/  LDL.LU R16, [R1+0x170] ;  /* 0x0001700001107983 */ /* 0x001ee20000300800 */
[----:B------:R-:W3:Y:S02]  /*37ea0*/  LDL.LU R17, [R1+0x174] ;  /* 0x0001740001117983 */ /* 0x000ee40000300800 */
[----:B------:R-:W3:Y:S01]  /*37eb0*/  LDL.LU R18, [R1+0x178] ;  /* 0x0001780001127983 */ /* 0x000ee20000300800 */
[----:B--2---:R-:W-:-:S02]  /*37ec0*/  MOV R19, R28 ;  /* 0x0000001c00137202 */ /* 0x004fc40000000f00 */
[----:B------:R-:W2:Y:S08]  /*37ed0*/  LDL.LU R28, [R1+0x2444] ;  /* 0x00244400011c7983 */ /* 0x000eb00000300800 */
[----:B------:R-:W-:Y:S02]  /*37ee0*/  STL.64 [R1+0x2300], R14 ;  /* 0x0023000e01007387 */ /* 0x000fe40000100a00 */
[----:B------:R0:W-:Y:S02]  /*37ef0*/  STL.64 [R1+0x22f8], R12 ;  /* 0x0022f80c01007387 */ /* 0x0001e40000100a00 */
[----:B0-----:R-:W-:-:S02]  /*37f00*/  IMAD.MOV.U32 R12, RZ, RZ, R29 ;  /* 0x000000ffff0c7224 */ /* 0x001fc400078e001d */
[----:B------:R-:W4:Y:S01]  /*37f10*/  LDL.LU R29, [R1+0x2440] ;  /* 0x00244000011d7983 */ /* 0x000f220000300800 */
[----:B------:R-:W3:Y:S02]  /*37f20*/  LDL.LU.64 R22, [R1+0x2438] ;  /* 0x0024380001167983 */ /* 0x000ee40000300a00 */
[----:B------:R-:W3:Y:S02]  /*37f30*/  LDL.LU.64 R20, [R1+0x2430] ;  /* 0x0024300001147983 */ /* 0x000ee40000300a00 */
[----:B------:R-:W-:Y:S01]  /*37f40*/  IMAD.MOV.U32 R14, RZ, RZ, R10 ;  /* 0x000000ffff0e7224 */ /* 0x000fe200078e000a */
[----:B------:R-:W-:Y:S01]  /*37f50*/  MOV R15, R0 ;  /* 0x00000000000f7202 */ /* 0x000fe20000000f00 */
[----:B------:R-:W-:Y:S01]  /*37f60*/  IMAD.MOV.U32 R10, RZ, RZ, R26 ;  /* 0x000000ffff0a7224 */ /* 0x000fe200078e001a */
[----:B------:R2:W-:Y:S01]  /*37f70*/  STL.64 [R1+0x60], R24 ;  /* 0x0000601801007387 */ /* 0x0005e20000100a00 */
[----:B---3--:R-:W-:Y:S01]  /*37f80*/  HMMA.16816.F32.BF16 R16, R20, R4, R16 ;  /* 0x000000041410723c */ /* 0x008fe20000041810 */
[C---:B--2---:R-:W-:Y:S01]  /*37f90*/  LOP3.LUT R25, R28.reuse, 0x10, RZ, 0xc0, !PT ;  /* 0x000000101c197812 */ /* 0x044fe200078ec0ff */
[C---:B------:R-:W-:Y:S01]  /*37fa0*/  IMAD.SHL.U32 R24, R28.reuse, 0x2, RZ ;  /* 0x000000021c187824 */ /* 0x040fe200078e00ff */
[----:B------:R-:W-:-:S02]  /*37fb0*/  LOP3.LUT R26, R28, 0x7, RZ, 0xc0, !PT ;  /* 0x000000071c1a7812 */ /* 0x000fc400078ec0ff */
[----:B----4-:R-:W-:Y:S11]  /*37fc0*/  SHF.L.U32 R0, R29, 0x4, RZ ;  /* 0x000000041d007819 */ /* 0x010ff600000006ff */
[----:B------:R-:W-:Y:S07]  /*37fd0*/  @!UPT UIADD3 URZ, URZ, URZ, URZ ;  /* 0x0000003f3f3ff290 */ /* 0x000fee000fffe03f */
[----:B------:R0:W-:Y:S01]  /*37fe0*/  STL.64 [R1+0x180], R16 ;  /* 0x0001801001007387 */ /* 0x0001e20000100a00 */
[----:B------:R-:W-:Y:S01]  /*37ff0*/  IMAD.MOV.U32 R29, RZ, RZ, R18 ;  /* 0x000000ffff1d7224 */ /* 0x000fe200078e0012 */
[----:B------:R-:W-:Y:S02]  /*38000*/  MOV R28, R19 ;  /* 0x00000013001c7202 */ /* 0x000fe40000000f00 */
[----:B------:R-:W2:Y:S04]  /*38010*/  LDL.LU.64 R18, [R1+0x2428] ;  /* 0x0024280001127983 */ /* 0x000ea80000300a00 */
[----:B0-----:R-:W2:Y:S01]  /*38020*/  LDL.LU.64 R16, [R1+0x2420] ;  /* 0x0024200001107983 */ /* 0x001ea20000300a00 */
[----:B------:R-:W-:Y:S01]  /*38030*/  MOV R13, R11 ;  /* 0x0000000b000d7202 */ /* 0x000fe20000000f00 */
[----:B------:R-:W-:-:S02]  /*38040*/  MOV R11, R27 ;  /* 0x0000001b000b7202 */ /* 0x000fc40000000f00 */
[C-C-:B------:R-:W-:Y:S02]  /*38050*/  IMAD R27, R26.reuse, 0x100, R0.reuse ;  /* 0x000001001a1b7824 */ /* 0x140fe400078e0200 */
[----:B------:R-:W-:Y:S02]  /*38060*/  IMAD R26, R26, 0x100, R0 ;  /* 0x000001001a1a7824 */ /* 0x000fe400078e0200 */
[----:B------:R-:W3:Y:S01]  /*38070*/  LDL.LU R0, [R1+0x2418] ;  /* 0x0024180001007983 */ /* 0x000ee20000300800 */
[----:B--2---:R-:W-:Y:S03]  /*38080*/  HMMA.16816.F32.BF16 R20, R20, R8, R16 ;  /* 0x000000081414723c */ /* 0x004fe60000041810 */
[----:B------:R-:W2:Y:S01]  /*38090*/  LDL.LU.64 R18, [R1+0x2410] ;  /* 0x0024100001127983 */ /* 0x000ea20000300a00 */
[----:B------:R-:W2:Y:S11]  /*380a0*/  LDL.LU.64 R16, [R1+0x2408] ;  /* 0x0024080001107983 */ /* 0x000eb60000300a00 */
[----:B------:R-:W-:Y:S08]  /*380b0*/  @!UPT UIADD3 URZ, URZ, URZ, URZ ;  /* 0x0000003f3f3ff290 */ /* 0x000ff0000fffe03f */
[----:B------:R-:W-:Y:S01]  /*380c0*/  STL.64 [R1+0x170], R20 ;  /* 0x0001701401007387 */ /* 0x000fe20000100a00 */
[----:B------:R0:W-:Y:S03]  /*380d0*/  STL.64 [R1+0x178], R22 ;  /* 0x0001781601007387 */ /* 0x0001e60000100a00 */
[----:B0-----:R-:W2:Y:S01]  /*380e0*/  LDL.LU.64 R22, [R1+0x2400] ;  /* 0x0024000001167983 */ /* 0x001ea20000300a00 */
[----:B------:R-:W2:Y:S01]  /*380f0*/  LDL.LU.64 R20, [R1+0x23f8] ;  /* 0x0023f80001147983 */ /* 0x000ea20000300a00 */
[----:B------:R-:W-:-:S04]  /*38100*/  LOP3.LUT R26, R26, 0x10, R24, 0x78, !PT ;  /* 0x000000101a1a7812 */ /* 0x000fc800078e7818 */
[----:B------:R-:W-:Y:S02]  /*38110*/  LEA R26, R25, R26, 0x7 ;  /* 0x0000001a191a7211 */ /* 0x000fe400078e38ff */
[----:B------:R-:W-:-:S04]  /*38120*/  LOP3.LUT R27, R27, 0x10, R24, 0x78, !PT ;  /* 0x000000101b1b7812 */ /* 0x000fc800078e7818 */
[----:B------:R-:W-:-:S04]  /*38130*/  LEA R27, R25, R27, 0x7 ;  /* 0x0000001b191b7211 */ /* 0x000fc800078e38ff */
[----:B------:R-:W-:Y:S01]  /*38140*/  LOP3.LUT R27, R27, 0x20, RZ, 0x3c, !PT ;  /* 0x000000201b1b7812 */ /* 0x000fe200078e3cff */
[C---:B--2---:R-:W-:Y:S11]  /*38150*/  HMMA.16816.F32.BF16 R16, R20.reuse, R4, R16 ;  /* 0x000000041410723c */ /* 0x044ff60000041810 */
[----:B------:R-:W-:Y:S11]  /*38160*/  @!UPT UIADD3 URZ, URZ, URZ, URZ ;  /* 0x0000003f3f3ff290 */ /* 0x000ff6000fffe03f */
[----:B------:R-:W-:Y:S01]  /*38170*/  @!UPT UIADD3 URZ, URZ, URZ, URZ ;  /* 0x0000003f3f3ff290 */ /* 0x000fe2000fffe03f */
[----:B------:R-:W-:Y:S01]  /*38180*/  STL.64 [R1+0x150], R16 ;  /* 0x0001501001007387 */ /* 0x000fe20000100a00 */
[----:B------:R-:W-:Y:S02]  /*38190*/  STL.64 [R1+0x158], R18 ;  /* 0x0001581201007387 */ /* 0x000fe40000100a00 */
[----:B------:R-:W0:Y:S02]  /*381a0*/  LDSM.16.MT88.4 R16, [R26+0x1b080] ;  /* 0x01b080001a10783b */ /* 0x000e240000004200 */
[----:B0-----:R-:W-:Y:S02]  /*381b0*/  STL.64 [R1+0x50], R16 ;  /* 0x0000501001007387 */ /* 0x001fe40000100a00 */
[----:B------:R-:W-:Y:S02]  /*381c0*/  STL.64 [R1+0x58], R18 ;  /* 0x0000581201007387 */ /* 0x000fe40000100a00 */
[----:B------:R-:W0:Y:S02]  /*381d0*/  LDSM.16.MT88.4 R16, [R27+0x1b000] ;  /* 0x01b000001b10783b */ /* 0x000e240000004200 */
[----:B------:R-:W1:Y:S04]  /*381e0*/  LDSM.16.MT88.4 R24, [R27+0x1b080] ;  /* 0x01b080001b18783b */ /* 0x000e680000004200 */
[----:B0-----:R-:W-:Y:S01]  /*381f0*/  STL.64 [R1+0x40], R16 ;  /* 0x0000401001007387 */ /* 0x001fe20000100a00 */
[----:B------:R0:W-:Y:S03]  /*38200*/  STL.64 [R1+0x48], R18 ;  /* 0x0000481201007387 */ /* 0x0001e60000100a00 */
[----:B0-----:R-:W2:Y:S01]  /*38210*/  LDL.LU.64 R18, [R1+0x23f0] ;  /* 0x0023f00001127983 */ /* 0x001ea20000300a00 */
[----:B------:R-:W2:Y:S02]  /*38220*/  LDL.LU.64 R16, [R1+0x23e8] ;  /* 0x0023e80001107983 */ /* 0x000ea40000300a00 */
[----:B-1----:R-:W-:Y:S02]  /*38230*/  STL.64 [R1+0x30], R24 ;  /* 0x0000301801007387 */ /* 0x002fe40000100a00 */
[----:B------:R0:W-:Y:S02]  /*38240*/  STL.64 [R1+0x38], R26 ;  /* 0x0000381a01007387 */ /* 0x0001e40000100a00 */
[----:B0-----:R-:W4:Y:S01]  /*38250*/  LDL.LU.64 R26, [R1+0x23e0] ;  /* 0x0023e000011a7983 */ /* 0x001f220000300a00 */
[----:B------:R-:W4:Y:S02]  /*38260*/  LDL.LU.64 R24, [R1+0x23d8] ;  /* 0x0023d80001187983 */ /* 0x000f240000300a00 */
[----:B----4-:R-:W-:Y:S01]  /*38270*/  HMMA.16816.F32.BF16 R20, R20, R8, R24 ;  /* 0x000000081414723c */ /* 0x010fe20000041818 */
[----:B------:R-:W4:Y:S01]  /*38280*/  LDL.LU.64 R26, [R1+0x23d0] ;  /* 0x0023d000011a7983 */ /* 0x000f220000300a00 */
[----:B------:R-:W4:Y:S11]  /*38290*/  LDL.LU.64 R24, [R1+0x23c8] ;  /* 0x0023c80001187983 */ /* 0x000f360000300a00 */
[----:B------:R-:W-:Y:S10]  /*382a0*/  @!UPT UIADD3 URZ, URZ, URZ, URZ ;  /* 0x0000003f3f3ff290 */ /* 0x000ff4000fffe03f */
[----:B------:R-:W-:Y:S01]  /*382b0*/  STL.64 [R1+0x130], R20 ;  /* 0x0001301401007387 */ /* 0x000fe20000100a00 */
[----:B------:R-:W-:Y:S02]  /*382c0*/  STL.64 [R1+0x138], R22 ;  /* 0x0001381601007387 */ /* 0x000fe40000100a00 */
[----:B------:R-:W0:Y:S02]  /*382d0*/  LDSM.16.MT88.4 R20, [R3+0x1b000] ;  /* 0x01b000000314783b */ /* 0x000e240000004200 */
[----:B0-----:R-:W-:Y:S02]  /*382e0*/  STL.64 [R1+0x70], R20 ;  /* 0x0000701401007387 */ /* 0x001fe40000100a00 */
[----:B------:R0:W-:Y:S02]  /*382f0*/  STL.64 [R1+0x78], R22 ;  /* 0x0000781601007387 */ /* 0x0001e40000100a00 */
[----:B0-----:R-:W4:Y:S01]  /*38300*/  LDL.LU.64 R22, [R1+0x23c0] ;  /* 0x0023c00001167983 */ /* 0x001f220000300a00 */
[----:B------:R-:W4:Y:S02]  /*38310*/  LDL.LU.64 R20, [R1+0x23b8] ;  /* 0x0023b80001147983 */ /* 0x000f240000300a00 */
        /* <DEDUP_REMOVED lines=8> */
[----:B------:R-:W4:Y:S01]  /*383a0*/  LDL.LU.64 R26, [R1+0x23a0] ;  /* 0x0023a000011a7983 */ /* 0x000f220000300a00 */
[----:B------:R-:W4:Y:S11]  /*383b0*/  LDL.LU.64 R24, [R1+0x2398] ;  /* 0x0023980001187983 */ /* 0x000f360000300a00 */
[----:B------:R-:W-:Y:S10]  /*383c0*/  @!UPT UIADD3 URZ, URZ, URZ, URZ ;  /* 0x0000003f3f3ff290 */ /* 0x000ff4000fffe03f */
[----:B------:R-:W-:Y:S01]  /*383d0*/  STL.64 [R1+0x110], R20 ;  /* 0x0001101401007387 */ /* 0x000fe20000100a00 */
[----:B------:R0:W-:Y:S03]  /*383e0*/  STL.64 [R1+0x118], R22 ;  /* 0x0001181601007387 */ /* 0x0001e60000100a00 */
        /* <DEDUP_REMOVED lines=44> */
[----:B------:R4:W-:Y:S02]  /*386b0*/  STL.64 [R1+0xd8], R22 ;  /* 0x0000d81601007387 */ /* 0x0009e40000100a00 */
[C---:B----4-:R-:W-:Y:S01]  /*386c0*/  HMMA.16816.F32.BF16 R20, R24.reuse, R4, R12 ;  /* 0x000000041814723c */ /* 0x050fe2000004180c */
[----:B------:R-:W0:Y:S11]  /*386d0*/  S2R R14, SR_TID.X ;  /* 0x00000000000e7919 */ /* 0x000e360000002100 */
[----:B------:R-:W-:Y:S11]  /*386e0*/  @!UPT UIADD3 URZ, URZ, URZ, URZ ;  /* 0x0000003f3f3ff290 */ /* 0x000ff6000fffe03f */
[----:B------:R-:W-:Y:S01]  /*386f0*/  STL.64 [R1+0xc0], R20 ;  /* 0x0000c01401007387 */ /* 0x000fe20000100a00 */
[----:B------:R2:W-:Y:S02]  /*38700*/  STL.64 [R1+0xc8], R22 ;  /* 0x0000c81601007387 */ /* 0x0005e40000100a00 */
[----:B--2---:R-:W-:Y:S01]  /*38710*/  HMMA.16816.F32.BF16 R20, R24, R8, R16 ;  /* 0x000000081814723c */ /* 0x004fe20000041810 */
[C---:B0-----:R-:W-:Y:S01]  /*38720*/  LOP3.LUT R15, R14.reuse, 0x7, RZ, 0xc0, !PT ;  /* 0x000000070e0f7812 */ /* 0x041fe200078ec0ff */
[----:B------:R-:W2:Y:S01]  /*38730*/  LDL.LU.64 R16, [R1+0x90] ;  /* 0x0000900001107983 */ /* 0x000ea20000300a00 */
[----:B------:R-:W4:Y:S04]  /*38740*/  LDL.LU.64 R18, [R1+0x98] ;  /* 0x0000980001127983 */ /* 0x000f280000300a00 */
[C---:B------:R-:W-:Y:S11]  /*38750*/  LOP3.LUT R8, R14.reuse, 0x10, RZ, 0xc0, !PT ;  /* 0x000000100e087812 */ /* 0x040ff600078ec0ff */
[----:B------:R-:W-:Y:S05]  /*38760*/  @!UPT UIADD3 URZ, URZ, URZ, URZ ;  /* 0x0000003f3f3ff290 */ /* 0x000fea000fffe03f */
[----:B------:R-:W-:Y:S01]  /*38770*/  STL.64 [R1+0xb0], R20 ;  /* 0x0000b01401007387 */ /* 0x000fe20000100a00 */
[----:B------:R0:W-:Y:S02]  /*38780*/  STL.64 [R1+0xb8], R22 ;  /* 0x0000b81601007387 */ /* 0x0001e40000100a00 */
[----:B------:R-:W4:Y:S01]  /*38790*/  LDL R27, [R1+0x73c] ;  /* 0x00073c00011b7983 */ /* 0x000f220000100800 */
[----:B0-----:R-:W-:Y:S01]  /*387a0*/  LOP3.LUT R23, R14, 0x7, RZ, 0xc0, !PT ;  /* 0x000000070e177812 */ /* 0x001fe200078ec0ff */
[----:B------:R-:W-:Y:S02]  /*387b0*/  IMAD.SHL.U32 R22, R15, 0x10, RZ ;  /* 0x000000100f167824 */ /* 0x000fe400078e00ff */
[----:B------:R-:W0:Y:S02]  /*387c0*/  LDSM.16.MT88.4 R12, [R3+0x1b080] ;  /* 0x01b08000030c783b */ /* 0x000e240000004200 */
[----:B0-----:R-:W-:Y:S02]  /*387d0*/  MOV R5, R14 ;  /* 0x0000000e00057202 */ /* 0x001fe40000000f00 */
[----:B------:R0:W-:Y:S01]  /*387e0*/  STL.64 [R1], R12 ;  /* 0x0000000c01007387 */ /* 0x0001e20000100a00 */
[----:B------:R-:W-:-:S02]  /*387f0*/  IMAD.MOV.U32 R4, RZ, RZ, R15 ;  /* 0x000000ffff047224 */ /* 0x000fc400078e000f */
[----:B------:R-:W4:Y:S01]  /*38800*/  LDL.LU.64 R14, [R1+0x2300] ;  /* 0x00230000010e7983 */ /* 0x000f220000300a00 */
[----:B0-----:R-:W4:Y:S01]  /*38810*/  LDL.LU.64 R12, [R1+0x22f8] ;  /* 0x0022f800010c7983 */ /* 0x001f220000300a00 */
[----:B------:R-:W-:Y:S01]  /*38820*/  LEA R9, R23, R22, 0x8 ;  /* 0x0000001617097211 */ /* 0x000fe200078e40ff */
[----:B------:R-:W-:Y:S02]  /*38830*/  STL [R1+0x22a0], R3 ;  /* 0x0022a00301007387 */ /* 0x000fe40000100800 */
[----:B------:R4:W-:Y:S01]  /*38840*/  STL [R1+0x21f8], R8 ;  /* 0x0021f80801007387 */ /* 0x0009e20000100800 */
[----:B---3--:R-:W-:-:S05]  /*38850*/  LOP3.LUT R9, R9, 0x10, R0, 0x78, !PT ;  /* 0x0000001009097812 */ /* 0x008fca00078e7800 */
[----:B------:R-:W-:Y:S01]  /*38860*/  IMAD R9, R8, 0x80, R9 ;  /* 0x0000008008097824 */ /* 0x000fe200078e0209 */
[----:B--2---:R-:W-:Y:S01]  /*38870*/  MOV R21, R16 ;  /* 0x0000001000157202 */ /* 0x004fe20000000f00 */
[----:B------:R-:W-:Y:S01]  /*38880*/  IMAD.MOV.U32 R20, RZ, RZ, R17 ;  /* 0x000000ffff147224 */ /* 0x000fe200078e0011 */
[----:B----4-:R-:W-:Y:S01]  /*38890*/  MOV R8, R18 ;  /* 0x0000001200087202 */ /* 0x010fe20000000f00 */
[----:B------:R-:W-:Y:S01]  /*388a0*/  IMAD.MOV.U32 R0, RZ, RZ, R19 ;  /* 0x000000ffff007224 */ /* 0x000fe200078e0013 */
[----:B------:R-:W-:Y:S01]  /*388b0*/  HMMA.16816.F32.BF16 R12, R16, R6, R12 ;  /* 0x00000006100c723c */ /* 0x000fe2000004180c */
[----:B------:R-:W-:Y:S11]  /*388c0*/  LDSM.16.MT88.4 R16, [R2+0x1b080] ;  /* 0x01b080000210783b */ /* 0x000ff60000004200 */
[----:B------:R-:W-:Y:S11]  /*388d0*/  @!UPT UIADD3 URZ, URZ, URZ, URZ ;  /* 0x0000003f3f3ff290 */ /* 0x000ff6000fffe03f */
[----:B------:R-:W-:Y:S01]  /*388e0*/  STL.64 [R1+0xa0], R12 ;  /* 0x0000a00c01007387 */ /* 0x000fe20000100a00 */
[----:B------:R-:W-:Y:S01]  /*388f0*/  STL [R1+0xac], R15 ;  /* 0x0000ac0f01007387 */ /* 0x000fe20000100800 */
[----:B------:R-:W-:Y:S02]  /*38900*/  MOV R3, R14 ;  /* 0x0000000e00037202 */ /* 0x000fe40000000f00 */
[----:B------:R-:W0:Y:S04]  /*38910*/  LDSM.16.MT88.4 R12, [R2+0x1b000] ;  /* 0x01b00000020c783b */ /* 0x000e280000004200 */
[----:B0-----:R-:W-:Y:S01]  /*38920*/  STL.64 [R1+0x2238], R14 ;  /* 0x0022380e01007387 */ /* 0x001fe20000100a00 */
[----:B------:R0:W-:Y:S03]  /*38930*/  STL.64 [R1+0x2230], R12 ;  /* 0x0022300c01007387 */ /* 0x0001e60000100a00 */
[----:B0-----:R-:W2:Y:S01]  /*38940*/  LDL.LU R12, [R1+0x180] ;  /* 0x00018000010c7983 */ /* 0x001ea20000300800 */
[----:B------:R-:W2:Y:S02]  /*38950*/  LDL.LU R13, [R1+0x184] ;  /* 0x00018400010d7983 */ /* 0x000ea40000300800 */
[----:B------:R0:W-:Y:S02]  /*38960*/  STL [R1+0x2208], R16 ;  /* 0x0022081001007387 */ /* 0x0001e40000100800 */
[----:B------:R1:W-:Y:S02]  /*38970*/  STL [R1+0x2204], R17 ;  /* 0x0022041101007387 */ /* 0x0003e40000100800 */
[----:B0-----:R-:W-:Y:S01]  /*38980*/  IMAD.MOV.U32 R16, RZ, RZ, R21 ;  /* 0x000000ffff107224 */ /* 0x001fe200078e0015 */
[----:B-1----:R-:W-:-:S02]  /*38990*/  MOV R17, R20 ;  /* 0x0000001400117202 */ /* 0x002fc40000000f00 */
[----:B------:R-:W0:Y:S04]  /*389a0*/  LDSM.16.MT88.4 R20, [R9+0x1c000] ;  /* 0x01c000000914783b */ /* 0x000e280000004200 */
[----:B------:R-:W-:Y:S01]  /*389b0*/  STL [R1+0x2200], R18 ;  /* 0x0022001201007387 */ /* 0x000fe20000100800 */
[----:B------:R1:W-:Y:S02]  /*389c0*/  STL [R1+0x21fc], R19 ;  /* 0x0021fc1301007387 */ /* 0x0003e40000100800 */
[----:B------:R-:W-:Y:S01]  /*389d0*/  IMAD.MOV.U32 R14, RZ, RZ, R29 ;  /* 0x000000ffff0e7224 */ /* 0x000fe200078e001d */
[----:B------:R-:W-:Y:S02]  /*389e0*/  MOV R15, R28 ;  /* 0x0000001c000f7202 */ /* 0x000fe40000000f00 */
[----:B-1----:R-:W-:Y:S01]  /*389f0*/  MOV R19, R0 ;  /* 0x0000000000137202 */ /* 0x002fe20000000f00 */
[----:B0-----:R-:W-:Y:S01]  /*38a00*/  IMAD.MOV.U32 R29, RZ, RZ, R21 ;  /* 0x000000ffff1d7224 */ /* 0x001fe200078e0015 */
[----:B------:R-:W-:Y:S01]  /*38a10*/  MOV R28, R22 ;  /* 0x00000016001c7202 */ /* 0x000fe20000000f00 */
[----:B------:R-:W-:Y:S01]  /*38a20*/  STL [R1+0x10], R20 ;  /* 0x0000101401007387 */ /* 0x000fe20000100800 */
[----:B------:R-:W-:-:S02]  /*38a30*/  IMAD.MOV.U32 R0, RZ, RZ, R23 ;  /* 0x000000ffff007224 */ /* 0x000fc400078e0017 */
[----:B------:R-:W0:Y:S02]  /*38a40*/  LDSM.16.M88.4 R20, [R27+0x20380] ;  /* 0x020380001b14783b */ /* 0x000e240000000200 */
[----:B------:R-:W1:Y:S04]  /*38a50*/  LDSM.16.M88.4 R24, [R27+0x30380] ;  /* 0x030380001b18783b */ /* 0x000e680000000200 */
[----:B0-----:R0:W-:Y:S01]  /*38a60*/  STL [R1+0x2144], R22 ;  /* 0x0021441601007387 */ /* 0x0011e20000100800 */
[----:B------:R3:W-:Y:S02]  /*38a70*/  STL [R1+0x2140], R23 ;  /* 0x0021401701007387 */ /* 0x0007e40000100800 */
[----:B------:R4:W-:Y:S01]  /*38a80*/  STL.64 [R1+0x21e0], R20 ;  /* 0x0021e01401007387 */ /* 0x0009e20000100a00 */
[----:B0-----:R-:W-:Y:S01]  /*38a90*/  MOV R22, R10 ;  /* 0x0000000a00167202 */ /* 0x001fe20000000f00 */
[----:B---3--:R-:W-:Y:S01]  /*38aa0*/  IMAD.MOV.U32 R23, RZ, RZ, R11 ;  /* 0x000000ffff177224 */ /* 0x008fe200078e000b */
[----:B----4-:R-:W3:Y:S01]  /*38ab0*/  LDL.LU R20, [R1+0x60] ;  /* 0x0000600001147983 */ /* 0x010ee20000300800 */
[----:B------:R-:W3:Y:S02]  /*38ac0*/  LDL.LU R21, [R1+0x64] ;  /* 0x0000640001157983 */ /* 0x000ee40000300800 */
[----:B------:R-:W3:Y:S02]  /*38ad0*/  LDL.LU R10, [R1+0x22f4] ;  /* 0x0022f400010a7983 */ /* 0x000ee40000300800 */
[----:B------:R-:W3:Y:S01]  /*38ae0*/  LDL.LU R11, [R1+0x22f0] ;  /* 0x0022f000010b7983 */ /* 0x000ee20000300800 */
[----:B-1----:R-:W-:Y:S01]  /*38af0*/  STL [R1+0x2148], R27 ;  /* 0x0021481b01007387 */ /* 0x002fe20000100800 */
[----:B------:R-:W-:Y:S02]  /*38b00*/  STL [R1+0x21d8], R26 ;  /* 0x0021d81a01007387 */ /* 0x000fe40000100800 */
[----:B------:R0:W-:Y:S02]  /*38b10*/  STL.64 [R1+0x21d0], R24 ;  /* 0x0021d01801007387 */ /* 0x0001e40000100a00 */
[----:B0-----:R-:W2:Y:S01]  /*38b20*/  LDL.LU R24, [R1+0x50] ;  /* 0x0000500001187983 */ /* 0x001ea20000300800 */
[----:B------:R-:W2:Y:S02]  /*38b30*/  LDL.LU R25, [R1+0x54] ;  /* 0x0000540001197983 */ /* 0x000ea40000300800 */
[----:B------:R-:W2:Y:S02]  /*38b40*/  LDL.LU R26, [R1+0x58] ;  /* 0x00005800011a7983 */ /* 0x000ea40000300800 */
[----:B------:R-:W2:Y:S02]  /*38b50*/  LDL.LU R27, [R1+0x5c] ;  /* 0x00005c00011b7983 */ /* 0x000ea40000300800 */
[----:B------:R-:W-:-:S07]  /*38b60*/  IMAD.MOV.U32 R18, RZ, RZ, R8 ;  /* 0x000000ffff127224 */ /* 0x000fce00078e0008 */
[----:B---3--:R-:W-:Y:S01]  /*38b70*/  HMMA.16816.F32.BF16 R16, R16, R10, R20 ;  /* 0x0000000a1010723c */ /* 0x008fe20000041814 */
[----:B------:R-:W0:Y:S07]  /*38b80*/  LDSM.16.MT88.4 R20, [R9+0x1c080] ;  /* 0x01c080000914783b */ /* 0x000e2e0000004200 */
[----:B--2---:R-:W-:Y:S11]  /*38b90*/  HMMA.16816.F32.BF16 R12, R24, R6, R12 ;  /* 0x00000006180c723c */ /* 0x004ff6000004180c */
[----:B------:R-:W-:Y:S04]  /*38ba0*/  @!UPT UIADD3 URZ, URZ, URZ, URZ ;  /* 0x0000003f3f3ff290 */ /* 0x000fe8000fffe03f */
[----:B------:R-:W-:Y:S01]  /*38bb0*/  STL.64 [R1+0x80], R16 ;  /* 0x0000801001007387 */ /* 0x000fe20000100a00 */
[----:B------:R1:W-:Y:S01]  /*38bc0*/  STL [R1+0x88], R18 ;  /* 0x0000881201007387 */ /* 0x0003e20000100800 */
[----:B------:R-:W-:-:S07]  /*38bd0*/  MOV R8, R19 ;  /* 0x0000001300087202 */ /* 0x000fce0000000f00 */
[----:B-1----:R-:W-:Y:S01]  /*38be0*/  IMAD.MOV.U32 R18, RZ, RZ, R14 ;  /* 0x000000ffff127224 */ /* 0x002fe200078e000e */
[----:B------:R-:W-:Y:S01]  /*38bf0*/  MOV R19, R15 ;  /* 0x0000000f00137202 */ /* 0x000fe20000000f00 */
[----:B------:R-:W-:Y:S01]  /*38c00*/  IMAD.MOV.U32 R16, RZ, RZ, R12 ;  /* 0x000000ffff107224 */ /* 0x000fe200078e000c */
[----:B------:R-:W-:Y:S01]  /*38c10*/  MOV R17, R13 ;  /* 0x0000000d00117202 */ /* 0x000fe20000000f00 */
[----:B0-----:R-:W-:Y:S01]  /*38c20*/  STL.64 [R1+0x60], R20 ;  /* 0x0000601401007387 */ /* 0x001fe20000100a00 */
[----:B------:R-:W-:Y:S02]  /*38c30*/  STL.64 [R1+0x68], R22 ;  /* 0x0000681601007387 */ /* 0x000fe40000100a00 */
[----:B------:R-:W-:Y:S02]  /*38c40*/  STL.64 [R1+0x22e8], R6 ;  /* 0x0022e80601007387 */ /* 0x000fe40000100a00 */
[----:B------:R-:W-:Y:S01]  /*38c50*/  STL.64 [R1+0x2218], R18 ;  /* 0x0022181201007387 */ /* 0x000fe20000100a00 */
[----:B------:R0:W-:Y:S04]  /*38c60*/  STL.64 [R1+0x2210], R16 ;  /* 0x0022101001007387 */ /* 0x0001e80000100a00 */
[----:B0-----:R-:W2:Y:S01]  /*38c70*/  LDL.LU R16, [R1+0xd0] ;  /* 0x0000d00001107983 */ /* 0x001ea20000300800 */
[----:B------:R-:W2:Y:S02]  /*38c80*/  LDL.LU R17, [R1+0xd4] ;  /* 0x0000d40001117983 */ /* 0x000ea40000300800 */
[----:B------:R-:W3:Y:S02]  /*38c90*/  LDL.LU R18, [R1+0xd8] ;  /* 0x0000d80001127983 */ /* 0x000ee40000300800 */
[----:B------:R-:W3:Y:S01]  /*38ca0*/  LDL.LU R19, [R1+0xdc] ;  /* 0x0000dc0001137983 */ /* 0x000ee20000300800 */
[----:B------:R-:W4:Y:S01]  /*38cb0*/  LDL.LU R12, [R1] ;  /* 0x00000000010c7983 */ /* 0x000f220000300800 */
[----:B------:R-:W4:Y:S02]  /*38cc0*/  LDL.LU R13, [R1+0x4] ;  /* 0x00000400010d7983 */ /* 0x000f240000300800 */
[----:B------:R-:W-:Y:S01]  /*38cd0*/  IMAD.MOV.U32 R14, RZ, RZ, R5 ;  /* 0x000000ffff0e7224 */ /* 0x000fe200078e0005 */
[----:B------:R-:W-:-:S05]  /*38ce0*/  MOV R15, R4 ;  /* 0x00000004000f7202 */ /* 0x000fca0000000f00 */
[----:B------:R-:W-:Y:S04]  /*38cf0*/  STL.64 [R1+0x2268], R14 ;  /* 0x0022680e01007387 */ /* 0x000fe80000100a00 */
[----:B----4-:R0:W-:Y:S04]  /*38d00*/  STL.64 [R1+0x2260], R12 ;  /* 0x0022600c01007387 */ /* 0x0101e80000100a00 */
[----:B0-----:R-:W4:Y:S01]  /*38d10*/  LDL.LU R12, [R1+0x70] ;  /* 0x00007000010c7983 */ /* 0x001f220000300800 */
[----:B------:R-:W4:Y:S02]  /*38d20*/  LDL.LU R13, [R1+0x74] ;  /* 0x00007400010d7983 */ /* 0x000f240000300800 */
[----:B------:R-:W2:Y:S02]  /*38d30*/  LDL.LU R14, [R1+0x78] ;  /* 0x00007800010e7983 */ /* 0x000ea40000300800 */
[----:B------:R-:W2:Y:S02]  /*38d40*/  LDL.LU R15, [R1+0x7c] ;  /* 0x00007c00010f7983 */ /* 0x000ea40000300800 */
[----:B--2---:R-:W-:Y:S01]  /*38d50*/  STL.64 [R1+0x22b0], R14 ;  /* 0x0022b00e01007387 */ /* 0x004fe20000100a00 */
[----:B----4-:R-:W-:Y:S02]  /*38d60*/  STL.64 [R1+0x22a8], R12 ;  /* 0x0022a80c01007387 */ /* 0x010fe40000100a00 */
[----:B---3--:R-:W-:Y:S02]  /*38d70*/  STL.64 [R1+0x2228], R18 ;  /* 0x0022281201007387 */ /* 0x008fe40000100a00 */
[----:B------:R0:W-:Y:S02]  /*38d80*/  STL.64 [R1+0x2220], R16 ;  /* 0x0022201001007387 */ /* 0x0001e40000100a00 */
        /* <DEDUP_REMOVED lines=21> */
[----:B------:R-:W3:Y:S01]  /*38ee0*/  LDL.LU R19, [R1+0x10c] ;  /* 0x00010c0001137983 */ /* 0x000ee20000300800 */
[----:B------:R-:W4:Y:S01]  /*38ef0*/  LDL.LU R4, [R1+0x170] ;  /* 0x0001700001047983 */ /* 0x000f220000300800 */
[----:B------:R-:W4:Y:S02]  /*38f00*/  LDL.LU R5, [R1+0x174] ;  /* 0x0001740001057983 */ /* 0x000f240000300800 */
[----:B------:R-:W4:Y:S02]  /*38f10*/  LDL.LU R6, [R1+0x178] ;  /* 0x0001780001067983 */ /* 0x000f240000300800 */
[----:B------:R-:W4:Y:S01]  /*38f20*/  LDL.LU R7, [R1+0x17c] ;  /* 0x00017c0001077983 */ /* 0x000f220000300800 */
[----:B------:R-:W2:Y:S01]  /*38f30*/  LDL.LU R20, [R1+0x150] ;  /* 0x0001500001147983 */ /* 0x000ea20000300800 */
[----:B------:R-:W2:Y:S02]  /*38f40*/  LDL.LU R21, [R1+0x154] ;  /* 0x0001540001157983 */ /* 0x000ea40000300800 */
[----:B------:R-:W2:Y:S02]  /*38f50*/  LDL.LU R22, [R1+0x158] ;  /* 0x0001580001167983 */ /* 0x000ea40000300800 */
[----:B------:R-:W2:Y:S01]  /*38f60*/  LDL.LU R23, [R1+0x15c] ;  /* 0x00015c0001177983 */ /* 0x000ea20000300800 */
[----:B------:R-:W2:Y:S01]  /*38f70*/  LDL.LU R12, [R1+0x110] ;  /* 0x00011000010c7983 */ /* 0x000ea20000300800 */
        /* <DEDUP_REMOVED lines=19> */
[----:B------:R-:W2:Y:S02]  /*390b0*/  LDL.LU R18, [R1+0x28] ;  /* 0x0000280001127983 */ /* 0x000ea40000300800 */
[----:B------:R-:W2:Y:S01]  /*390c0*/  LDL.LU R19, [R1+0x2c] ;  /* 0x00002c0001137983 */ /* 0x000ea20000300800 */
[----:B----4-:R-:W-:Y:S01]  /*390d0*/  HMMA.16816.F32.BF16 R24, R24, R10, R4 ;  /* 0x0000000a1818723c */ /* 0x010fe20000041804 */
[----:B--2---:R-:W-:Y:S01]  /*390e0*/  STL.64 [R1+0x22e0], R18 ;  /* 0x0022e01201007387 */ /* 0x004fe20000100a00 */
[----:B---3--:R0:W-:Y:S03]  /*390f0*/  STL.64 [R1+0x22d8], R16 ;  /* 0x0022d81001007387 */ /* 0x0081e60000100a00 */
[----:B0-----:R-:W2:Y:S01]  /*39100*/  LDL.LU R16, [R1+0x130] ;  /* 0x0001300001107983 */ /* 0x001ea20000300800 */
[----:B------:R-:W2:Y:S02]  /*39110*/  LDL.LU R17, [R1+0x134] ;  /* 0x0001340001117983 */ /* 0x000ea40000300800 */
[----:B------:R-:W2:Y:S02]  /*39120*/  LDL.LU R18, [R1+0x138] ;  /* 0x0001380001127983 */ /* 0x000ea40000300800 */
[----:B------:R-:W2:Y:S01]  /*39130*/  LDL.LU R19, [R1+0x13c] ;  /* 0x00013c0001137983 */ /* 0x000ea20000300800 */
[----:B------:R-:W3:Y:S11]  /*39140*/  LDL.LU.64 R6, [R1+0x22e8] ;  /* 0x0022e80001067983 */ /* 0x000ef60000300a00 */
[----:B------:R-:W-:Y:S02]  /*39150*/  @!UPT UIADD3 URZ, URZ, URZ, URZ ;  /* 0x0000003f3f3ff290 */ /* 0x000fe4000fffe03f */
[----:B------:R-:W-:Y:S02]  /*39160*/  IMAD.MOV.U32 R5, RZ, RZ, R26 ;  /* 0x000000ffff057224 */ /* 0x000fe400078e001a */
[----:B------:R3:W-:Y:S01]  /*39170*/  STL.64 [R1+0x190], R24 ;  /* 0x0001901801007387 */ /* 0x0007e20000100a00 */
[----:B------:R-:W-:Y:S02]  /*39180*/  MOV R4, R27 ;  /* 0x0000001b00047202 */ /* 0x000fe40000000f00 */
[C---:B---3--:R-:W-:Y:S01]  /*39190*/  HMMA.16816.F32.BF16 R24, R12.reuse, R6, R20 ;  /* 0x000000060c18723c */ /* 0x048fe20000041814 */
[----:B------:R-:W3:Y:S11]  /*391a0*/  LDL.LU R20, [R1+0xb0] ;  /* 0x0000b00001147983 */ /* 0x000ef60000300800 */
[----:B------:R-:W-:Y:S11]  /*391b0*/  @!UPT UIADD3 URZ, URZ, URZ, URZ ;  /* 0x0000003f3f3ff290 */ /* 0x000ff6000fffe03f */
[----:B------:R-:W-:Y:S01]  /*391c0*/  STL.64 [R1+0x1b0], R24 ;  /* 0x0001b01801007387 */ /* 0x000fe20000100a00 */
[----:B------:R-:W-:Y:S02]  /*391d0*/  STL.64 [R1+0x1b8], R26 ;  /* 0x0001b81a01007387 */ /* 0x000fe40000100a00 */
[----:B------:R-:W3:Y:S02]  /*391e0*/  LDL.LU R21, [R1+0xb4] ;  /* 0x0000b40001157983 */ /* 0x000ee40000300800 */
[----:B------:R-:W4:Y:S01]  /*391f0*/  LDL.LU R22, [R1+0xb8] ;  /* 0x0000b80001167983 */ /* 0x000f220000300800 */
[----:B------:R-:W4:Y:S01]  /*39200*/  LDL.LU R23, [R1+0xbc] ;  /* 0x0000bc0001177983 */ /* 0x000f220000300800 */
[----:B--2---:R-:W-:Y:S03]  /*39210*/  HMMA.16816.F32.BF16 R12, R12, R10, R16 ;  /* 0x0000000a0c0c723c */ /* 0x004fe60000041810 */
[----:B----4-:R-:W-:Y:S01]  /*39220*/  STL.64 [R1+0x21f0], R22 ;  /* 0x0021f01601007387 */ /* 0x010fe20000100a00 */
        /* <DEDUP_REMOVED lines=9> */
[----:B------:R-:W2:Y:S02]  /*392c0*/  LDL.LU R22, [R1+0x38] ;  /* 0x0000380001167983 */ /* 0x000ea40000300800 */
[----:B------:R-:W2:Y:S01]  /*392d0*/  LDL.LU R23, [R1+0x3c] ;  /* 0x00003c0001177983 */ /* 0x000ea20000300800 */
[----:B------:R-:W3:Y:S01]  /*392e0*/  LDL.LU.64 R18, [R1+0x22e0] ;  /* 0x0022e00001127983 */ /* 0x000ee20000300a00 */
[----:B------:R-:W3:Y:S02]  /*392f0*/  LDL.LU.64 R16, [R1+0x22d8] ;  /* 0x0022d80001107983 */ /* 0x000ee40000300a00 */
[----:B------:R-:W-:Y:S02]  /*39300*/  STL.64 [R1+0x1a0], R12 ;  /* 0x0001a00c01007387 */ /* 0x000fe40000100a00 */
[----:B------:R0:W-:Y:S02]  /*39310*/  STL.64 [R1+0x1a8], R14 ;  /* 0x0001a80e01007387 */ /* 0x0001e40000100a00 */
        /* <DEDUP_REMOVED lines=8> */
[----:B------:R-:W2:Y:S03]  /*393a0*/  LDL.LU.64 R12, [R1+0x22b8] ;  /* 0x0022b800010c7983 */ /* 0x000ea60000300a00 */
[----:B------:R-:W0:Y:S04]  /*393b0*/  S2R R26, SR_TID.X ;  /* 0x00000000001a7919 */ /* 0x000e280000002100 */
[----:B------:R-:W1:Y:S01]  /*393c0*/  S2R R27, SR_TID.X ;  /* 0x00000000001b7919 */ /* 0x000e620000002100 */
[----:B--2---:R-:W-:Y:S03]  /*393d0*/  HMMA.16816.F32.BF16 R20, R20, R10, R12 ;  /* 0x0000000a1414723c */ /* 0x004fe6000004180c */
[----:B------:R-:W3:Y:S01]  /*393e0*/  LDL.LU.64 R14, [R1+0x22b0] ;  /* 0x0022b000010e7983 */ /* 0x000ee20000300a00 */
[----:B------:R-:W3:Y:S01]  /*393f0*/  LDL.LU.64 R12, [R1+0x22a8] ;  /* 0x0022a800010c7983 */ /* 0x000ee20000300a00 */
[----:B0-----:R-:W-:-:S02]  /*39400*/  LOP3.LUT R26, R26, 0x7, RZ, 0xc0, !PT ;  /* 0x000000071a1a7812 */ /* 0x001fc400078ec0ff */
[C---:B-1----:R-:W-:Y:S11]  /*39410*/  LOP3.LUT R25, R27.reuse, 0x7, RZ, 0xc0, !PT ;  /* 0x000000071b197812 */ /* 0x042ff600078ec0ff */
[----:B------:R-:W-:Y:S05]  /*39420*/  @!UPT UIADD3 URZ, URZ, URZ, URZ ;  /* 0x0000003f3f3ff290 */ /* 0x000fea000fffe03f */
[----:B------:R-:W-:Y:S01]  /*39430*/  STL.64 [R1+0x110], R20 ;  /* 0x0001101401007387 */ /* 0x000fe20000100a00 */
[----:B------:R3:W-:Y:S02]  /*39440*/  STL.64 [R1+0x118], R22 ;  /* 0x0001181601007387 */ /* 0x0007e40000100a00 */
[----:B---3--:R-:W-:Y:S07]  /*39450*/  HMMA.16816.F32.BF16 R20, R12, R6, R16 ;  /* 0x000000060c14723c */ /* 0x008fee0000041810 */
[----:B------:R-:W-:Y:S01]  /*39460*/  IMAD.SHL.U32 R19, R26, 0x10, RZ ;  /* 0x000000101a137824 */ /* 0x000fe200078e00ff */
[----:B------:R-:W-:-:S03]  /*39470*/  SHF.L.U32 R26, R27, 0x1, RZ ;  /* 0x000000011b1a7819 */ /* 0x000fc600000006ff */
[----:B------:R-:W-:-:S05]  /*39480*/  IMAD R19, R25, 0x100, R19 ;  /* 0x0000010019137824 */ /* 0x000fca00078e0213 */
[----:B------:R-:W-:Y:S01]  /*39490*/  LOP3.LUT R19, R19, 0x10, R26, 0x78, !PT ;  /* 0x0000001013137812 */ /* 0x000fe200078e781a */
[----:B------:R-:W-:-:S06]  /*394a0*/  IMAD.MOV.U32 R26, RZ, RZ, R3 ;  /* 0x000000ffff1a7224 */ /* 0x000fcc00078e0003 */
[----:B------:R-:W-:Y:S01]  /*394b0*/  STL.64 [R1+0x170], R20 ;  /* 0x0001701401007387 */ /* 0x000fe20000100a00 */
[----:B------:R-:W-:Y:S02]  /*394c0*/  STL.64 [R1+0x178], R22 ;  /* 0x0001781601007387 */ /* 0x000fe40000100a00 */
[----:B------:R-:W2:Y:S02]  /*394d0*/  LDL.LU R24, [R1+0xa0] ;  /* 0x0000a00001187983 */ /* 0x000ea40000300800 */
[----:B------:R-:W2:Y:S01]  /*394e0*/  LDL.LU R25, [R1+0xa4] ;  /* 0x0000a40001197983 */ /* 0x000ea20000300800 */
[----:B------:R-:W3:Y:S01]  /*394f0*/  LDL.LU R3, [R1+0x22a0] ;  /* 0x0022a00001037983 */ /* 0x000ee20000300800 */
[----:B------:R-:W-:-:S04]  /*39500*/  LOP3.LUT R27, R27, 0x10, RZ, 0xc0, !PT ;  /* 0x000000101b1b7812 */ /* 0x000fc800078ec0ff */
[----:B------:R-:W-:Y:S02]  /*39510*/  LEA R19, R27, R19, 0x7 ;  /* 0x000000131b137211 */ /* 0x000fe400078e38ff */
[----:B------:R-:W2:Y:S02]  /*39520*/  LDL.LU R27, [R1+0xac] ;  /* 0x0000ac00011b7983 */ /* 0x000ea40000300800 */
[----:B------:R-:W-:-:S05]  /*39530*/  LOP3.LUT R19, R19, 0x20, RZ, 0x3c, !PT ;  /* 0x0000002013137812 */ /* 0x000fca00078e3cff */
[----:B------:R-:W0:Y:S02]  /*39540*/  LDSM.16.MT88.4 R20, [R19+0x1c000] ;  /* 0x01c000001314783b */ /* 0x000e240000004200 */
[----:B------:R-:W1:Y:S02]  /*39550*/  LDSM.16.MT88.4 R16, [R19+0x1c080] ;  /* 0x01c080001310783b */ /* 0x000e640000004200 */
[----:B0-----:R-:W-:Y:S02]  /*39560*/  STL.64 [R1+0x50], R20 ;  /* 0x0000501401007387 */ /* 0x001fe40000100a00 */
[----:B------:R0:W-:Y:S02]  /*39570*/  STL.64 [R1+0x58], R22 ;  /* 0x0000581601007387 */ /* 0x0001e40000100a00 */
[----:B0-----:R-:W4:Y:S01]  /*39580*/  LDL.LU.64 R22, [R1+0x2298] ;  /* 0x0022980001167983 */ /* 0x001f220000300a00 */
[----:B------:R-:W4:Y:S02]  /*39590*/  LDL.LU.64 R20, [R1+0x2290] ;  /* 0x0022900001147983 */ /* 0x000f240000300a00 */
[----:B-1----:R-:W-:Y:S02]  /*395a0*/  STL.64 [R1+0x40], R16 ;  /* 0x0000401001007387 */ /* 0x002fe40000100a00 */
[----:B------:R-:W-:Y:S02]  /*395b0*/  STL.64 [R1+0x48], R18 ;  /* 0x0000481201007387 */ /* 0x000fe40000100a00 */
[----:B---3--:R-:W0:Y:S04]  /*395c0*/  LDSM.16.MT88.4 R16, [R3+0x1c000] ;  /* 0x01c000000310783b */ /* 0x008e280000004200 */
[----:B0-----:R-:W-:Y:S01]  /*395d0*/  STL.64 [R1+0x30], R16 ;  /* 0x0000301001007387 */ /* 0x001fe20000100a00 */
[----:B------:R-:W-:Y:S02]  /*395e0*/  STL.64 [R1+0x38], R18 ;  /* 0x0000381201007387 */ /* 0x000fe40000100a00 */
[----:B------:R-:W0:Y:S02]  /*395f0*/  LDSM.16.MT88.4 R16, [R3+0x1c080] ;  /* 0x01c080000310783b */ /* 0x000e240000004200 */
[----:B0-----:R-:W-:Y:S02]  /*39600*/  STL.64 [R1+0x20], R16 ;  /* 0x0000201001007387 */ /* 0x001fe40000100a00 */
[----:B------:R0:W-:Y:S02]  /*39610*/  STL.64 [R1+0x28], R18 ;  /* 0x0000281201007387 */ /* 0x0001e40000100a00 */
[----:B0-----:R-:W3:Y:S01]  /*39620*/  LDL.LU.64 R18, [R1+0x2288] ;  /* 0x0022880001127983 */ /* 0x001ee20000300a00 */
[----:B------:R-:W3:Y:S02]  /*39630*/  LDL.LU.64 R16, [R1+0x2280] ;  /* 0x0022800001107983 */ /* 0x000ee40000300a00 */
[----:B------:R-:W-:Y:S01]  /*39640*/  STL [R1+0x21b0], R3 ;  /* 0x0021b00301007387 */ /* 0x000fe20000100800 */
        /* <DEDUP_REMOVED lines=22> */
[----:B------:R-:W-:Y:S01]  /*397b0*/  STL.64 [R1], R12 ;  /* 0x0000000c01007387 */ /* 0x000fe20000100a00 */
        /* <DEDUP_REMOVED lines=12> */
[----:B------:R-:W2:Y:S11]  /*39880*/  LDL.LU.64 R16, [R1+0x2210] ;  /* 0x0022100001107983 */ /* 0x000eb60000300a00 */
[----:B------:R-:W-:Y:S10]  /*39890*/  @!UPT UIADD3 URZ, URZ, URZ, URZ ;  /* 0x0000003f3f3ff290 */ /* 0x000ff4000fffe03f */
[----:B------:R2:W-:Y:S01]  /*398a0*/  STL.64 [R1+0xd0], R12 ;  /* 0x0000d00c01007387 */ /* 0x0005e20000100a00 */
[----:B------:R3:W-:Y:S01]  /*398b0*/  STL.64 [R1+0xd8], R14 ;  /* 0x0000d80e01007387 */ /* 0x0007e20000100a00 */
[----:B--2---:R-:W-:Y:S01]  /*398c0*/  MOV R12, R16 ;  /* 0x00000010000c7202 */ /* 0x004fe20000000f00 */
[----:B------:R-:W-:Y:S01]  /*398d0*/  IMAD.MOV.U32 R13, RZ, RZ, R17 ;  /* 0x000000ffff0d7224 */ /* 0x000fe200078e0011 */
[----:B------:R-:W4:Y:S01]  /*398e0*/  LDL.LU R16, [R1+0x2208] ;  /* 0x0022080001107983 */ /* 0x000f220000300800 */
[----:B------:R-:W4:Y:S01]  /*398f0*/  LDL.LU R17, [R1+0x2204] ;  /* 0x0022040001117983 */ /* 0x000f220000300800 */
[----:B---3--:R-:W-:Y:S01]  /*39900*/  MOV R14, R18 ;  /* 0x00000012000e7202 */ /* 0x008fe20000000f00 */
[----:B------:R-:W-:Y:S01]  /*39910*/  IMAD.MOV.U32 R15, RZ, RZ, R19 ;  /* 0x000000ffff0f7224 */ /* 0x000fe200078e0013 */
[----:B------:R-:W4:Y:S01]  /*39920*/  LDL.LU R18, [R1+0x2200] ;  /* 0x0022000001127983 */ /* 0x000f220000300800 */
[----:B------:R-:W4:Y:S03]  /*39930*/  LDL.LU R19, [R1+0x21fc] ;  /* 0x0021fc0001137983 */ /* 0x000f260000300800 */
[----:B------:R-:W-:Y:S01]  /*39940*/  STL.64 [R1+0x21c8], R14 ;  /* 0x0021c80e01007387 */ /* 0x000fe20000100a00 */
[----:B------:R0:W-:Y:S03]  /*39950*/  STL.64 [R1+0x21c0], R12 ;  /* 0x0021c00c01007387 */ /* 0x0001e60000100a00 */
[----:B0-----:R-:W2:Y:S01]  /*39960*/  LDL.LU R12, [R1+0x80] ;  /* 0x00008000010c7983 */ /* 0x001ea20000300800 */
[----:B------:R-:W2:Y:S02]  /*39970*/  LDL.LU R13, [R1+0x84] ;  /* 0x00008400010d7983 */ /* 0x000ea40000300800 */
[----:B------:R-:W2:Y:S01]  /*39980*/  LDL.LU R14, [R1+0x88] ;  /* 0x00008800010e7983 */ /* 0x000ea20000300800 */
[----:B------:R-:W-:-:S02]  /*39990*/  MOV R15, R8 ;  /* 0x00000008000f7202 */ /* 0x000fc40000000f00 */
        /* <DEDUP_REMOVED lines=9> */
[----:B------:R-:W4:Y:S11]  /*39a30*/  LDL.LU.64 R20, [R1+0x21e0] ;  /* 0x0021e00001147983 */ /* 0x000f360000300a00 */
[----:B------:R-:W-:Y:S11]  /*39a40*/  @!UPT UIADD3 URZ, URZ, URZ, URZ ;  /* 0x0000003f3f3ff290 */ /* 0x000ff6000fffe03f */
[----:B------:R0:W-:Y:S01]  /*39a50*/  STL.64 [R1+0x130], R16 ;  /* 0x0001301001007387 */ /* 0x0001e20000100a00 */
[----:B------:R1:W-:Y:S03]  /*39a60*/  STL.64 [R1+0x138], R18 ;  /* 0x0001381201007387 */ /* 0x0003e60000100a00 */
[----:B0-----:R-:W4:Y:S01]  /*39a70*/  LDL.LU R16, [R1+0x10] ;  /* 0x0000100001107983 */ /* 0x001f220000300800 */
[----:B------:R-:W-:Y:S01]  /*39a80*/  IMAD.MOV.U32 R17, RZ, RZ, R29 ;  /* 0x000000ffff117224 */ /* 0x000fe200078e001d */
[----:B-1----:R-:W-:Y:S01]  /*39a90*/  MOV R18, R28 ;  /* 0x0000001c00127202 */ /* 0x002fe20000000f00 */
[----:B------:R-:W-:Y:S01]  /*39aa0*/  IMAD.MOV.U32 R19, RZ, RZ, R0 ;  /* 0x000000ffff137224 */ /* 0x000fe200078e0000 */
[----:B---3--:R0:W-:Y:S04]  /*39ab0*/  STL.64 [R1+0x21b8], R8 ;  /* 0x0021b80801007387 */ /* 0x0081e80000100a00 */
[----:B0-----:R-:W3:Y:S01]  /*39ac0*/  LDL.LU.64 R8, [R1+0x60] ;  /* 0x0000600001087983 */ /* 0x001ee20000300a00 */
[----:B------:R-:W2:Y:S01]  /*39ad0*/  LDL.LU.64 R10, [R1+0x68] ;  /* 0x00006800010a7983 */ /* 0x000ea20000300a00 */
[C---:B----4-:R-:W-:Y:S11]  /*39ae0*/  HMMA.16816.F32.BF16 R24, R16.reuse, R20, R24 ;  /* 0x000000141018723c */ /* 0x050ff60000041818 */
[----:B------:R-:W-:Y:S11]  /*39af0*/  @!UPT UIADD3 URZ, URZ, URZ, URZ ;  /* 0x0000003f3f3ff290 */ /* 0x000ff6000fffe03f */
[----:B------:R-:W-:Y:S01]  /*39b00*/  @!UPT UIADD3 URZ, URZ, URZ, URZ ;  /* 0x0000003f3f3ff290 */ /* 0x000fe2000fffe03f */
[----:B------:R0:W-:Y:S01]  /*39b10*/  STL [R1+0x120], R24 ;  /* 0x0001201801007387 */ /* 0x0001e20000100800 */
[----:B------:R-:W-:Y:S01]  /*39b20*/  IMAD.MOV.U32 R28, RZ, RZ, R26 ;  /* 0x000000ffff1c7224 */ /* 0x000fe200078e001a */
[----:B------:R-:W-:Y:S01]  /*39b30*/  MOV R3, R25 ;  /* 0x0000001900037202 */ /* 0x000fe20000000f00 */
[----:B------:R-:W4:Y:S01]  /*39b40*/  LDL.LU R26, [R1+0x21d8] ;  /* 0x0021d800011a7983 */ /* 0x000f220000300800 */
[----:B0-----:R-:W2:Y:S02]  /*39b50*/  LDL.LU.64 R24, [R1+0x21d0] ;  /* 0x0021d00001187983 */ /* 0x001ea40000300a00 */
[----:B--2---:R-:W-:Y:S02]  /*39b60*/  HMMA.16816.F32.BF16 R16, R16, R24, R12 ;  /* 0x000000181010723c */ /* 0x004fe4000004180c */
[----:B------:R-:W2:Y:S01]  /*39b70*/  LDL.LU.64 R14, [R1+0x21c8] ;  /* 0x0021c800010e7983 */ /* 0x000ea20000300a00 */
[----:B------:R-:W2:Y:S11]  /*39b80*/  LDL.LU.64 R12, [R1+0x21c0] ;  /* 0x0021c000010c7983 */ /* 0x000eb60000300a00 */
[----:B------:R-:W-:Y:S09]  /*39b90*/  @!UPT UIADD3 URZ, URZ, URZ, URZ ;  /* 0x0000003f3f3ff290 */ /* 0x000ff2000fffe03f */
[----:B------:R-:W-:Y:S01]  /*39ba0*/  STL.64 [R1+0xe0], R16 ;  /* 0x0000e01001007387 */ /* 0x000fe20000100a00 */
[----:B------:R-:W-:Y:S02]  /*39bb0*/  STL.64 [R1+0xe8], R18 ;  /* 0x0000e81201007387 */ /* 0x000fe40000100a00 */
[----:B------:R-:W0:Y:S01]  /*39bc0*/  LDSM.16.MT88.4 R16, [R2+0x1c080] ;  /* 0x01c080000210783b */ /* 0x000e220000004200 */
[----:B---3--:R-:W-:Y:S01]  /*39bd0*/  MOV R6, R9 ;  /* 0x0000000900067202 */ /* 0x008fe20000000f00 */
[----:B0-----:R-:W-:Y:S02]  /*39be0*/  STL.64 [R1+0x20c8], R18 ;  /* 0x0020c81201007387 */ /* 0x001fe40000100a00 */
[----:B------:R0:W-:Y:S02]  /*39bf0*/  STL.64 [R1+0x20c0], R16 ;  /* 0x0020c01001007387 */ /* 0x0001e40000100a00 */
[----:B0-----:R-:W-:Y:S01]  /*39c00*/  IMAD.MOV.U32 R17, RZ, RZ, R8 ;  /* 0x000000ffff117224 */ /* 0x001fe200078e0008 */
[----:B--2---:R-:W-:Y:S01]  /*39c10*/  HMMA.16816.F32.BF16 R12, R8, R20, R12 ;  /* 0x00000014080c723c */ /* 0x004fe2000004180c */
[----:B------:R-:W2:Y:S01]  /*39c20*/  LDL.LU.64 R8, [R1+0x21b8] ;  /* 0x0021b80001087983 */ /* 0x000ea20000300a00 */
[----:B------:R-:W-:Y:S01]  /*39c30*/  MOV R0, R27 ;  /* 0x0000001b00007202 */ /* 0x000fe20000000f00 */
[----:B------:R-:W-:-:S04]  /*39c40*/  IMAD.MOV.U32 R16, RZ, RZ, R10 ;  /* 0x000000ffff107224 */ /* 0x000fc800078e000a */
[----:B------:R-:W-:Y:S11]  /*39c50*/  MOV R10, R11 ;  /* 0x0000000b000a7202 */ /* 0x000ff60000000f00 */
[----:B------:R-:W-:Y:S06]  /*39c60*/  @!UPT UIADD3 URZ, URZ, URZ, URZ ;  /* 0x0000003f3f3ff290 */ /* 0x000fec000fffe03f */
[----:B------:R-:W-:Y:S01]  /*39c70*/  IMAD.MOV.U32 R27, RZ, RZ, R12 ;  /* 0x000000ffff1b7224 */ /* 0x000fe200078e000c */
[----:B------:R-:W-:Y:S01]  /*39c80*/  MOV R22, R13 ;  /* 0x0000000d00167202 */ /* 0x000fe20000000f00 */
[----:B------:R-:W-:Y:S01]  /*39c90*/  IMAD.MOV.U32 R23, RZ, RZ, R14 ;  /* 0x000000ffff177224 */ /* 0x000fe200078e000e */
[----:B------:R-:W-:Y:S01]  /*39ca0*/  MOV R29, R15 ;  /* 0x0000000f001d7202 */ /* 0x000fe20000000f00 */
[----:B------:R-:W0:Y:S04]  /*39cb0*/  S2R R11, SR_TID.X ;  /* 0x00000000000b7919 */ /* 0x000e280000002100 */
[----:B------:R-:W1:Y:S01]  /*39cc0*/  S2R R7, SR_TID.X ;  /* 0x0000000000077919 */ /* 0x000e620000002100 */
[----:B0-----:R-:W-:-:S05]  /*39cd0*/  LOP3.LUT R11, R11, 0x7, RZ, 0xc0, !PT ;  /* 0x000000070b0b7812 */ /* 0x001fca00078ec0ff */
[----:B------:R-:W-:Y:S01]  /*39ce0*/  IMAD.SHL.U32 R11, R11, 0x10, RZ ;  /* 0x000000100b0b7824 */ /* 0x000fe200078e00ff */
[----:B--2---:R-:W0:Y:S04]  /*39cf0*/  LDSM.16.MT88.4 R12, [R9+0x1d000] ;  /* 0x01d00000090c783b */ /* 0x004e280000004200 */
[----:B0-----:R-:W-:Y:S01]  /*39d00*/  STL.64 [R1+0x20a8], R14 ;  /* 0x0020a80e01007387 */ /* 0x001fe20000100a00 */
[----:B------:R0:W-:Y:S02]  /*39d10*/  STL.64 [R1+0x20a0], R12 ;  /* 0x0020a00c01007387 */ /* 0x0001e40000100a00 */
[----:B0-----:R-:W-:Y:S01]  /*39d20*/  MOV R13, R6 ;  /* 0x00000006000d7202 */ /* 0x001fe20000000f00 */
[C---:B-1----:R-:W-:Y:S01]  /*39d30*/  LOP3.LUT R6, R7.reuse, 0x7, RZ, 0xc0, !PT ;  /* 0x0000000707067812 */ /* 0x042fe200078ec0ff */
[----:B------:R-:W-:-:S04]  /*39d40*/  SHF.L.U32 R7, R7, 0x1, RZ ;  /* 0x0000000107077819 */ /* 0x000fc800000006ff */
[----:B------:R-:W-:Y:S01]  /*39d50*/  IMAD R19, R6, 0x100, R11 ;  /* 0x0000010006137824 */ /* 0x000fe200078e020b */
[----:B------:R-:W-:-:S04]  /*39d60*/  MOV R15, R10 ;  /* 0x0000000a000f7202 */ /* 0x000fc80000000f00 */
[----:B------:R-:W-:-:S04]  /*39d70*/  LOP3.LUT R19, R19, 0x10, R7, 0x78, !PT ;  /* 0x0000001013137812 */ /* 0x000fc800078e7807 */
[----:B------:R-:W-:Y:S02]  /*39d80*/  LEA R19, R8, R19, 0x7 ;  /* 0x0000001308137211 */ /* 0x000fe400078e38ff */
[----:B------:R-:W0:Y:S04]  /*39d90*/  LDSM.16.MT88.4 R8, [R9+0x1d080] ;  /* 0x01d080000908783b */ /* 0x000e280000004200 */
[----:B0-----:R-:W-:Y:S01]  /*39da0*/  STL.64 [R1+0x2088], R10 ;  /* 0x0020880a01007387 */ /* 0x001fe20000100a00 */
[----:B------:R0:W-:Y:S03]  /*39db0*/  STL.64 [R1+0x2080], R8 ;  /* 0x0020800801007387 */ /* 0x0001e60000100a00 */
[----:B0-----:R-:W2:Y:S01]  /*39dc0*/  LDL.LU R8, [R1+0x190] ;  /* 0x0001900001087983 */ /* 0x001ea20000300800 */
[----:B------:R-:W2:Y:S01]  /*39dd0*/  LDL.LU R9, [R1+0x194] ;  /* 0x0001940001097983 */ /* 0x000ea20000300800 */
[----:B------:R-:W-:Y:S01]  /*39de0*/  LOP3.LUT R19, R19, 0x20, RZ, 0x3c, !PT ;  /* 0x0000002013137812 */ /* 0x000fe200078e3cff */
[----:B------:R-:W-:Y:S01]  /*39df0*/  IMAD.MOV.U32 R10, RZ, RZ, R5 ;  /* 0x000000ffff0a7224 */ /* 0x000fe200078e0005 */
[----:B------:R-:W-:-:S03]  /*39e00*/  MOV R11, R4 ;  /* 0x00000004000b7202 */ /* 0x000fc60000000f00 */
[----:B------:R-:W0:Y:S01]  /*39e10*/  LDSM.16.MT88.4 R4, [R19+0x1d000] ;  /* 0x01d000001304783b */ /* 0x000e220000004200 */
[----:B------:R-:W-:Y:S02]  /*39e20*/  IMAD.MOV.U32 R12, RZ, RZ, R17 ;  /* 0x000000ffff0c7224 */ /* 0x000fe400078e0011 */
[----:B------:R-:W-:Y:S01]  /*39e30*/  IMAD.MOV.U32 R14, RZ, RZ, R16 ;  /* 0x000000ffff0e7224 */ /* 0x000fe200078e0010 */
[----:B0-----:R-:W-:Y:S01]  /*39e40*/  STL.64 [R1+0x2060], R6 ;  /* 0x0020600601007387 */ /* 0x001fe20000100a00 */
[----:B------:R2:W-:Y:S02]  /*39e50*/  STL.64 [R1+0x2058], R4 ;  /* 0x0020580401007387 */ /* 0x0005e40000100a00 */
[----:B----4-:R-:W-:Y:S02]  /*39e60*/  STL.64 [R1+0x21a8], R26 ;  /* 0x0021a81a01007387 */ /* 0x010fe40000100a00 */
[----:B------:R-:W-:Y:S01]  /*39e70*/  STL.64 [R1+0x21a0], R24 ;  /* 0x0021a01801007387 */ /* 0x000fe20000100a00 */
[----:B--2---:R-:W-:Y:S11]  /*39e80*/  HMMA.16816.F32.BF16 R4, R12, R24, R8 ;  /* 0x000000180c04723c */ /* 0x004ff60000041808 */
[----:B------:R-:W-:Y:S11]  /*39e90*/  @!UPT UIADD3 URZ, URZ, URZ, URZ ;  /* 0x0000003f3f3ff290 */ /* 0x000ff6000fffe03f */
[----:B------:R-:W-:Y:S01]  /*39ea0*/  @!UPT UIADD3 URZ, URZ, URZ, URZ ;  /* 0x0000003f3f3ff290 */ /* 0x000fe2000fffe03f */
[----:B------:R-:W-:Y:S01]  /*39eb0*/  STL.64 [R1+0x2070], R6 ;  /* 0x0020700601007387 */ /* 0x000fe20000100a00 */
[----:B------:R-:W-:Y:S02]  /*39ec0*/  STL.64 [R1+0x2068], R4 ;  /* 0x0020680401007387 */ /* 0x000fe40000100a00 */
[----:B------:R-:W0:Y:S04]  /*39ed0*/  LDSM.16.MT88.4 R4, [R19+0x1d080] ;  /* 0x01d080001304783b */ /* 0x000e280000004200 */
[----:B------:R-:W2:Y:S01]  /*39ee0*/  LDL.LU R8, [R1+0xe0] ;  /* 0x0000e00001087983 */ /* 0x000ea20000300800 */
[----:B0-----:R-:W-:Y:S01]  /*39ef0*/  STL.64 [R1+0x80], R4 ;  /* 0x0000800401007387 */ /* 0x001fe20000100a00 */
[----:B------:R-:W-:Y:S02]  /*39f00*/  STL.64 [R1+0x88], R6 ;  /* 0x0000880601007387 */ /* 0x000fe40000100a00 */
[----:B------:R-:W2:Y:S02]  /*39f10*/  LDL.LU R9, [R1+0xe4] ;  /* 0x0000e40001097983 */ /* 0x000ea40000300800 */
[----:B------:R-:W3:Y:S01]  /*39f20*/  LDL.LU R10, [R1+0xe8] ;  /* 0x0000e800010a7983 */ /* 0x000ee20000300800 */
[----:B------:R-:W3:Y:S01]  /*39f30*/  LDL.LU R11, [R1+0xec] ;  /* 0x0000ec00010b7983 */ /* 0x000ee20000300800 */
[----:B------:R-:W4:Y:S02]  /*39f40*/  LDL.LU R16, [R1+0x70] ;  /* 0x0000700001107983 */ /* 0x000f240000300800 */
[----:B------:R-:W4:Y:S02]  /*39f50*/  LDL.LU R17, [R1+0x74] ;  /* 0x0000740001117983 */ /* 0x000f240000300800 */
[----:B------:R-:W2:Y:S01]  /*39f60*/  LDL.LU R18, [R1+0x78] ;  /* 0x0000780001127983 */ /* 0x000ea20000300800 */
[----:B------:R-:W2:Y:S04]  /*39f70*/  LDL.LU R19, [R1+0x7c] ;  /* 0x00007c0001137983 */ /* 0x000ea80000300800 */
[----:B--2---:R-:W-:Y:S01]  /*39f80*/  STL.64 [R1+0x20f8], R18 ;  /* 0x0020f81201007387 */ /* 0x004fe20000100a00 */
[----:B----4-:R-:W-:Y:S02]  /*39f90*/  STL.64 [R1+0x20f0], R16 ;  /* 0x0020f01001007387 */ /* 0x010fe40000100a00 */
[----:B------:R-:W2:Y:S02]  /*39fa0*/  LDL.LU R12, [R1+0x130] ;  /* 0x00013000010c7983 */ /* 0x000ea40000300800 */
[----:B------:R-:W2:Y:S01]  /*39fb0*/  LDL.LU R13, [R1+0x134] ;  /* 0x00013400010d7983 */ /* 0x000ea20000300800 */
[----:B------:R-:W4:Y:S01]  /*39fc0*/  LDL.LU R14, [R1+0x138] ;  /* 0x00013800010e7983 */ /* 0x000f220000300800 */
[----:B------:R-:W4:Y:S03]  /*39fd0*/  LDL.LU R15, [R1+0x13c] ;  /* 0x00013c00010f7983 */ /* 0x000f260000300800 */
[----:B----4-:R-:W-:Y:S01]  /*39fe0*/  STL.64 [R1+0x20b8], R14 ;  /* 0x0020b80e01007387 */ /* 0x010fe20000100a00 */
[----:B--2---:R0:W-:Y:S03]  /*39ff0*/  STL.64 [R1+0x20b0], R12 ;  /* 0x0020b00c01007387 */ /* 0x0041e60000100a00 */
[----:B0-----:R-:W2:Y:S01]  /*3a000*/  LDL.LU R12, [R1+0x140] ;  /* 0x00014000010c7983 */ /* 0x001ea20000300800 */
[----:B------:R-:W2:Y:S02]  /*3a010*/  LDL.LU R13, [R1+0x144] ;  /* 0x00014400010d7983 */ /* 0x000ea40000300800 */
[----:B------:R-:W4:Y:S02]  /*3a020*/  LDL.LU R14, [R1+0x148] ;  /* 0x00014800010e7983 */ /* 0x000f240000300800 */
[----:B------:R-:W4:Y:S01]  /*3a030*/  LDL.LU R15, [R1+0x14c] ;  /* 0x00014c00010f7983 */ /* 0x000f220000300800 */
[----:B------:R-:W2:Y:S01]  /*3a040*/  LDL.LU R16, [R1+0x20] ;  /* 0x0000200001107983 */ /* 0x000ea20000300800 */
[----:B------:R-:W2:Y:S02]  /*3a050*/  LDL.LU R17, [R1+0x24] ;  /* 0x0000240001117983 */ /* 0x000ea40000300800 */
[----:B------:R-:W2:Y:S02]  /*3a060*/  LDL.LU R18, [R1+0x28] ;  /* 0x0000280001127983 */ /* 0x000ea40000300800 */
[----:B------:R-:W2:Y:S02]  /*3a070*/  LDL.LU R19, [R1+0x2c] ;  /* 0x00002c0001137983 */ /* 0x000ea40000300800 */
[----:B--2---:R-:W-:Y:S01]  /*3a080*/  STL.64 [R1+0x2128], R18 ;  /* 0x0021281201007387 */ /* 0x004fe20000100a00 */
[----:B------:R-:W-:Y:S02]  /*3a090*/  STL.64 [R1+0x2120], R16 ;  /* 0x0021201001007387 */ /* 0x000fe40000100a00 */
[----:B----4-:R-:W-:Y:S02]  /*3a0a0*/  STL.64 [R1+0x20d8], R14 ;  /* 0x0020d80e01007387 */ /* 0x010fe40000100a00 */
[----:B------:R0:W-:Y:S02]  /*3a0b0*/  STL.64 [R1+0x20d0], R12 ;  /* 0x0020d00c01007387 */ /* 0x0001e40000100a00 */
        /* <DEDUP_REMOVED lines=22> */
[----:B------:R-:W2:Y:S02]  /*3a220*/  LDL.LU R4, [R1+0x170] ;  /* 0x0001700001047983 */ /* 0x000ea40000300800 */
[----:B------:R-:W2:Y:S01]  /*3a230*/  LDL.LU R5, [R1+0x174] ;  /* 0x0001740001057983 */ /* 0x000ea20000300800 */
[----:B------:R-:W2:Y:S01]  /*3a240*/  LDL.LU R6, [R1+0x178] ;  /* 0x0001780001067983 */ /* 0x000ea20000300800 */
[----:B------:R-:W2:Y:S03]  /*3a250*/  LDL.LU R7, [R1+0x17c] ;  /* 0x00017c0001077983 */ /* 0x000ea60000300800 */
        /* <DEDUP_REMOVED lines=28> */
[----:B0-----:R-:W4:Y:S01]  /*3a420*/  LDL.LU R12, [R1] ;  /* 0x00000000010c7983 */ /* 0x001f220000300800 */
[----:B------:R-:W4:Y:S02]  /*3a430*/  LDL.LU R13, [R1+0x4] ;  /* 0x00000400010d7983 */ /* 0x000f240000300800 */
[----:B------:R-:W2:Y:S02]  /*3a440*/  LDL.LU R14, [R1+0x8] ;  /* 0x00000800010e7983 */ /* 0x000ea40000300800 */
[----:B------:R-:W2:Y:S01]  /*3a450*/  LDL.LU R15, [R1+0xc] ;  /* 0x00000c00010f7983 */ /* 0x000ea20000300800 */
[----:B---3--:R-:W-:Y:S01]  /*3a460*/  HMMA.16816.F32.BF16 R24, R16, R20, R24 ;  /* 0x000000141018723c */ /* 0x008fe20000041818 */
[----:B--2---:R-:W-:Y:S01]  /*3a470*/  STL.64 [R1+0x2118], R14 ;  /* 0x0021180e01007387 */ /* 0x004fe20000100a00 */
[----:B----4-:R0:W-:Y:S03]  /*3a480*/  STL.64 [R1+0x2110], R12 ;  /* 0x0021100c01007387 */ /* 0x0101e60000100a00 */
        /* <DEDUP_REMOVED lines=10> */
[----:B------:R-:W-:Y:S01]  /*3a530*/  STL.64 [R1+0x2098], R10 ;  /* 0x0020980a01007387 */ /* 0x000fe20000100a00 */
[----:B------:R0:W-:Y:S03]  /*3a540*/  STL.64 [R1+0x2090], R8 ;  /* 0x0020900801007387 */ /* 0x0001e60000100a00 */
[----:B0-----:R-:W3:Y:S01]  /*3a550*/  LDL.LU R8, [R1+0x120] ;  /* 0x0001200001087983 */ /* 0x001ee20000300800 */
[----:B------:R-:W-:-:S02]  /*3a560*/  IMAD.MOV.U32 R9, RZ, RZ, R3 ;  /* 0x000000ffff097224 */ /* 0x000fc400078e0003 */
[----:B------:R-:W4:Y:S01]  /*3a570*/  LDL.LU R3, [R1+0x21b0] ;  /* 0x0021b00001037983 */ /* 0x000f220000300800 */
[----:B------:R-:W-:Y:S01]  /*3a580*/  MOV R10, R28 ;  /* 0x0000001c000a7202 */ /* 0x000fe20000000f00 */
[----:B------:R-:W-:Y:S01]  /*3a590*/  STL [R1+0xb0], R24 ;  /* 0x0000b01801007387 */ /* 0x000fe20000100800 */
[----:B------:R-:W-:Y:S02]  /*3a5a0*/  IMAD.MOV.U32 R11, RZ, RZ, R0 ;  /* 0x000000ffff0b7224 */ /* 0x000fe400078e0000 */
[----:B------:R0:W-:Y:S02]  /*3a5b0*/  STL [R1+0xbc], R27 ;  /* 0x0000bc1b01007387 */ /* 0x0001e40000100800 */
[----:B------:R-:W-:Y:S01]  /*3a5c0*/  IMAD.MOV.U32 R28, RZ, RZ, R26 ;  /* 0x000000ffff1c7224 */ /* 0x000fe200078e001a */
[----:B------:R-:W-:Y:S01]  /*3a5d0*/  MOV R0, R25 ;  /* 0x0000001900007202 */ /* 0x000fe20000000f00 */
        /* <DEDUP_REMOVED lines=25> */
[C---:B--2---:R-:W-:Y:S08]  /*3a770*/  HMMA.16816.F32.BF16 R4, R16.reuse, R20, R4 ;  /* 0x000000141004723c */ /* 0x044ff00000041804 */
[----:B------:R-:W-:Y:S11]  /*3a780*/  HMMA.16816.F32.BF16 R16, R16, R24, R12 ;  /* 0x000000181010723c */ /* 0x000ff6000004180c */
[----:B------:R-:W-:Y:S04]  /*3a790*/  @!UPT UIADD3 URZ, URZ, URZ, URZ ;  /* 0x0000003f3f3ff290 */ /* 0x000fe8000fffe03f */
[----:B------:R0:W-:Y:S01]  /*3a7a0*/  STL.64 [R1+0x1d0], R4 ;  /* 0x0001d00401007387 */ /* 0x0001e20000100a00 */
[----:B------:R1:W-:Y:S01]  /*3a7b0*/  STL.64 [R1+0x1d8], R6 ;  /* 0x0001d80601007387 */ /* 0x0003e20000100a00 */
[----:B0-----:R-:W-:Y:S01]  /*3a7c0*/  MOV R4, R27 ;  /* 0x0000001b00047202 */ /* 0x001fe20000000f00 */
[----:B------:R-:W-:Y:S01]  /*3a7d0*/  IMAD.MOV.U32 R5, RZ, RZ, R22 ;  /* 0x000000ffff057224 */ /* 0x000fe200078e0016 */
[----:B------:R-:W2:Y:S01]  /*3a7e0*/  LDL.LU R27, [R1+0x2148] ;  /* 0x00214800011b7983 */ /* 0x000ea20000300800 */
[----:B------:R-:W3:Y:S01]  /*3a7f0*/  LDL.LU R22, [R1+0x2144] ;  /* 0x0021440001167983 */ /* 0x000ee20000300800 */
[----:B-1----:R-:W-:Y:S02]  /*3a800*/  MOV R6, R23 ;  /* 0x0000001700067202 */ /* 0x002fe40000000f00 */
[----:B------:R-:W3:Y:S01]  /*3a810*/  LDL.LU R23, [R1+0x2140] ;  /* 0x0021400001177983 */ /* 0x000ee20000300800 */
[----:B------:R-:W2:Y:S02]  /*3a820*/  LDL.LU.64 R14, [R1+0x2138] ;  /* 0x00213800010e7983 */ /* 0x000ea40000300a00 */
[----:B------:R-:W2:Y:S02]  /*3a830*/  LDL.LU.64 R12, [R1+0x2130] ;  /* 0x00213000010c7983 */ /* 0x000ea40000300a00 */
[----:B------:R-:W-:Y:S01]  /*3a840*/  STL.64 [R1+0x190], R16 ;  /* 0x0001901001007387 */ /* 0x000fe20000100a00 */
[----:B------:R0:W-:Y:S04]  /*3a850*/  STL.64 [R1+0x198], R18 ;  /* 0x0001981201007387 */ /* 0x0001e80000100a00 */
        /* <DEDUP_REMOVED lines=22> */
[----:B----4-:R-:W0:Y:S02]  /*3a9c0*/  LDSM.16.MT88.4 R12, [R3+0x1d000] ;  /* 0x01d00000030c783b */ /* 0x010e240000004200 */
[----:B0-----:R-:W-:Y:S02]  /*3a9d0*/  STL.64 [R1+0x20], R12 ;  /* 0x0000200c01007387 */ /* 0x001fe40000100a00 */
[----:B------:R-:W-:Y:S02]  /*3a9e0*/  STL.64 [R1+0x28], R14 ;  /* 0x0000280e01007387 */ /* 0x000fe40000100a00 */
[----:B------:R-:W0:Y:S02]  /*3a9f0*/  LDSM.16.MT88.4 R12, [R3+0x1d080] ;  /* 0x01d08000030c783b */ /* 0x000e240000004200 */
[----:B0-----:R-:W-:Y:S02]  /*3aa00*/  STL.64 [R1+0x10], R12 ;  /* 0x0000100c01007387 */ /* 0x001fe40000100a00 */
[----:B------:R-:W-:Y:S02]  /*3aa10*/  STL.64 [R1+0x18], R14 ;  /* 0x0000180e01007387 */ /* 0x000fe40000100a00 */
[----:B------:R-:W0:Y:S02]  /*3aa20*/  LDSM.16.MT88.4 R12, [R2+0x1d000] ;  /* 0x01d00000020c783b */ /* 0x000e240000004200 */
[----:B0-----:R-:W-:Y:S02]  /*3aa30*/  STL.64 [R1], R12 ;  /* 0x0000000c01007387 */ /* 0x001fe40000100a00 */
[----:B------:R0:W-:Y:S02]  /*3aa40*/  STL.64 [R1+0x8], R14 ;  /* 0x0000080e01007387 */ /* 0x0001e40000100a00 */
[----:B0-----:R-:W2:Y:S01]  /*3aa50*/  LDL.LU.64 R14, [R1+0x20e8] ;  /* 0x0020e800010e7983 */ /* 0x001ea20000300a00 */
[----:B------:R-:W2:Y:S02]  /*3aa60*/  LDL.LU.64 R12, [R1+0x20e0] ;  /* 0x0020e000010c7983 */ /* 0x000ea40000300a00 */
[----:B------:R-:W-:Y:S01]  /*3aa70*/  IMAD.MOV.U32 R7, RZ, RZ, R29 ;  /* 0x000000ffff077224 */ /* 0x000fe200078e001d */
[----:B--2---:R-:W-:Y:S01]  /*3aa80*/  HMMA.16816.F32.BF16 R16, R16, R24, R12 ;  /* 0x000000181010723c */ /* 0x004fe2000004180c */
[----:B------:R-:W2:Y:S01]  /*3aa90*/  LDL.LU.64 R14, [R1+0x20d8] ;  /* 0x0020d800010e7983 */ /* 0x000ea20000300a00 */
[----:B------:R-:W2:Y:S11]  /*3aaa0*/  LDL.LU.64 R12, [R1+0x20d0] ;  /* 0x0020d000010c7983 */ /* 0x000eb60000300a00 */
[----:B------:R-:W-:Y:S10]  /*3aab0*/  @!UPT UIADD3 URZ, URZ, URZ, URZ ;  /* 0x0000003f3f3ff290 */ /* 0x000ff4000fffe03f */
[----:B------:R-:W-:Y:S01]  /*3aac0*/  STL.64 [R1+0xd0], R16 ;  /* 0x0000d01001007387 */ /* 0x000fe20000100a00 */
[----:B------:R-:W-:Y:S02]  /*3aad0*/  STL.64 [R1+0xd8], R18 ;  /* 0x0000d81201007387 */ /* 0x000fe40000100a00 */
[----:B------:R-:W0:Y:S02]  /*3aae0*/  LDSM.16.MT88.4 R16, [R2+0x1d080] ;  /* 0x01d080000210783b */ /* 0x000e240000004200 */
[----:B0-----:R-:W-:Y:S01]  /*3aaf0*/  MOV R29, R18 ;  /* 0x00000012001d7202 */ /* 0x001fe20000000f00 */
[----:B------:R0:W-:Y:S01]  /*3ab00*/  STL.64 [R1+0x90], R16 ;  /* 0x0000901001007387 */ /* 0x0001e20000100a00 */
[----:B------:R-:W-:Y:S02]  /*3ab10*/  IMAD.MOV.U32 R3, RZ, RZ, R19 ;  /* 0x000000ffff037224 */ /* 0x000fe400078e0013 */
[----:B------:R-:W2:Y:S01]  /*3ab20*/  LDL.LU.64 R18, [R1+0x20c8] ;  /* 0x0020c80001127983 */ /* 0x000ea20000300a00 */
[----:B0-----:R-:W2:Y:S01]  /*3ab30*/  LDL.LU.64 R16, [R1+0x20c0] ;  /* 0x0020c00001107983 */ /* 0x001ea20000300a00 */
[----:B------:R-:W-:Y:S02]  /*3ab40*/  STL [R1+0x203c], R29 ;  /* 0x00203c1d01007387 */ /* 0x000fe40000100800 */
        /* <DEDUP_REMOVED lines=11> */
[----:B------:R0:W-:Y:S01]  /*3ac00*/  STL [R1+0x1c0], R12 ;  /* 0x0001c00c01007387 */ /* 0x0001e20000100800 */
[----:B------:R-:W-:Y:S01]  /*3ac10*/  IMAD.MOV.U32 R17, RZ, RZ, R14 ;  /* 0x000000ffff117224 */ /* 0x000fe200078e000e */
[----:B------:R-:W-:Y:S02]  /*3ac20*/  MOV R16, R15 ;  /* 0x0000000f00107202 */ /* 0x000fe40000000f00 */
[----:B------:R-:W-:Y:S01]  /*3ac30*/  MOV R18, R13 ;  /* 0x0000000d00127202 */ /* 0x000fe20000000f00 */
[----:B------:R-:W3:Y:S04]  /*3ac40*/  LDL.LU.64 R14, [R1+0x20a8] ;  /* 0x0020a800010e7983 */ /* 0x000ee80000300a00 */
[----:B0-----:R-:W3:Y:S02]  /*3ac50*/  LDL.LU.64 R12, [R1+0x20a0] ;  /* 0x0020a000010c7983 */ /* 0x001ee40000300a00 */
        /* <DEDUP_REMOVED lines=12> */
[----:B------:R0:W-:Y:S02]  /*3ad20*/  STL [R1+0x1b8], R14 ;  /* 0x0001b80e01007387 */ /* 0x0001e40000100800 */
[----:B------:R-:W-:Y:S02]  /*3ad30*/  IMAD.MOV.U32 R24, RZ, RZ, R15 ;  /* 0x000000ffff187224 */ /* 0x000fe400078e000f */
[----:B------:R-:W3:Y:S01]  /*3ad40*/  LDL R15, [R1+0x146c] ;  /* 0x00146c00010f7983 */ /* 0x000ee20000100800 */
[----:B0-----:R-:W-:Y:S01]  /*3ad50*/  IMAD.MOV.U32 R14, RZ, RZ, R28 ;  /* 0x000000ffff0e7224 */ /* 0x001fe200078e001c */
[----:B------:R-:W-:Y:S01]  /*3ad60*/  MOV R13, R0 ;  /* 0x00000000000d7202 */ /* 0x000fe20000000f00 */
[C---:B--2---:R-:W-:Y:S01]  /*3ad70*/  HMMA.16816.F32.BF16 R4, R8.reuse, R22, R4 ;  /* 0x000000160804723c */ /* 0x044fe20000041804 */
[----:B---3--:R0:W-:Y:S01]  /*3ad80*/  STL [R1+0x2050], R15 ;  /* 0x0020500f01007387 */ /* 0x0081e20000100800 */
[----:B------:R-:W2:Y:S02]  /*3ad90*/  LDL.LU R12, [R1+0xb0] ;  /* 0x0000b000010c7983 */ /* 0x000ea40000300800 */
[----:B------:R-:W3:Y:S02]  /*3ada0*/  LDL.LU R0, [R1+0x207c] ;  /* 0x00207c0001007983 */ /* 0x000ee40000300800 */
[----:B------:R-:W4:Y:S01]  /*3adb0*/  LDL.LU R28, [R1+0x2078] ;  /* 0x00207800011c7983 */ /* 0x000f220000300800 */
[----:B0-----:R-:W2:Y:S01]  /*3adc0*/  LDL.LU R15, [R1+0xbc] ;  /* 0x0000bc00010f7983 */ /* 0x001ea20000300800 */
[----:B------:R-:W-:Y:S11]  /*3add0*/  STL [R1+0x1f80], R24 ;  /* 0x001f801801007387 */ /* 0x000ff60000100800 */
[----:B------:R-:W-:Y:S04]  /*3ade0*/  @!UPT UIADD3 URZ, URZ, URZ, URZ ;  /* 0x0000003f3f3ff290 */ /* 0x000fe8000fffe03f */
[----:B------:R-:W-:Y:S02]  /*3adf0*/  STL.64 [R1+0x1a0], R4 ;  /* 0x0001a00401007387 */ /* 0x000fe40000100a00 */
[----:B------:R0:W-:Y:S02]  /*3ae00*/  STL.64 [R1+0x1a8], R6 ;  /* 0x0001a80601007387 */ /* 0x0001e40000100a00 */
        /* <DEDUP_REMOVED lines=11> */
[----:B------:R-:W2:Y:S01]  /*3aec0*/  LDL.LU R11, [R1+0x5c] ;  /* 0x00005c00010b7983 */ /* 0x000ea20000300800 */
[----:B------:R-:W0:Y:S02]  /*3aed0*/  S2R R29, SR_TID.X ;  /* 0x00000000001d7919 */ /* 0x000e240000002100 */
[C---:B0-----:R-:W-:Y:S01]  /*3aee0*/  LOP3.LUT R25, R29.reuse, 0x7, RZ, 0xc0, !PT ;  /* 0x000000071d197812 */ /* 0x041fe200078ec0ff */
[----:B------:R-:W-:-:S04]  /*3aef0*/  LOP3.LUT R29, R29, 0x7, RZ, 0xc0, !PT ;  /* 0x000000071d1d7812 */ /* 0x000fc800078ec0ff */
[----:B------:R-:W-:-:S05]  /*3af00*/  SHF.L.U32 R29, R29, 0x4, RZ ;  /* 0x000000041d1d7819 */ /* 0x000fca00000006ff */
[----:B------:R-:W-:-:S05]  /*3af10*/  IMAD R19, R25, 0x100, R29 ;  /* 0x0000010019137824 */ /* 0x000fca00078e021d */
[----:B----4-:R-:W-:-:S04]  /*3af20*/  LOP3.LUT R19, R19, 0x10, R28, 0x78, !PT ;  /* 0x0000001013137812 */ /* 0x010fc800078e781c */
[----:B---3--:R-:W-:Y:S01]  /*3af30*/  LEA R19, R0, R19, 0x7 ;  /* 0x0000001300137211 */ /* 0x008fe200078e38ff */
[C---:B--2---:R-:W-:Y:S08]  /*3af40*/  HMMA.16816.F32.BF16 R12, R4.reuse, R22, R12 ;  /* 0x00000016040c723c */ /* 0x044ff0000004180c */
[----:B------:R-:W-:Y:S11]  /*3af50*/  HMMA.16816.F32.BF16 R8, R4, R26, R8 ;  /* 0x0000001a0408723c */ /* 0x000ff60000041808 */
[----:B------:R-:W-:Y:S04]  /*3af60*/  @!UPT UIADD3 URZ, URZ, URZ, URZ ;  /* 0x0000003f3f3ff290 */ /* 0x000fe8000fffe03f */
[----:B------:R-:W-:Y:S01]  /*3af70*/  STL.64 [R1+0x170], R12 ;  /* 0x0001700c01007387 */ /* 0x000fe20000100a00 */
[----:B------:R0:W-:Y:S03]  /*3af80*/  STL.64 [R1+0x178], R14 ;  /* 0x0001780e01007387 */ /* 0x0001e60000100a00 */
[----:B0-----:R-:W2:Y:S01]  /*3af90*/  LDL.LU R15, [R1+0x2050] ;  /* 0x00205000010f7983 */ /* 0x001ea20000300800 */
[----:B------:R-:W3:Y:S02]  /*3afa0*/  LDL.LU.64 R4, [R1+0x80] ;  /* 0x0000800001047983 */ /* 0x000ee40000300a00 */
[----:B------:R-:W3:Y:S01]  /*3afb0*/  LDL.LU.64 R6, [R1+0x88] ;  /* 0x0000880001067983 */ /* 0x000ee20000300a00 */
[----:B------:R-:W-:Y:S01]  /*3afc0*/  STL.64 [R1+0x150], R8 ;  /* 0x0001500801007387 */ /* 0x000fe20000100a00 */
[----:B------:R-:W-:Y:S02]  /*3afd0*/  STL.64 [R1+0x158], R10 ;  /* 0x0001580a01007387 */ /* 0x000fe40000100a00 */
[----:B------:R-:W-:Y:S02]  /*3afe0*/  STL.64 [R1+0x2048], R18 ;  /* 0x0020481201007387 */ /* 0x000fe40000100a00 */
[----:B------:R0:W-:Y:S01]  /*3aff0*/  STL.64 [R1+0x2040], R16 ;  /* 0x0020401001007387 */ /* 0x0001e20000100a00 */
[----:B------:R1:W4:Y:S04]  /*3b000*/  LDSM.16.MT88.4 R8, [R19+0x1e000] ;  /* 0x01e000001308783b */ /* 0x0003280000004200 */
[----:B0-----:R-:W3:Y:S01]  /*3b010*/  LDL.LU R16, [R1+0x60] ;  /* 0x0000600001107983 */ /* 0x001ee20000300800 */
[----:B------:R-:W3:Y:S02]  /*3b020*/  LDL.LU R17, [R1+0x64] ;  /* 0x0000640001117983 */ /* 0x000ee40000300800 */
[----:B------:R-:W3:Y:S02]  /*3b030*/  LDL.LU R18, [R1+0x68] ;  /* 0x0000680001127983 */ /* 0x000ee40000300800 */
[----:B-1----:R-:W3:Y:S01]  /*3b040*/  LDL.LU R19, [R1+0x6c] ;  /* 0x00006c0001137983 */ /* 0x002ee20000300800 */
[----:B----4-:R-:W-:-:S02]  /*3b050*/  MOV R12, R11 ;  /* 0x0000000b000c7202 */ /* 0x010fc40000000f00 */
[----:B------:R-:W0:Y:S01]  /*3b060*/  S2R R11, SR_TID.X ;  /* 0x00000000000b7919 */ /* 0x000e220000002100 */
[----:B---3--:R-:W-:Y:S11]  /*3b070*/  HMMA.16816.F32.BF16 R16, R4, R22, R16 ;  /* 0x000000160410723c */ /* 0x008ff60000041810 */
[----:B------:R-:W-:Y:S11]  /*3b080*/  @!UPT UIADD3 URZ, URZ, URZ, URZ ;  /* 0x0000003f3f3ff290 */ /* 0x000ff6000fffe03f */
[----:B------:R-:W-:Y:S01]  /*3b090*/  @!UPT UIADD3 URZ, URZ, URZ, URZ ;  /* 0x0000003f3f3ff290 */ /* 0x000fe2000fffe03f */
[----:B------:R-:W-:Y:S01]  /*3b0a0*/  STL.64 [R1+0x130], R16 ;  /* 0x0001301001007387 */ /* 0x000fe20000100a00 */
[----:B------:R1:W-:Y:S03]  /*3b0b0*/  STL.64 [R1+0x138], R18 ;  /* 0x0001381201007387 */ /* 0x0003e60000100a00 */
[----:B-1----:R-:W3:Y:S01]  /*3b0c0*/  LDL.LU.64 R18, [R1+0x2048] ;  /* 0x0020480001127983 */ /* 0x002ee20000300a00 */
[----:B------:R-:W4:Y:S01]  /*3b0d0*/  LDL.LU.64 R16, [R1+0x2040] ;  /* 0x0020400001107983 */ /* 0x000f220000300a00 */
[----:B------:R-:W-:Y:S01]  /*3b0e0*/  MOV R2, R7 ;  /* 0x0000000700027202 */ /* 0x000fe20000000f00 */
[----:B0-----:R-:W-:Y:S02]  /*3b0f0*/  LOP3.LUT R7, R11, 0x7, RZ, 0xc0, !PT ;  /* 0x000000070b077812 */ /* 0x001fe400078ec0ff */
[----:B------:R-:W-:Y:S01]  /*3b100*/  IMAD.MOV.U32 R24, RZ, RZ, R8 ;  /* 0x000000ffff187224 */ /* 0x000fe200078e0008 */
[----:B------:R-:W-:Y:S01]  /*3b110*/  MOV R14, R9 ;  /* 0x00000009000e7202 */ /* 0x000fe20000000f00 */
[----:B------:R-:W-:Y:S01]  /*3b120*/  IMAD.MOV.U32 R13, RZ, RZ, R10 ;  /* 0x000000ffff0d7224 */ /* 0x000fe200078e000a */
[----:B------:R0:W-:Y:S04]  /*3b130*/  STL.64 [R1+0x2028], R22 ;  /* 0x0020281601007387 */ /* 0x0001e80000100a00 */
[----:B--2---:R-:W1:Y:S01]  /*3b140*/  LDSM.16.M88.4 R8, [R15+0x20380] ;  /* 0x020380000f08783b */ /* 0x004e620000000200 */
[----:B------:R-:W-:Y:S01]  /*3b150*/  IMAD.MOV.U32 R20, RZ, RZ, R4 ;  /* 0x000000ffff147224 */ /* 0x000fe200078e0004 */
[----:B------:R-:W-:Y:S01]  /*3b160*/  MOV R21, R5 ;  /* 0x0000000500157202 */ /* 0x000fe20000000f00 */
[----:B------:R-:W-:-:S02]  /*3b170*/  IMAD.MOV.U32 R29, RZ, RZ, R6 ;  /* 0x000000ffff1d7224 */ /* 0x000fc400078e0006 */
[----:B0-----:R-:W-:Y:S02]  /*3b180*/  IMAD.SHL.U32 R23, R7, 0x10, RZ ;  /* 0x0000001007177824 */ /* 0x001fe400078e00ff */
[----:B------:R0:W2:Y:S03]  /*3b190*/  LDSM.16.M88.4 R4, [R15+0x30380] ;  /* 0x030380000f04783b */ /* 0x0000a60000000200 */
[----:B0-----:R-:W-:-:S04]  /*3b1a0*/  LEA R15, R25, R23, 0x8 ;  /* 0x00000017190f7211 */ /* 0x001fc800078e40ff */
[----:B------:R-:W-:-:S05]  /*3b1b0*/  LOP3.LUT R15, R15, 0x10, R28, 0x78, !PT ;  /* 0x000000100f0f7812 */ /* 0x000fca00078e781c */
[----:B------:R-:W-:-:S05]  /*3b1c0*/  IMAD R15, R0, 0x80, R15 ;  /* 0x00000080000f7824 */ /* 0x000fca00078e020f */
[----:B------:R-:W-:Y:S01]  /*3b1d0*/  LOP3.LUT R15, R15, 0x20, RZ, 0x3c, !PT ;  /* 0x000000200f0f7812 */ /* 0x000fe200078e3cff */
[----:B-1----:R-:W-:Y:S01]  /*3b1e0*/  STL [R1+0x1e54], R10 ;  /* 0x001e540a01007387 */ /* 0x002fe20000100800 */
[----:B------:R-:W-:Y:S03]  /*3b1f0*/  STL [R1+0x1e50], R11 ;  /* 0x001e500b01007387 */ /* 0x000fe60000100800 */
[----:B--2---:R-:W-:Y:S01]  /*3b200*/  STL [R1+0x1f6c], R4 ;  /* 0x001f6c0401007387 */ /* 0x004fe20000100800 */
[----:B------:R-:W-:Y:S02]  /*3b210*/  STL [R1+0x1f68], R5 ;  /* 0x001f680501007387 */ /* 0x000fe40000100800 */
[----:B------:R-:W-:Y:S02]  /*3b220*/  STL [R1+0x1e5c], R6 ;  /* 0x001e5c0601007387 */ /* 0x000fe40000100800 */
[----:B------:R-:W-:Y:S01]  /*3b230*/  STL [R1+0x1e58], R7 ;  /* 0x001e580701007387 */ /* 0x000fe20000100800 */
[----:B---3--:R-:W-:Y:S04]  /*3b240*/  STL.64 [R1+0x1fa0], R18 ;  /* 0x001fa01201007387 */ /* 0x008fe80000100a00 */
[----:B------:R-:W0:Y:S01]  /*3b250*/  LDSM.16.MT88.4 R4, [R19+0x1e080] ;  /* 0x01e080001304783b */ /* 0x000e220000004200 */
[----:B----4-:R-:W-:Y:S02]  /*3b260*/  STL.64 [R1+0x1f98], R16 ;  /* 0x001f981001007387 */ /* 0x010fe40000100a00 */
[----:B------:R-:W1:Y:S01]  /*3b270*/  LDSM.16.MT88.4 R16, [R15+0x1e000] ;  /* 0x01e000000f10783b */ /* 0x000e620000004200 */
[----:B0-----:R0:W-:Y:S03]  /*3b280*/  STL.64 [R1+0x60], R4 ;  /* 0x0000600401007387 */ /* 0x0011e60000100a00 */
[----:B------:R-:W-:Y:S02]  /*3b290*/  STL.64 [R1+0x68], R6 ;  /* 0x0000680601007387 */ /* 0x000fe40000100a00 */
[----:B-1----:R1:W-:Y:S01]  /*3b2a0*/  STL.64 [R1+0x50], R16 ;  /* 0x0000501001007387 */ /* 0x0023e20000100a00 */
[----:B0-----:R-:W-:Y:S01]  /*3b2b0*/  MOV R4, R18 ;  /* 0x0000001200047202 */ /* 0x001fe20000000f00 */
[----:B------:R-:W-:-:S05]  /*3b2c0*/  IMAD.MOV.U32 R5, RZ, RZ, R19 ;  /* 0x000000ffff057224 */ /* 0x000fca00078e0013 */
[----:B------:R-:W-:Y:S01]  /*3b2d0*/  STL.64 [R1+0x2030], R4 ;  /* 0x0020300401007387 */ /* 0x000fe20000100a00 */
[----:B-1----:R-:W2:Y:S02]  /*3b2e0*/  LDL.LU R16, [R1] ;  /* 0x0000000001107983 */ /* 0x002ea40000300800 */
[----:B------:R-:W2:Y:S02]  /*3b2f0*/  LDL.LU R17, [R1+0x4] ;  /* 0x0000040001117983 */ /* 0x000ea40000300800 */
[----:B------:R-:W3:Y:S01]  /*3b300*/  LDL.LU R18, [R1+0x8] ;  /* 0x0000080001127983 */ /* 0x000ee20000300800 */
[----:B------:R-:W3:Y:S04]  /*3b310*/  LDL.LU R19, [R1+0xc] ;  /* 0x00000c0001137983 */ /* 0x000ee80000300800 */
[----:B------:R-:W0:Y:S04]  /*3b320*/  LDSM.16.MT88.4 R4, [R15+0x1e080] ;  /* 0x01e080000f04783b */ /* 0x000e280000004200 */
[----:B---3--:R-:W-:Y:S01]  /*3b330*/  STL.64 [R1+0x1fd0], R18 ;  /* 0x001fd01201007387 */ /* 0x008fe20000100a00 */
[----:B--2---:R1:W-:Y:S03]  /*3b340*/  STL.64 [R1+0x1fc8], R16 ;  /* 0x001fc81001007387 */ /* 0x0043e60000100a00 */
[----:B-1----:R-:W2:Y:S01]  /*3b350*/  LDL.LU R16, [R1+0x10] ;  /* 0x0000100001107983 */ /* 0x002ea20000300800 */
[----:B------:R-:W2:Y:S02]  /*3b360*/  LDL.LU R17, [R1+0x14] ;  /* 0x0000140001117983 */ /* 0x000ea40000300800 */
[----:B------:R-:W3:Y:S02]  /*3b370*/  LDL.LU R18, [R1+0x18] ;  /* 0x0000180001127983 */ /* 0x000ee40000300800 */
[----:B------:R-:W3:Y:S02]  /*3b380*/  LDL.LU R19, [R1+0x1c] ;  /* 0x00001c0001137983 */ /* 0x000ee40000300800 */
[----:B---3--:R-:W-:Y:S01]  /*3b390*/  STL.64 [R1+0x2000], R18 ;  /* 0x0020001201007387 */ /* 0x008fe20000100a00 */
[----:B--2---:R-:W-:Y:S02]  /*3b3a0*/  STL.64 [R1+0x1ff8], R16 ;  /* 0x001ff81001007387 */ /* 0x004fe40000100a00 */
[----:B------:R-:W-:Y:S02]  /*3b3b0*/  STL.64 [R1+0x1f90], R14 ;  /* 0x001f900e01007387 */ /* 0x000fe40000100a00 */
[----:B------:R1:W-:Y:S02]  /*3b3c0*/  STL.64 [R1+0x1f88], R12 ;  /* 0x001f880c01007387 */ /* 0x0003e40000100a00 */
[----:B-1----:R-:W2:Y:S01]  /*3b3d0*/  LDL.LU R12, [R1+0x140] ;  /* 0x00014000010c7983 */ /* 0x002ea20000300800 */
[----:B------:R-:W2:Y:S02]  /*3b3e0*/  LDL.LU R13, [R1+0x144] ;  /* 0x00014400010d7983 */ /* 0x000ea40000300800 */
[----:B------:R-:W3:Y:S02]  /*3b3f0*/  LDL.LU R14, [R1+0x148] ;  /* 0x00014800010e7983 */ /* 0x000ee40000300800 */
[----:B------:R-:W3:Y:S01]  /*3b400*/  LDL.LU R15, [R1+0x14c] ;  /* 0x00014c00010f7983 */ /* 0x000ee20000300800 */
[----:B------:R-:W4:Y:S01]  /*3b410*/  LDL.LU R16, [R1+0x20] ;  /* 0x0000200001107983 */ /* 0x000f220000300800 */
[----:B------:R-:W4:Y:S02]  /*3b420*/  LDL.LU R17, [R1+0x24] ;  /* 0x0000240001117983 */ /* 0x000f240000300800 */
[----:B------:R-:W4:Y:S02]  /*3b430*/  LDL.LU R18, [R1+0x28] ;  /* 0x0000280001127983 */ /* 0x000f240000300800 */
[----:B------:R-:W4:Y:S01]  /*3b440*/  LDL.LU R19, [R1+0x2c] ;  /* 0x00002c0001137983 */ /* 0x000f220000300800 */
[----:B---3--:R-:W-:Y:S01]  /*3b450*/  STL.64 [R1+0x1fb0], R14 ;  /* 0x001fb00e01007387 */ /* 0x008fe20000100a00 */
[----:B--2---:R1:W-:Y:S03]  /*3b460*/  STL.64 [R1+0x1fa8], R12 ;  /* 0x001fa80c01007387 */ /* 0x0043e60000100a00 */
[----:B-1----:R-:W2:Y:S01]  /*3b470*/  LDL.LU R12, [R1+0xd0] ;  /* 0x0000d000010c7983 */ /* 0x002ea20000300800 */
[----:B------:R-:W2:Y:S02]  /*3b480*/  LDL.LU R13, [R1+0xd4] ;  /* 0x0000d400010d7983 */ /* 0x000ea40000300800 */
[----:B------:R-:W3:Y:S02]  /*3b490*/  LDL.LU R14, [R1+0xd8] ;  /* 0x0000d800010e7983 */ /* 0x000ee40000300800 */
[----:B------:R-:W3:Y:S01]  /*3b4a0*/  LDL.LU R15, [R1+0xdc] ;  /* 0x0000dc00010f7983 */ /* 0x000ee20000300800 */
[----:B------:R-:W-:-:S02]  /*3b4b0*/  LEA R25, R25, R23, 0x8 ;  /* 0x0000001719197211 */ /* 0x000fc400078e40ff */
[----:B------:R-:W-:Y:S01]  /*3b4c0*/  MOV R22, R29 ;  /* 0x0000001d00167202 */ /* 0x000fe20000000f00 */
[----:B---3--:R-:W-:Y:S01]  /*3b4d0*/  STL.64 [R1+0x1fc0], R14 ;  /* 0x001fc00e01007387 */ /* 0x008fe20000100a00 */
[----:B--2---:R1:W-:Y:S03]  /*3b4e0*/  STL.64 [R1+0x1fb8], R12 ;  /* 0x001fb80c01007387 */ /* 0x0043e60000100a00 */
[----:B-1----:R-:W2:Y:S01]  /*3b4f0*/  LDL.LU R12, [R1+0x100] ;  /* 0x00010000010c7983 */ /* 0x002ea20000300800 */
[----:B------:R-:W2:Y:S02]  /*3b500*/  LDL.LU R13, [R1+0x104] ;  /* 0x00010400010d7983 */ /* 0x000ea40000300800 */
[----:B------:R-:W3:Y:S02]  /*3b510*/  LDL.LU R14, [R1+0x108] ;  /* 0x00010800010e7983 */ /* 0x000ee40000300800 */
[----:B------:R-:W3:Y:S01]  /*3b520*/  LDL.LU R15, [R1+0x10c] ;  /* 0x00010c00010f7983 */ /* 0x000ee20000300800 */
[----:B------:R-:W-:Y:S01]  /*3b530*/  LOP3.LUT R25, R25, 0x10, R28, 0x78, !PT ;  /* 0x0000001019197812 */ /* 0x000fe200078e781c */
[----:B------:R-:W4:Y:S01]  /*3b540*/  LDL.LU R29, [R1+0x203c] ;  /* 0x00203c00011d7983 */ /* 0x000f220000300800 */
[----:B------:R-:W-:Y:S01]  /*3b550*/  IMAD.MOV.U32 R23, RZ, RZ, R2 ;  /* 0x000000ffff177224 */ /* 0x000fe200078e0002 */
[----:B0-----:R-:W-:Y:S01]  /*3b560*/  MOV R28, R4 ;  /* 0x00000004001c7202 */ /* 0x001fe20000000f00 */
[----:B------:R-:W4:Y:S02]  /*3b570*/  LDL.LU R2, [R1+0x2038] ;  /* 0x0020380001027983 */ /* 0x000f240000300800 */
[----:B------:R-:W-:Y:S01]  /*3b580*/  IMAD.MOV.U32 R11, RZ, RZ, R5 ;  /* 0x000000ffff0b7224 */ /* 0x000fe200078e0005 */
[----:B------:R-:W4:Y:S01]  /*3b590*/  LDL.LU R4, [R1+0x110] ;  /* 0x0001100001047983 */ /* 0x000f220000300800 */
[----:B------:R-:W-:Y:S01]  /*3b5a0*/  IMAD R25, R0, 0x80, R25 ;  /* 0x0000008000197824 */ /* 0x000fe200078e0219 */
[----:B------:R-:W-:Y:S01]  /*3b5b0*/  MOV R10, R6 ;  /* 0x00000006000a7202 */ /* 0x000fe20000000f00 */
[----:B------:R-:W4:Y:S02]  /*3b5c0*/  LDL.LU R5, [R1+0x114] ;  /* 0x0001140001057983 */ /* 0x000f240000300800 */
[----:B------:R-:W-:Y:S01]  /*3b5d0*/  IMAD.MOV.U32 R0, RZ, RZ, R7 ;  /* 0x000000ffff007224 */ /* 0x000fe200078e0007 */
[----:B------:R-:W4:Y:S01]  /*3b5e0*/  LDL.LU R6, [R1+0x118] ;  /* 0x0001180001067983 */ /* 0x000f220000300800 */
[----:B------:R-:W4:Y:S03]  /*3b5f0*/  LDL.LU R7, [R1+0x11c] ;  /* 0x00011c0001077983 */ /* 0x000f260000300800 */
        /* <DEDUP_REMOVED lines=12> */
[----:B----4-:R-:W-:Y:S01]  /*3b6c0*/  HMMA.16816.F32.BF16 R20, R20, R26, R4 ;  /* 0x0000001a1414723c */ /* 0x010fe20000041804 */
[----:B---3--:R-:W-:Y:S01]  /*3b6d0*/  STL.64 [R1+0x2010], R14 ;  /* 0x0020100e01007387 */ /* 0x008fe20000100a00 */
[----:B--2---:R0:W-:Y:S03]  /*3b6e0*/  STL.64 [R1+0x2008], R12 ;  /* 0x0020080c01007387 */ /* 0x0041e60000100a00 */
[----:B0-----:R-:W2:Y:S01]  /*3b6f0*/  LDL.LU R12, [R1+0x190] ;  /* 0x00019000010c7983 */ /* 0x001ea20000300800 */
[----:B------:R-:W2:Y:S02]  /*3b700*/  LDL.LU R13, [R1+0x194] ;  /* 0x00019400010d7983 */ /* 0x000ea40000300800 */
[----:B------:R-:W3:Y:S02]  /*3b710*/  LDL.LU R14, [R1+0x198] ;  /* 0x00019800010e7983 */ /* 0x000ee40000300800 */
[----:B------:R-:W3:Y:S01]  /*3b720*/  LDL.LU R15, [R1+0x19c] ;  /* 0x00019c00010f7983 */ /* 0x000ee20000300800 */
[----:B------:R-:W-:Y:S01]  /*3b730*/  LOP3.LUT R25, R25, 0x40, RZ, 0x3c, !PT ;  /* 0x0000004019197812 */ /* 0x000fe200078e3cff */
        /* <DEDUP_REMOVED lines=10> */
[----:B------:R-:W4:Y:S02]  /*3b7e0*/  LDL.LU.64 R4, [R1+0x2030] ;  /* 0x0020300001047983 */ /* 0x000f240000300a00 */
[----:B------:R-:W-:Y:S01]  /*3b7f0*/  STL.64 [R1+0x110], R20 ;  /* 0x0001101401007387 */ /* 0x000fe20000100a00 */
[----:B------:R-:W-:Y:S02]  /*3b800*/  STL.64 [R1+0x118], R22 ;  /* 0x0001181601007387 */ /* 0x000fe40000100a00 */
[----:B------:R-:W0:Y:S02]  /*3b810*/  LDSM.16.MT88.4 R20, [R25+0x1e000] ;  /* 0x01e000001914783b */ /* 0x000e240000004200 */
[----:B0-----:R-:W-:Y:S02]  /*3b820*/  STL.64 [R1+0x30], R20 ;  /* 0x0000301401007387 */ /* 0x001fe40000100a00 */
[----:B------:R0:W-:Y:S02]  /*3b830*/  STL.64 [R1+0x38], R22 ;  /* 0x0000381601007387 */ /* 0x0001e40000100a00 */
[----:B0-----:R-:W2:Y:S01]  /*3b840*/  LDL.LU.64 R22, [R1+0x2028] ;  /* 0x0020280001167983 */ /* 0x001ea20000300a00 */
[----:B------:R-:W-:Y:S01]  /*3b850*/  IMAD.MOV.U32 R11, RZ, RZ, R3 ;  /* 0x000000ffff0b7224 */ /* 0x000fe200078e0003 */
[----:B------:R-:W-:Y:S01]  /*3b860*/  MOV R10, R29 ;  /* 0x0000001d000a7202 */ /* 0x000fe20000000f00 */
[C---:B--2---:R-:W-:Y:S11]  /*3b870*/  HMMA.16816.F32.BF16 R12, R16.reuse, R22, R12 ;  /* 0x00000016100c723c */ /* 0x044ff6000004180c */
        /* <DEDUP_REMOVED lines=43> */
[----:B------:R-:W-:Y:S02]  /*3bb30*/  STL.64 [R1+0xe8], R18 ;  /* 0x0000e81201007387 */ /* 0x000fe40000100a00 */
[----:B------:R-:W0:Y:S02]  /*3bb40*/  LDSM.16.MT88.4 R16, [R2+0x1e000] ;  /* 0x01e000000210783b */ /* 0x000e240000004200 */
[----:B0-----:R-:W-:Y:S02]  /*3bb50*/  STL.64 [R1], R16 ;  /* 0x0000001001007387 */ /* 0x001fe40000100a00 */
[----:B------:R0:W-:Y:S02]  /*3bb60*/  STL.64 [R1+0x8], R18 ;  /* 0x0000081201007387 */ /* 0x0001e40000100a00 */
[----:B0-----:R-:W2:Y:S01]  /*3bb70*/  LDL.LU.64 R18, [R1+0x1fa0] ;  /* 0x001fa00001127983 */ /* 0x001ea20000300a00 */
[----:B------:R-:W4:Y:S02]  /*3bb80*/  LDL.LU.64 R16, [R1+0x1f98] ;  /* 0x001f980001107983 */ /* 0x000f240000300a00 */
[----:B------:R-:W-:Y:S01]  /*3bb90*/  STL [R1+0x1ee0], R2 ;  /* 0x001ee00201007387 */ /* 0x000fe20000100800 */
[----:B---3--:R-:W-:Y:S01]  /*3bba0*/  HMMA.16816.F32.BF16 R12, R8, R22, R12 ;  /* 0x00000016080c723c */ /* 0x008fe2000004180c */
[----:B------:R-:W0:Y:S11]  /*3bbb0*/  LDSM.16.MT88.4 R20, [R2+0x1e080] ;  /* 0x01e080000214783b */ /* 0x000e360000004200 */
[----:B------:R-:W-:Y:S11]  /*3bbc0*/  @!UPT UIADD3 URZ, URZ, URZ, URZ ;  /* 0x0000003f3f3ff290 */ /* 0x000ff6000fffe03f */
[----:B------:R-:W-:Y:S01]  /*3bbd0*/  STL.64 [R1+0xd0], R12 ;  /* 0x0000d00c01007387 */ /* 0x000fe20000100a00 */
[----:B------:R-:W-:Y:S02]  /*3bbe0*/  STL.64 [R1+0xd8], R14 ;  /* 0x0000d80e01007387 */ /* 0x000fe40000100a00 */
[----:B------:R-:W1:Y:S01]  /*3bbf0*/  LDSM.16.MT88.4 R12, [R25+0x1e080] ;  /* 0x01e08000190c783b */ /* 0x000e620000004200 */
[----:B0-----:R-:W-:Y:S03]  /*3bc00*/  STL.64 [R1+0x1e90], R22 ;  /* 0x001e901601007387 */ /* 0x001fe60000100a00 */
[----:B------:R0:W-:Y:S02]  /*3bc10*/  STL.64 [R1+0x1e88], R20 ;  /* 0x001e881401007387 */ /* 0x0001e40000100a00 */
[----:B0-----:R-:W3:Y:S04]  /*3bc20*/  LDL.LU R20, [R1+0x1c0] ;  /* 0x0001c00001147983 */ /* 0x001ee80000300800 */
[----:B-1----:R-:W-:Y:S01]  /*3bc30*/  STL.64 [R1+0x140], R12 ;  /* 0x0001400c01007387 */ /* 0x002fe20000100a00 */
[----:B------:R-:W-:Y:S03]  /*3bc40*/  STL.64 [R1+0x148], R14 ;  /* 0x0001480e01007387 */ /* 0x000fe60000100a00 */
[----:B--2---:R-:W0:Y:S04]  /*3bc50*/  LDSM.16.MT88.4 R12, [R19+0x1f000] ;  /* 0x01f00000130c783b */ /* 0x004e280000004200 */
[----:B0-----:R-:W-:Y:S01]  /*3bc60*/  STL.64 [R1+0x10], R12 ;  /* 0x0000100c01007387 */ /* 0x001fe20000100a00 */
[----:B------:R0:W-:Y:S03]  /*3bc70*/  STL.64 [R1+0x18], R14 ;  /* 0x0000180e01007387 */ /* 0x0001e60000100a00 */
[----:B0-----:R-:W2:Y:S01]  /*3bc80*/  LDL.LU.64 R14, [R1+0x1f90] ;  /* 0x001f9000010e7983 */ /* 0x001ea20000300a00 */
[----:B------:R-:W2:Y:S01]  /*3bc90*/  LDL.LU.64 R12, [R1+0x1f88] ;  /* 0x001f8800010c7983 */ /* 0x000ea20000300a00 */
[----:B------:R-:W-:Y:S01]  /*3bca0*/  MOV R21, R18 ;  /* 0x0000001200157202 */ /* 0x000fe20000000f00 */
[----:B----4-:R-:W-:Y:S01]  /*3bcb0*/  IMAD.MOV.U32 R22, RZ, RZ, R17 ;  /* 0x000000ffff167224 */ /* 0x010fe200078e0011 */
[----:B------:R-:W-:-:S02]  /*3bcc0*/  MOV R23, R16 ;  /* 0x0000001000177202 */ /* 0x000fc40000000f00 */
[----:B------:R-:W0:Y:S04]  /*3bcd0*/  LDSM.16.MT88.4 R16, [R19+0x1f080] ;  /* 0x01f080001310783b */ /* 0x000e280000004200 */
[----:B0-----:R-:W-:Y:S01]  /*3bce0*/  STL.64 [R1+0x1e08], R18 ;  /* 0x001e081201007387 */ /* 0x001fe20000100a00 */
[----:B------:R0:W-:Y:S02]  /*3bcf0*/  STL.64 [R1+0x1e00], R16 ;  /* 0x001e001001007387 */ /* 0x0001e40000100a00 */
[----:B0-----:R-:W-:Y:S02]  /*3bd00*/  IMAD.MOV.U32 R16, RZ, RZ, R24 ;  /* 0x000000ffff107224 */ /* 0x001fe400078e0018 */
[----:B------:R-:W4:Y:S01]  /*3bd10*/  LDL.LU R24, [R1+0x1f80] ;  /* 0x001f800001187983 */ /* 0x000f220000300800 */
[----:B---3--:R-:W-:Y:S11]  /*3bd20*/  HMMA.16816.F32.BF16 R8, R8, R26, R20 ;  /* 0x0000001a0808723c */ /* 0x008ff60000041814 */
[----:B------:R-:W-:Y:S11]  /*3bd30*/  @!UPT UIADD3 URZ, URZ, URZ, URZ ;  /* 0x0000003f3f3ff290 */ /* 0x000ff6000fffe03f */
[----:B------:R-:W-:Y:S02]  /*3bd40*/  @!UPT UIADD3 URZ, URZ, URZ, URZ ;  /* 0x0000003f3f3ff290 */ /* 0x000fe4000fffe03f */
[----:B------:R-:W-:Y:S01]  /*3bd50*/  IMAD.MOV.U32 R21, RZ, RZ, R10 ;  /* 0x000000ffff157224 */ /* 0x000fe200078e000a */
[----:B------:R-:W-:Y:S01]  /*3bd60*/  MOV R20, R11 ;  /* 0x0000000b00147202 */ /* 0x000fe20000000f00 */
[----:B------:R-:W-:Y:S01]  /*3bd70*/  IMAD.MOV.U32 R23, RZ, RZ, R8 ;  /* 0x000000ffff177224 */ /* 0x000fe200078e0008 */
[----:B------:R-:W-:Y:S02]  /*3bd80*/  MOV R22, R9 ;  /* 0x0000000900167202 */ /* 0x000fe40000000f00 */
[----:B--2---:R-:W-:Y:S01]  /*3bd90*/  MOV R17, R14 ;  /* 0x0000000e00117202 */ /* 0x004fe20000000f00 */
[----:B------:R-:W-:Y:S01]  /*3bda0*/  IMAD.MOV.U32 R18, RZ, RZ, R13 ;  /* 0x000000ffff127224 */ /* 0x000fe200078e000d */
[----:B------:R-:W-:Y:S02]  /*3bdb0*/  MOV R19, R12 ;  /* 0x0000000c00137202 */ /* 0x000fe40000000f00 */
[----:B------:R-:W0:Y:S04]  /*3bdc0*/  LDSM.16.MT88.4 R12, [R15+0x1f000] ;  /* 0x01f000000f0c783b */ /* 0x000e280000004200 */
[----:B0-----:R-:W-:Y:S01]  /*3bdd0*/  STL.64 [R1+0x1de8], R14 ;  /* 0x001de80e01007387 */ /* 0x001fe20000100a00 */
[----:B------:R0:W-:Y:S03]  /*3bde0*/  STL.64 [R1+0x1de0], R12 ;  /* 0x001de00c01007387 */ /* 0x0001e60000100a00 */
[----:B0-----:R-:W2:Y:S01]  /*3bdf0*/  LDL.LU R12, [R1+0x1e0] ;  /* 0x0001e000010c7983 */ /* 0x001ea20000300800 */
[----:B------:R-:W2:Y:S02]  /*3be00*/  LDL.LU R13, [R1+0x1e4] ;  /* 0x0001e400010d7983 */ /* 0x000ea40000300800 */
[----:B------:R-:W2:Y:S02]  /*3be10*/  LDL.LU R14, [R1+0x1e8] ;  /* 0x0001e800010e7983 */ /* 0x000ea40000300800 */
[----:B------:R-:W2:Y:S01]  /*3be20*/  LDL.LU R15, [R1+0x1ec] ;  /* 0x0001ec00010f7983 */ /* 0x000ea20000300800 */
[----:B------:R-:W3:Y:S01]  /*3be30*/  LDL.LU.64 R10, [R1+0x1f78] ;  /* 0x001f7800010a7983 */ /* 0x000ee20000300a00 */
[----:B------:R-:W2:Y:S02]  /*3be40*/  LDL.LU.64 R8, [R1+0x1f70] ;  /* 0x001f700001087983 */ /* 0x000ea40000300a00 */
[----:B------:R0:W-:Y:S02]  /*3be50*/  STL [R1+0x1ef0], R20 ;  /* 0x001ef01401007387 */ /* 0x0001e40000100800 */
[----:B------:R1:W-:Y:S01]  /*3be60*/  STL [R1+0x1eec], R21 ;  /* 0x001eec1501007387 */ /* 0x0003e20000100800 */
[----:B------:R4:W-:Y:S01]  /*3be70*/  STL [R1+0x1ee8], R22 ;  /* 0x001ee81601007387 */ /* 0x0009e20000100800 */
[----:B------:R4:W-:Y:S03]  /*3be80*/  STL [R1+0x1ee4], R23 ;  /* 0x001ee41701007387 */ /* 0x0009e60000100800 */
[----:B0-----:R-:W3:Y:S01]  /*3be90*/  LDL.LU R20, [R1+0x1b0] ;  /* 0x0001b00001147983 */ /* 0x001ee20000300800 */
[----:B-1----:R-:W3:Y:S02]  /*3bea0*/  LDL.LU R21, [R1+0x1b4] ;  /* 0x0001b40001157983 */ /* 0x002ee40000300800 */
[----:B----4-:R-:W3:Y:S02]  /*3beb0*/  LDL.LU R22, [R1+0x1b8] ;  /* 0x0001b80001167983 */ /* 0x010ee40000300800 */
[----:B------:R-:W-:-:S02]  /*3bec0*/  IMAD.MOV.U32 R23, RZ, RZ, R24 ;  /* 0x000000ffff177224 */ /* 0x000fc400078e0018 */
[----:B------:R-:W0:Y:S04]  /*3bed0*/  LDSM.16.MT88.4 R24, [R25+0x1f000] ;  /* 0x01f000001918783b */ /* 0x000e280000004200 */
[----:B0-----:R0:W-:Y:S01]  /*3bee0*/  STL.64 [R1+0x1dc8], R26 ;  /* 0x001dc81a01007387 */ /* 0x0011e20000100a00 */
[----:B------:R1:W-:Y:S02]  /*3bef0*/  STL.64 [R1+0x1dc0], R24 ;  /* 0x001dc01801007387 */ /* 0x0003e40000100a00 */
[----:B0-----:R-:W-:Y:S01]  /*3bf00*/  IMAD.MOV.U32 R26, RZ, RZ, R4 ;  /* 0x000000ffff1a7224 */ /* 0x001fe200078e0004 */
[----:B------:R-:W-:Y:S01]  /*3bf10*/  MOV R27, R5 ;  /* 0x00000005001b7202 */ /* 0x000fe20000000f00 */
[C---:B--2---:R-:W-:Y:S11]  /*3bf20*/  HMMA.16816.F32.BF16 R12, R16.reuse, R8, R12 ;  /* 0x00000008100c723c */ /* 0x044ff6000004180c */
[----:B------:R-:W-:Y:S11]  /*3bf30*/  @!UPT UIADD3 URZ, URZ, URZ, URZ ;  /* 0x0000003f3f3ff290 */ /* 0x000ff6000fffe03f */
[----:B------:R-:W-:Y:S01]  /*3bf40*/  @!UPT UIADD3 URZ, URZ, URZ, URZ ;  /* 0x0000003f3f3ff290 */ /* 0x000fe2000fffe03f */
[----:B------:R0:W-:Y:S01]  /*3bf50*/  STL.64 [R1+0xc0], R12 ;  /* 0x0000c00c01007387 */ /* 0x0001e20000100a00 */
[----:B------:R2:W-:Y:S02]  /*3bf60*/  STL [R1+0xc8], R14 ;  /* 0x0000c80e01007387 */ /* 0x0005e40000100800 */
[----:B-1----:R-:W4:Y:S02]  /*3bf70*/  LDL.LU R24, [R1+0x50] ;  /* 0x0000500001187983 */ /* 0x002f240000300800 */
[----:B------:R-:W4:Y:S01]  /*3bf80*/  LDL.LU R25, [R1+0x54] ;  /* 0x0000540001197983 */ /* 0x000f220000300800 */
[----:B------:R-:W3:Y:S01]  /*3bf90*/  LDL.LU R4, [R1+0x1f6c] ;  /* 0x001f6c0001047983 */ /* 0x000ee20000300800 */
[----:B------:R-:W3:Y:S02]  /*3bfa0*/  LDL.LU R5, [R1+0x1f68] ;  /* 0x001f680001057983 */ /* 0x000ee40000300800 */
[----:B------:R-:W-:Y:S01]  /*3bfb0*/  STL.64 [R1+0x1f50], R26 ;  /* 0x001f501a01007387 */ /* 0x000fe20000100a00 */
[----:B------:R-:W-:Y:S01]  /*3bfc0*/  MOV R2, R15 ;  /* 0x0000000f00027202 */ /* 0x000fe20000000f00 */
[----:B---3--:R-:W-:Y:S01]  /*3bfd0*/  HMMA.16816.F32.BF16 R16, R16, R4, R20 ;  /* 0x000000041010723c */ /* 0x008fe20000041814 */
[----:B----4-:R1:W-:Y:S01]  /*3bfe0*/  STL.64 [R1+0x1f48], R24 ;  /* 0x001f481801007387 */ /* 0x0103e20000100a00 */
[----:B0-----:R-:W3:Y:S02]  /*3bff0*/  LDL.LU R12, [R1+0x60] ;  /* 0x00006000010c7983 */ /* 0x001ee40000300800 */
[----:B------:R-:W3:Y:S02]  /*3c000*/  LDL.LU R13, [R1+0x64] ;  /* 0x00006400010d7983 */ /* 0x000ee40000300800 */
[----:B--2---:R-:W3:Y:S01]  /*3c010*/  LDL.LU R14, [R1+0x68] ;  /* 0x00006800010e7983 */ /* 0x004ee20000300800 */
[----:B------:R-:W3:Y:S11]  /*3c020*/  LDL.LU R15, [R1+0x6c] ;  /* 0x00006c00010f7983 */ /* 0x000ef60000300800 */
[----:B------:R-:W-:Y:S06]  /*3c030*/  @!UPT UIADD3 URZ, URZ, URZ, URZ ;  /* 0x0000003f3f3ff290 */ /* 0x000fec000fffe03f */
[----:B------:R-:W-:Y:S01]  /*3c040*/  IMAD.MOV.U32 R20, RZ, RZ, R16 ;  /* 0x000000ffff147224 */ /* 0x000fe200078e0010 */
[----:B------:R-:W-:Y:S01]  /*3c050*/  MOV R21, R17 ;  /* 0x0000001100157202 */ /* 0x000fe20000000f00 */
[----:B------:R-:W3:Y:S01]  /*3c060*/  LDL.LU R16, [R1+0x1a0] ;  /* 0x0001a00001107983 */ /* 0x000ee20000300800 */
[----:B------:R-:W-:Y:S02]  /*3c070*/  IMAD.MOV.U32 R22, RZ, RZ, R18 ;  /* 0x000000ffff167224 */ /* 0x000fe400078e0012 */
[----:B------:R-:W3:Y:S01]  /*3c080*/  LDL.LU R17, [R1+0x1a4] ;  /* 0x0001a40001117983 */ /* 0x000ee20000300800 */
[----:B------:R-:W-:Y:S01]  /*3c090*/  MOV R23, R19 ;  /* 0x0000001300177202 */ /* 0x000fe20000000f00 */
[----:B------:R-:W3:Y:S01]  /*3c0a0*/  LDL.LU R18, [R1+0x1a8] ;  /* 0x0001a80001127983 */ /* 0x000ee20000300800 */
[----:B------:R-:W3:Y:S02]  /*3c0b0*/  LDL.LU R19, [R1+0x1ac] ;  /* 0x0001ac0001137983 */ /* 0x000ee40000300800 */
[----:B------:R-:W-:Y:S02]  /*3c0c0*/  STL.64 [R1+0x1f60], R6 ;  /* 0x001f600601007387 */ /* 0x000fe40000100a00 */
[----:B------:R-:W-:Y:S01]  /*3c0d0*/  STL.64 [R1+0x1f58], R4 ;  /* 0x001f580401007387 */ /* 0x000fe20000100a00 */
[----:B-1----:R-:W2:Y:S01]  /*3c0e0*/  LDL.LU R24, [R1+0x160] ;  /* 0x0001600001187983 */ /* 0x002ea20000300800 */
[----:B------:R-:W2:Y:S02]  /*3c0f0*/  LDL.LU R25, [R1+0x164] ;  /* 0x0001640001197983 */ /* 0x000ea40000300800 */
[----:B------:R-:W2:Y:S02]  /*3c100*/  LDL.LU R26, [R1+0x168] ;  /* 0x00016800011a7983 */ /* 0x000ea40000300800 */
[----:B------:R-:W2:Y:S01]  /*3c110*/  LDL.LU R27, [R1+0x16c] ;  /* 0x00016c00011b7983 */ /* 0x000ea20000300800 */
[----:B------:R-:W-:Y:S01]  /*3c120*/  STL.64 [R1+0x1f00], R22 ;  /* 0x001f001601007387 */ /* 0x000fe20000100a00 */
[----:B------:R0:W-:Y:S03]  /*3c130*/  STL.64 [R1+0x1ef8], R20 ;  /* 0x001ef81401007387 */ /* 0x0001e60000100a00 */
[----:B0-----:R-:W4:Y:S01]  /*3c140*/  LDL.LU.64 R20, [R1+0x30] ;  /* 0x0000300001147983 */ /* 0x001f220000300a00 */
[----:B------:R-:W2:Y:S03]  /*3c150*/  LDL.LU.64 R22, [R1+0x38] ;  /* 0x0000380001167983 */ /* 0x000ea60000300a00 */
        /* <DEDUP_REMOVED lines=12> */
[C---:B---3--:R-:W-:Y:S01]  /*3c220*/  HMMA.16816.F32.BF16 R4, R12.reuse, R8, R16 ;  /* 0x000000080c04723c */ /* 0x048fe20000041810 */
[----:B----4-:R-:W-:Y:S01]  /*3c230*/  STL.64 [R1+0x1f30], R22 ;  /* 0x001f301601007387 */ /* 0x010fe20000100a00 */
[----:B--2---:R0:W-:Y:S03]  /*3c240*/  STL.64 [R1+0x1f28], R20 ;  /* 0x001f281401007387 */ /* 0x0041e60000100a00 */
[----:B0-----:R-:W2:Y:S01]  /*3c250*/  LDL.LU R20, [R1+0x150] ;  /* 0x0001500001147983 */ /* 0x001ea20000300800 */
[----:B------:R-:W2:Y:S02]  /*3c260*/  LDL.LU R21, [R1+0x154] ;  /* 0x0001540001157983 */ /* 0x000ea40000300800 */
[----:B------:R-:W3:Y:S02]  /*3c270*/  LDL.LU R22, [R1+0x158] ;  /* 0x0001580001167983 */ /* 0x000ee40000300800 */
[----:B------:R-:W3:Y:S11]  /*3c280*/  LDL.LU R23, [R1+0x15c] ;  /* 0x00015c0001177983 */ /* 0x000ef60000300800 */
[----:B------:R-:W-:Y:S03]  /*3c290*/  @!UPT UIADD3 URZ, URZ, URZ, URZ ;  /* 0x0000003f3f3ff290 */ /* 0x000fe6000fffe03f */
[----:B------:R-:W-:Y:S01]  /*3c2a0*/  IMAD.MOV.U32 R17, RZ, RZ, R6 ;  /* 0x000000ffff117224 */ /* 0x000fe200078e0006 */
[----:B------:R-:W-:Y:S01]  /*3c2b0*/  MOV R16, R7 ;  /* 0x0000000700107202 */ /* 0x000fe20000000f00 */
[----:B------:R-:W-:Y:S01]  /*3c2c0*/  IMAD.MOV.U32 R19, RZ, RZ, R4 ;  /* 0x000000ffff137224 */ /* 0x000fe200078e0004 */
[----:B------:R-:W-:Y:S01]  /*3c2d0*/  MOV R18, R5 ;  /* 0x0000000500127202 */ /* 0x000fe20000000f00 */
[----:B---3--:R-:W-:Y:S01]  /*3c2e0*/  STL.64 [R1+0x1f40], R22 ;  /* 0x001f401601007387 */ /* 0x008fe20000100a00 */
[----:B--2---:R0:W-:Y:S03]  /*3c2f0*/  STL.64 [R1+0x1f38], R20 ;  /* 0x001f381401007387 */ /* 0x0041e60000100a00 */
[----:B0-----:R-:W2:Y:S01]  /*3c300*/  LDL.LU R20, [R1+0x170] ;  /* 0x0001700001147983 */ /* 0x001ea20000300800 */
[----:B------:R-:W2:Y:S02]  /*3c310*/  LDL.LU R21, [R1+0x174] ;  /* 0x0001740001157983 */ /* 0x000ea40000300800 */
[----:B------:R-:W2:Y:S02]  /*3c320*/  LDL.LU R22, [R1+0x178] ;  /* 0x0001780001167983 */ /* 0x000ea40000300800 */
[----:B------:R-:W2:Y:S01]  /*3c330*/  LDL.LU R23, [R1+0x17c] ;  /* 0x00017c0001177983 */ /* 0x000ea20000300800 */
[----:B------:R-:W3:Y:S01]  /*3c340*/  LDL.LU.64 R6, [R1+0x1f60] ;  /* 0x001f600001067983 */ /* 0x000ee20000300a00 */
[----:B------:R-:W4:Y:S02]  /*3c350*/  LDL.LU.64 R4, [R1+0x1f58] ;  /* 0x001f580001047983 */ /* 0x000f240000300a00 */
[----:B----4-:R-:W-:Y:S01]  /*3c360*/  HMMA.16816.F32.BF16 R12, R12, R4, R24 ;  /* 0x000000040c0c723c */ /* 0x010fe20000041818 */
[----:B------:R-:W2:Y:S01]  /*3c370*/  LDL.LU.64 R26, [R1+0x1f50] ;  /* 0x001f5000011a7983 */ /* 0x000ea20000300a00 */
[----:B------:R-:W2:Y:S11]  /*3c380*/  LDL.LU.64 R24, [R1+0x1f48] ;  /* 0x001f480001187983 */ /* 0x000eb60000300a00 */
[----:B------:R-:W-:Y:S10]  /*3c390*/  @!UPT UIADD3 URZ, URZ, URZ, URZ ;  /* 0x0000003f3f3ff290 */ /* 0x000ff4000fffe03f */
[----:B------:R3:W-:Y:S01]  /*3c3a0*/  STL.64 [R1+0x1df8], R14 ;  /* 0x001df80e01007387 */ /* 0x0007e20000100a00 */
[----:B------:R0:W-:Y:S02]  /*3c3b0*/  STL.64 [R1+0x1df0], R12 ;  /* 0x001df00c01007387 */ /* 0x0001e40000100a00 */
[----:B---3--:R-:W-:Y:S01]  /*3c3c0*/  IMAD.MOV.U32 R14, RZ, RZ, R6 ;  /* 0x000000ffff0e7224 */ /* 0x008fe200078e0006 */
[----:B------:R-:W-:Y:S01]  /*3c3d0*/  MOV R15, R3 ;  /* 0x00000003000f7202 */ /* 0x000fe20000000f00 */
[----:B0-----:R-:W-:Y:S01]  /*3c3e0*/  IMAD.MOV.U32 R12, RZ, RZ, R29 ;  /* 0x000000ffff0c7224 */ /* 0x001fe200078e001d */
[----:B------:R-:W-:Y:S01]  /*3c3f0*/  MOV R13, R7 ;  /* 0x00000007000d7202 */ /* 0x000fe20000000f00 */
[C---:B--2---:R-:W-:Y:S11]  /*3c400*/  HMMA.16816.F32.BF16 R20, R24.reuse, R8, R20 ;  /* 0x000000081814723c */ /* 0x044ff60000041814 */
        /* <DEDUP_REMOVED lines=12> */
[----:B------:R0:W-:Y:S01]  /*3c4d0*/  STL.64 [R1+0x1dd8], R26 ;  /* 0x001dd81a01007387 */ /* 0x0001e20000100a00 */
[----:B------:R1:W-:Y:S02]  /*3c4e0*/  STL.64 [R1+0x1dd0], R24 ;  /* 0x001dd01801007387 */ /* 0x0003e40000100a00 */
[----:B0-----:R-:W-:Y:S02]  /*3c4f0*/  IMAD.MOV.U32 R26, RZ, RZ, R10 ;  /* 0x000000ffff1a7224 */ /* 0x001fe400078e000a */
[----:B-1----:R-:W-:Y:S01]  /*3c500*/  IMAD.MOV.U32 R24, RZ, RZ, R28 ;  /* 0x000000ffff187224 */ /* 0x002fe200078e001c */
[----:B------:R-:W-:Y:S02]  /*3c510*/  MOV R25, R11 ;  /* 0x0000000b00197202 */ /* 0x000fe40000000f00 */
[----:B------:R-:W-:-:S07]  /*3c520*/  MOV R27, R0 ;  /* 0x00000000001b7202 */ /* 0x000fce0000000f00 */
        /* <DEDUP_REMOVED lines=9> */
[----:B------:R-:W2:Y:S02]  /*3c5c0*/  LDL.LU.64 R20, [R1+0x1f08] ;  /* 0x001f080001147983 */ /* 0x000ea40000300a00 */
[----:B------:R0:W-:Y:S11]  /*3c5d0*/  STL.64 [R1+0x1ed8], R4 ;  /* 0x001ed80401007387 */ /* 0x0001f60000100a00 */
[----:B------:R-:W-:Y:S08]  /*3c5e0*/  @!UPT UIADD3 URZ, URZ, URZ, URZ ;  /* 0x0000003f3f3ff290 */ /* 0x000ff0000fffe03f */
[----:B------:R1:W-:Y:S01]  /*3c5f0*/  STL.64 [R1+0x110], R24 ;  /* 0x0001101801007387 */ /* 0x0003e20000100a00 */
[----:B------:R-:W-:Y:S01]  /*3c600*/  STL.64 [R1+0x118], R26 ;  /* 0x0001181a01007387 */ /* 0x000fe20000100a00 */
[----:B--2---:R-:W-:Y:S01]  /*3c610*/  HMMA.16816.F32.BF16 R12, R20, R8, R12 ;  /* 0x00000008140c723c */ /* 0x004fe2000004180c */
[----:B0-----:R-:W-:Y:S01]  /*3c620*/  IMAD.MOV.U32 R5, RZ, RZ, R22 ;  /* 0x000000ffff057224 */ /* 0x001fe200078e0016 */
[----:B------:R-:W-:Y:S01]  /*3c630*/  MOV R4, R23 ;  /* 0x0000001700047202 */ /* 0x000fe20000000f00 */
[----:B-1----:R-:W-:Y:S01]  /*3c640*/  IMAD.MOV.U32 R25, RZ, RZ, R20 ;  /* 0x000000ffff197224 */ /* 0x002fe200078e0014 */
[----:B------:R-:W-:Y:S01]  /*3c650*/  MOV R24, R21 ;  /* 0x0000001500187202 */ /* 0x000fe20000000f00 */
[----:B------:R-:W2:Y:S01]  /*3c660*/  LDL.LU.64 R22, [R1+0x1f00] ;  /* 0x001f000001167983 */ /* 0x000ea20000300a00 */
[----:B------:R-:W3:Y:S11]  /*3c670*/  LDL.LU.64 R20, [R1+0x1ef8] ;  /* 0x001ef80001147983 */ /* 0x000ef60000300a00 */
[----:B------:R-:W-:Y:S07]  /*3c680*/  @!UPT UIADD3 URZ, URZ, URZ, URZ ;  /* 0x0000003f3f3ff290 */ /* 0x000fee000fffe03f */
[----:B------:R-:W-:Y:S01]  /*3c690*/  MOV R11, R13 ;  /* 0x0000000d000b7202 */ /* 0x000fe20000000f00 */
[----:B------:R-:W-:Y:S02]  /*3c6a0*/  IMAD.MOV.U32 R10, RZ, RZ, R12 ;  /* 0x000000ffff0a7224 */ /* 0x000fe400078e000c */
[----:B------:R-:W-:Y:S01]  /*3c6b0*/  IMAD.MOV.U32 R28, RZ, RZ, R14 ;  /* 0x000000ffff1c7224 */ /* 0x000fe200078e000e */
[----:B------:R-:W-:Y:S01]  /*3c6c0*/  MOV R0, R15 ;  /* 0x0000000f00007202 */ /* 0x000fe20000000f00 */
[----:B------:R-:W-:Y:S01]  /*3c6d0*/  IMAD.MOV.U32 R14, RZ, RZ, R17 ;  /* 0x000000ffff0e7224 */ /* 0x000fe200078e0011 */
[----:B------:R-:W-:Y:S01]  /*3c6e0*/  MOV R15, R16 ;  /* 0x00000010000f7202 */ /* 0x000fe20000000f00 */
[----:B------:R-:W-:Y:S01]  /*3c6f0*/  STL [R1+0x1e64], R11 ;  /* 0x001e640b01007387 */ /* 0x000fe20000100800 */
[----:B------:R-:W-:Y:S01]  /*3c700*/  IMAD.MOV.U32 R12, RZ, RZ, R19 ;  /* 0x000000ffff0c7224 */ /* 0x000fe200078e0013 */
[----:B------:R-:W-:Y:S01]  /*3c710*/  MOV R13, R18 ;  /* 0x00000012000d7202 */ /* 0x000fe20000000f00 */
[----:B------:R-:W-:Y:S01]  /*3c720*/  STL [R1+0x1ed0], R10 ;  /* 0x001ed00a01007387 */ /* 0x000fe20000100800 */
[----:B------:R-:W-:Y:S01]  /*3c730*/  STL.64 [R1+0x1ec8], R8 ;  /* 0x001ec80801007387 */ /* 0x000fe20000100a00 */
[----:B------:R-:W-:Y:S02]  /*3c740*/  STL [R1+0x1e60], R28 ;  /* 0x001e601c01007387 */ /* 0x000fe40000100800 */
[----:B------:R-:W-:Y:S02]  /*3c750*/  STL.64 [R1+0x1e18], R14 ;  /* 0x001e180e01007387 */ /* 0x000fe40000100a00 */
[----:B------:R3:W-:Y:S01]  /*3c760*/  STL.64 [R1+0x1e10], R12 ;  /* 0x001e100c01007387 */ /* 0x0007e20000100a00 */
[----:B------:R-:W4:Y:S01]  /*3c770*/  LDL.LU R16, [R1+0x10] ;  /* 0x0000100001107983 */ /* 0x000f220000300800 */
[----:B------:R-:W4:Y:S02]  /*3c780*/  LDL.LU R17, [R1+0x14] ;  /* 0x0000140001117983 */ /* 0x000f240000300800 */
[----:B------:R-:W4:Y:S02]  /*3c790*/  LDL.LU R18, [R1+0x18] ;  /* 0x0000180001127983 */ /* 0x000f240000300800 */
[----:B------:R-:W4:Y:S02]  /*3c7a0*/  LDL.LU R19, [R1+0x1c] ;  /* 0x00001c0001137983 */ /* 0x000f240000300800 */
[----:B---3--:R-:W-:Y:S01]  /*3c7b0*/  IMAD.MOV.U32 R12, RZ, RZ, R20 ;  /* 0x000000ffff0c7224 */ /* 0x008fe200078e0014 */
[----:B------:R-:W-:Y:S01]  /*3c7c0*/  MOV R13, R21 ;  /* 0x00000015000d7202 */ /* 0x000fe20000000f00 */
[----:B--2---:R-:W-:Y:S01]  /*3c7d0*/  IMAD.MOV.U32 R14, RZ, RZ, R22 ;  /* 0x000000ffff0e7224 */ /* 0x004fe200078e0016 */
[----:B------:R-:W-:Y:S01]  /*3c7e0*/  MOV R15, R23 ;  /* 0x00000017000f7202 */ /* 0x000fe20000000f00 */
[----:B----4-:R0:W-:Y:S01]  /*3c7f0*/  STL.64 [R1+0x1e38], R18 ;  /* 0x001e381201007387 */ /* 0x0101e20000100a00 */
[----:B------:R1:W-:Y:S02]  /*3c800*/  STL.64 [R1+0x1e30], R16 ;  /* 0x001e301001007387 */ /* 0x0003e40000100a00 */
[----:B------:R-:W2:Y:S02]  /*3c810*/  LDL.LU R20, [R1+0x1ef0] ;  /* 0x001ef00001147983 */ /* 0x000ea40000300800 */
[----:B------:R-:W3:Y:S01]  /*3c820*/  LDL.LU R21, [R1+0x1eec] ;  /* 0x001eec0001157983 */ /* 0x000ee20000300800 */
[----:B------:R-:W4:Y:S01]  /*3c830*/  LDL.LU R22, [R1+0x1ee8] ;  /* 0x001ee80001167983 */ /* 0x000f220000300800 */
[----:B------:R-:W2:Y:S03]  /*3c840*/  LDL.LU R23, [R1+0x1ee4] ;  /* 0x001ee40001177983 */ /* 0x000ea60000300800 */
[----:B0-----:R-:W2:Y:S04]  /*3c850*/  LDL R18, [R1+0x148] ;  /* 0x0001480001127983 */ /* 0x001ea80000100800 */
[----:B------:R-:W2:Y:S04]  /*3c860*/  LDL R19, [R1+0x14c] ;  /* 0x00014c0001137983 */ /* 0x000ea80000100800 */
[----:B-1----:R-:W3:Y:S04]  /*3c870*/  LDL R16, [R1+0x140] ;  /* 0x0001400001107983 */ /* 0x002ee80000100800 */
[----:B------:R-:W3:Y:S04]  /*3c880*/  LDL R17, [R1+0x144] ;  /* 0x0001440001117983 */ /* 0x000ee80000100800 */
[----:B--2---:R0:W-:Y:S01]  /*3c890*/  STL.64 [R1+0x1e70], R18 ;  /* 0x001e701201007387 */ /* 0x0041e20000100a00 */
[----:B---3--:R4:W-:Y:S01]  /*3c8a0*/  STL.64 [R1+0x1e68], R16 ;  /* 0x001e681001007387 */ /* 0x0089e20000100a00 */
[----:B0-----:R-:W-:Y:S01]  /*3c8b0*/  MOV R19, R20 ;  /* 0x0000001400137202 */ /* 0x001fe20000000f00 */
[----:B------:R-:W-:Y:S01]  /*3c8c0*/  IMAD.MOV.U32 R18, RZ, RZ, R21 ;  /* 0x000000ffff127224 */ /* 0x000fe200078e0015 */
[----:B------:R-:W2:Y:S01]  /*3c8d0*/  LDL.LU R20, [R1] ;  /* 0x0000000001147983 */ /* 0x000ea20000300800 */
[----:B----4-:R-:W-:Y:S01]  /*3c8e0*/  MOV R17, R22 ;  /* 0x0000001600117202 */ /* 0x010fe20000000f00 */
[----:B------:R-:W2:Y:S02]  /*3c8f0*/  LDL.LU R21, [R1+0x4] ;  /* 0x0000040001157983 */ /* 0x000ea40000300800 */
[----:B------:R-:W-:Y:S01]  /*3c900*/  IMAD.MOV.U32 R16, RZ, RZ, R23 ;  /* 0x000000ffff107224 */ /* 0x000fe200078e0017 */
[----:B------:R-:W3:Y:S01]  /*3c910*/  LDL.LU R22, [R1+0x8] ;  /* 0x0000080001167983 */ /* 0x000ee20000300800 */
[----:B------:R-:W3:Y:S03]  /*3c920*/  LDL.LU R23, [R1+0xc] ;  /* 0x00000c0001177983 */ /* 0x000ee60000300800 */
[----:B---3--:R-:W-:Y:S01]  /*3c930*/  STL.64 [R1+0x1ec0], R22 ;  /* 0x001ec01601007387 */ /* 0x008fe20000100a00 */
[----:B--2---:R-:W-:Y:S02]  /*3c940*/  STL.64 [R1+0x1eb8], R20 ;  /* 0x001eb81401007387 */ /* 0x004fe40000100a00 */
[----:B------:R-:W-:Y:S02]  /*3c950*/  STL.64 [R1+0x1e80], R18 ;  /* 0x001e801201007387 */ /* 0x000fe40000100a00 */
[----:B------:R0:W-:Y:S02]  /*3c960*/  STL.64 [R1+0x1e78], R16 ;  /* 0x001e781001007387 */ /* 0x0001e40000100a00 */
        /* <DEDUP_REMOVED lines=24> */
[----:B------:R-:W2:Y:S02]  /*3caf0*/  LDL.LU R14, [R1+0xc8] ;  /* 0x0000c800010e7983 */ /* 0x000ea40000300800 */
[----:B------:R-:W-:-:S02]  /*3cb00*/  IMAD.MOV.U32 R15, RZ, RZ, R2 ;  /* 0x000000ffff0f7224 */ /* 0x000fc400078e0002 */
[----:B------:R-:W2:Y:S01]  /*3cb10*/  LDL.LU R2, [R1+0x1ee0] ;  /* 0x001ee00001027983 */ /* 0x000ea20000300800 */
[----:B------:R-:W-:Y:S02]  /*3cb20*/  IMAD.MOV.U32 R20, RZ, RZ, R25 ;  /* 0x000000ffff147224 */ /* 0x000fe400078e0019 */
[----:B------:R-:W-:Y:S01]  /*3cb30*/  IMAD.MOV.U32 R22, RZ, RZ, R5 ;  /* 0x000000ffff167224 */ /* 0x000fe200078e0005 */
[----:B------:R-:W-:Y:S01]  /*3cb40*/  MOV R23, R4 ;  /* 0x0000000400177202 */ /* 0x000fe20000000f00 */
[----:B------:R-:W-:Y:S01]  /*3cb50*/  IMAD.MOV.U32 R25, RZ, RZ, R7 ;  /* 0x000000ffff197224 */ /* 0x000fe200078e0007 */
[----:B------:R-:W-:Y:S02]  /*3cb60*/  MOV R26, R6 ;  /* 0x00000006001a7202 */ /* 0x000fe40000000f00 */
[----:B------:R-:W-:Y:S01]  /*3cb70*/  MOV R21, R24 ;  /* 0x0000001800157202 */ /* 0x000fe20000000f00 */
[----:B------:R-:W-:Y:S01]  /*3cb80*/  MOV R24, R29 ;  /* 0x0000001d00187202 */ /* 0x000fe20000000f00 */
[----:B--2---:R-:W0:Y:S04]  /*3cb90*/  LDSM.16.MT88.4 R4, [R2+0x1f080] ;  /* 0x01f080000204783b */ /* 0x004e280000004200 */
[----:B------:R-:W-:Y:S01]  /*3cba0*/  STL.64 [R1+0x1e48], R14 ;  /* 0x001e480e01007387 */ /* 0x000fe20000100a00 */
[----:B---3--:R1:W-:Y:S03]  /*3cbb0*/  STL.64 [R1+0x1e40], R12 ;  /* 0x001e400c01007387 */ /* 0x0083e60000100a00 */
[----:B-1----:R-:W2:Y:S01]  /*3cbc0*/  LDL.LU R12, [R1+0x180] ;  /* 0x00018000010c7983 */ /* 0x002ea20000300800 */
[----:B------:R-:W2:Y:S02]  /*3cbd0*/  LDL.LU R13, [R1+0x184] ;  /* 0x00018400010d7983 */ /* 0x000ea40000300800 */
[----:B------:R-:W2:Y:S02]  /*3cbe0*/  LDL.LU R14, [R1+0x188] ;  /* 0x00018800010e7983 */ /* 0x000ea40000300800 */
[----:B------:R-:W2:Y:S01]  /*3cbf0*/  LDL.LU R15, [R1+0x18c] ;  /* 0x00018c00010f7983 */ /* 0x000ea20000300800 */
[----:B0-----:R0:W-:Y:S01]  /*3cc00*/  STL.64 [R1+0x60], R4 ;  /* 0x0000600401007387 */ /* 0x0011e20000100a00 */
[----:B------:R-:W-:Y:S01]  /*3cc10*/  MOV R29, R5 ;  /* 0x00000005001d7202 */ /* 0x000fe20000000f00 */
[----:B------:R1:W-:Y:S02]  /*3cc20*/  STL.64 [R1+0x68], R6 ;  /* 0x0000680601007387 */ /* 0x0003e40000100a00 */
[----:B0-----:R-:W4:Y:S01]  /*3cc30*/  LDL.LU.64 R4, [R1+0x1ed8] ;  /* 0x001ed80001047983 */ /* 0x001f220000300a00 */
[----:B------:R-:W-:-:S02]  /*3cc40*/  IMAD.MOV.U32 R27, RZ, RZ, R3 ;  /* 0x000000ffff1b7224 */ /* 0x000fc400078e0003 */
[----:B------:R-:W-:Y:S01]  /*3cc50*/  IMAD.MOV.U32 R3, RZ, RZ, R6 ;  /* 0x000000ffff037224 */ /* 0x000fe200078e0006 */
[----:B------:R-:W-:Y:S01]  /*3cc60*/  MOV R2, R7 ;  /* 0x0000000700027202 */ /* 0x000fe20000000f00 */
[----:B----4-:R-:W-:Y:S01]  /*3cc70*/  HMMA.16816.F32.BF16 R20, R20, R4, R8 ;  /* 0x000000041414723c */ /* 0x010fe20000041808 */
[----:B------:R-:W3:Y:S01]  /*3cc80*/  LDL.LU R10, [R1+0x1ed0] ;  /* 0x001ed000010a7983 */ /* 0x000ee20000300800 */
[----:B------:R-:W4:Y:S11]  /*3cc90*/  LDL.LU.64 R8, [R1+0x1ec8] ;  /* 0x001ec80001087983 */ /* 0x000f360000300a00 */
[----:B------:R-:W-:Y:S11]  /*3cca0*/  @!UPT UIADD3 URZ, URZ, URZ, URZ ;  /* 0x0000003f3f3ff290 */ /* 0x000ff6000fffe03f */
[----:B-1----:R-:W-:Y:S01]  /*3ccb0*/  IMAD.MOV.U32 R6, RZ, RZ, R22 ;  /* 0x000000ffff067224 */ /* 0x002fe200078e0016 */
        /* <DEDUP_REMOVED lines=31> */
[----:B------:R-:W-:Y:S01]  /*3ceb0*/  STL.64 [R1+0x1da8], R22 ;  /* 0x001da81601007387 */ /* 0x000fe20000100a00 */
[----:B------:R0:W-:Y:S02]  /*3cec0*/  STL.64 [R1+0x1da0], R20 ;  /* 0x001da01401007387 */ /* 0x0001e40000100a00 */
[----:B0-----:R-:W-:Y:S02]  /*3ced0*/  IMAD.MOV.U32 R20, RZ, RZ, R11 ;  /* 0x000000ffff147224 */ /* 0x001fe400078e000b */
[----:B------:R-:W4:Y:S01]  /*3cee0*/  LDL.LU R11, [R1+0x1e64] ;  /* 0x001e6400010b7983 */ /* 0x000f220000300800 */
[----:B------:R-:W-:Y:S01]  /*3cef0*/  IMAD.MOV.U32 R22, RZ, RZ, R6 ;  /* 0x000000ffff167224 */ /* 0x000fe200078e0006 */
[----:B------:R-:W-:Y:S02]  /*3cf00*/  MOV R23, R7 ;  /* 0x0000000700177202 */ /* 0x000fe40000000f00 */
[----:B------:R-:W-:Y:S02]  /*3cf10*/  MOV R21, R28 ;  /* 0x0000001c00157202 */ /* 0x000fe40000000f00 */
[----:B------:R-:W4:Y:S01]  /*3cf20*/  LDL.LU R28, [R1+0x1e60] ;  /* 0x001e6000011c7983 */ /* 0x000f220000300800 */
[----:B------:R-:W4:Y:S02]  /*3cf30*/  LDL.LU R6, [R1+0x1e5c] ;  /* 0x001e5c0001067983 */ /* 0x000f240000300800 */
[----:B------:R-:W4:Y:S02]  /*3cf40*/  LDL.LU R7, [R1+0x1e58] ;  /* 0x001e580001077983 */ /* 0x000f240000300800 */
[----:B------:R-:W-:Y:S01]  /*3cf50*/  STL.64 [R1+0x1db8], R22 ;  /* 0x001db81601007387 */ /* 0x000fe20000100a00 */
[----:B------:R3:W-:Y:S02]  /*3cf60*/  STL.64 [R1+0x1db0], R20 ;  /* 0x001db01401007387 */ /* 0x0007e40000100a00 */
[----:B---3--:R-:W-:-:S02]  /*3cf70*/  IMAD.MOV.U32 R20, RZ, RZ, R10 ;  /* 0x000000ffff147224 */ /* 0x008fc400078e000a */
[----:B------:R-:W3:Y:S01]  /*3cf80*/  LDL.LU R10, [R1+0x1e54] ;  /* 0x001e5400010a7983 */ /* 0x000ee20000300800 */
[----:B--2---:R-:W-:Y:S01]  /*3cf90*/  HMMA.16816.F32.BF16 R16, R16, R8, R12 ;  /* 0x000000081010723c */ /* 0x004fe2000004180c */
[----:B----4-:R-:W-:Y:S02]  /*3cfa0*/  MOV R21, R11 ;  /* 0x0000000b00157202 */ /* 0x010fe40000000f00 */
[----:B------:R-:W3:Y:S01]  /*3cfb0*/  LDL.LU R11, [R1+0x1e50] ;  /* 0x001e5000010b7983 */ /* 0x000ee20000300800 */
[----:B------:R-:W-:Y:S02]  /*3cfc0*/  STL [R1+0x1cfc], R4 ;  /* 0x001cfc0401007387 */ /* 0x000fe40000100800 */
[----:B------:R0:W-:Y:S02]  /*3cfd0*/  STL [R1+0x1cf8], R5 ;  /* 0x001cf80501007387 */ /* 0x0001e40000100800 */
[----:B------:R-:W3:Y:S01]  /*3cfe0*/  LDL.LU.64 R14, [R1+0x1e48] ;  /* 0x001e4800010e7983 */ /* 0x000ee20000300a00 */
[----:B------:R-:W3:Y:S11]  /*3cff0*/  LDL.LU.64 R12, [R1+0x1e40] ;  /* 0x001e4000010c7983 */ /* 0x000ef60000300a00 */
[----:B------:R-:W-:Y:S03]  /*3d000*/  @!UPT UIADD3 URZ, URZ, URZ, URZ ;  /* 0x0000003f3f3ff290 */ /* 0x000fe6000fffe03f */
[----:B------:R-:W-:Y:S02]  /*3d010*/  STL.64 [R1+0xf0], R16 ;  /* 0x0000f01001007387 */ /* 0x000fe40000100a00 */
[----:B------:R1:W-:Y:S02]  /*3d020*/  STL [R1+0xf8], R18 ;  /* 0x0000f81201007387 */ /* 0x0003e40000100800 */
[----:B0-----:R-:W-:Y:S02]  /*3d030*/  IMAD.MOV.U32 R5, RZ, RZ, R19 ;  /* 0x000000ffff057224 */ /* 0x001fe400078e0013 */
[----:B-1----:R-:W3:Y:S01]  /*3d040*/  LDL.LU.64 R18, [R1+0x1e38] ;  /* 0x001e380001127983 */ /* 0x002ee20000300a00 */
        /* <DEDUP_REMOVED lines=13> */
[----:B------:R-:W-:Y:S01]  /*3d120*/  STL.64 [R1], R16 ;  /* 0x0000001001007387 */ /* 0x000fe20000100a00 */
[----:B------:R0:W-:Y:S03]  /*3d130*/  STL.64 [R1+0x8], R18 ;  /* 0x0000081201007387 */ /* 0x0001e60000100a00 */
[----:B0-----:R-:W2:Y:S01]  /*3d140*/  LDL.LU.64 R18, [R1+0x1e08] ;  /* 0x001e080001127983 */ /* 0x001ea20000300a00 */
[----:B------:R-:W2:Y:S02]  /*3d150*/  LDL.LU.64 R16, [R1+0x1e00] ;  /* 0x001e000001107983 */ /* 0x000ea40000300a00 */
[C---:B--2---:R-:W-:Y:S11]  /*3d160*/  HMMA.16816.F32.BF16 R12, R16.reuse, R10, R12 ;  /* 0x0000000a100c723c */ /* 0x044ff6000004180c */
[----:B------:R-:W-:Y:S11]  /*3d170*/  @!UPT UIADD3 URZ, URZ, URZ, URZ ;  /* 0x0000003f3f3ff290 */ /* 0x000ff6000fffe03f */
[----:B------:R-:W-:Y:S01]  /*3d180*/  @!UPT UIADD3 URZ, URZ, URZ, URZ ;  /* 0x0000003f3f3ff290 */ /* 0x000fe2000fffe03f */
[----:B------:R-:W-:Y:S01]  /*3d190*/  STL [R1+0xa0], R12 ;  /* 0x0000a00c01007387 */ /* 0x000fe20000100800 */
[----:B------:R0:W-:Y:S01]  /*3d1a0*/  STL.64 [R1+0xa8], R14 ;  /* 0x0000a80e01007387 */ /* 0x0001e20000100a00 */
        /* <DEDUP_REMOVED lines=9> */
[----:B------:R-:W-:Y:S01]  /*3d240*/  STL.64 [R1+0x98], R18 ;  /* 0x0000981201007387 */ /* 0x000fe20000100a00 */
[C---:B--2---:R-:W-:Y:S11]  /*3d250*/  HMMA.16816.F32.BF16 R24, R12.reuse, R10, R24 ;  /* 0x0000000a0c18723c */ /* 0x044ff60000041818 */
[----:B------:R-:W-:Y:S11]  /*3d260*/  @!UPT UIADD3 URZ, URZ, URZ, URZ ;  /* 0x0000003f3f3ff290 */ /* 0x000ff6000fffe03f */
[----:B------:R-:W-:Y:S01]  /*3d270*/  @!UPT UIADD3 URZ, URZ, URZ, URZ ;  /* 0x0000003f3f3ff290 */ /* 0x000fe2000fffe03f */
[----:B------:R-:W-:Y:S01]  /*3d280*/  STL.64 [R1+0x70], R24 ;  /* 0x0000701801007387 */ /* 0x000fe20000100a00 */
[----:B------:R0:W-:Y:S03]  /*3d290*/  STL.64 [R1+0x78], R26 ;  /* 0x0000781a01007387 */ /* 0x0001e60000100a00 */
[----:B0-----:R-:W2:Y:S01]  /*3d2a0*/  LDL.LU.64 R26, [R1+0x1dd8] ;  /* 0x001dd800011a7983 */ /* 0x001ea20000300a00 */
[----:B------:R-:W2:Y:S02]  /*3d2b0*/  LDL.LU.64 R24, [R1+0x1dd0] ;  /* 0x001dd00001187983 */ /* 0x000ea40000300a00 */
[----:B------:R-:W-:Y:S01]  /*3d2c0*/  IMAD.MOV.U32 R22, RZ, RZ, R28 ;  /* 0x000000ffff167224 */ /* 0x000fe200078e001c */
[----:B------:R-:W-:Y:S01]  /*3d2d0*/  MOV R23, R0 ;  /* 0x0000000000177202 */ /* 0x000fe20000000f00 */
[----:B--2---:R-:W-:Y:S01]  /*3d2e0*/  HMMA.16816.F32.BF16 R12, R12, R6, R24 ;  /* 0x000000060c0c723c */ /* 0x004fe20000041818 */
[----:B------:R-:W2:Y:S01]  /*3d2f0*/  LDL.LU.64 R26, [R1+0x1dc8] ;  /* 0x001dc800011a7983 */ /* 0x000ea20000300a00 */
[----:B------:R-:W2:Y:S11]  /*3d300*/  LDL.LU.64 R24, [R1+0x1dc0] ;  /* 0x001dc00001187983 */ /* 0x000eb60000300a00 */
[----:B------:R-:W-:Y:S10]  /*3d310*/  @!UPT UIADD3 URZ, URZ, URZ, URZ ;  /* 0x0000003f3f3ff290 */ /* 0x000ff4000fffe03f */
[----:B------:R-:W-:Y:S01]  /*3d320*/  STL [R1+0x1d98], R13 ;  /* 0x001d980d01007387 */ /* 0x000fe20000100800 */
[----:B------:R-:W-:Y:S02]  /*3d330*/  STL [R1+0x1d94], R15 ;  /* 0x001d940f01007387 */ /* 0x000fe40000100800 */
        /* <DEDUP_REMOVED lines=9> */
[----:B------:R-:W-:Y:S01]  /*3d3d0*/  STL [R1+0x1d90], R11 ;  /* 0x001d900b01007387 */ /* 0x000fe20000100800 */
[----:B------:R-:W0:Y:S04]  /*3d3e0*/  S2R R28, SR_TID.X ;  /* 0x00000000001c7919 */ /* 0x000e280000002100 */
[----:B------:R-:W1:Y:S04]  /*3d3f0*/  S2R R18, SR_CTAID.X ;  /* 0x0000000000127919 */ /* 0x000e680000002500 */
[----:B------:R-:W3:Y:S01]  /*3d400*/  S2R R17, SR_TID.X ;  /* 0x0000000000117919 */ /* 0x000ee20000002100 */
[----:B--2---:R-:W-:Y:S03]  /*3d410*/  HMMA.16816.F32.BF16 R24, R24, R6, R20 ;  /* 0x000000061818723c */ /* 0x004fe60000041814 */
[----:B------:R-:W2:Y:S01]  /*3d420*/  LDL.LU.64 R22, [R1+0x1da8] ;  /* 0x001da80001167983 */ /* 0x000ea20000300a00 */
[----:B------:R-:W2:Y:S11]  /*3d430*/  LDL.LU.64 R20, [R1+0x1da0] ;  /* 0x001da00001147983 */ /* 0x000eb60000300a00 */
[----:B------:R-:W-:Y:S08]  /*3d440*/  @!UPT UIADD3 URZ, URZ, URZ, URZ ;  /* 0x0000003f3f3ff290 */ /* 0x000ff0000fffe03f */
[----:B------:R4:W-:Y:S01]  /*3d450*/  STL [R1+0x20], R24 ;  /* 0x0000201801007387 */ /* 0x0009e20000100800 */
[----:B------:R0:W-:Y:S03]  /*3d460*/  STL.64 [R1+0x28], R26 ;  /* 0x0000281a01007387 */ /* 0x0001e60000100a00 */
[----:B----4-:R-:W2:Y:S04]  /*3d470*/  LDL R24, [R1+0x60] ;  /* 0x0000600001187983 */ /* 0x010ea80000100800 */
[----:B------:R-:W4:Y:S04]  /*3d480*/  S2R R8, SR_TID.X ;  /* 0x0000000000087919 */ /* 0x000f280000002100 */
[----:B------:R-:W4:Y:S01]  /*3d490*/  S2R R9, SR_CTAID.X ;  /* 0x0000000000097919 */ /* 0x000f220000002500 */
[----:B0-----:R-:W-:-:S03]  /*3d4a0*/  LOP3.LUT R0, R28, 0x3, RZ, 0xc0, !PT ;  /* 0x000000031c007812 */ /* 0x001fc600078ec0ff */
[----:B------:R-:W0:Y:S01]  /*3d4b0*/  S2R R13, SR_TID.X ;  /* 0x00000000000d7919 */ /* 0x000e220000002100 */
[----:B------:R-:W-:Y:S01]  /*3d4c0*/  LOP3.LUT R28, R28, 0xe0, RZ, 0xc0, !PT ;  /* 0x000000e01c1c7812 */ /* 0x000fe200078ec0ff */
[----:B-1----:R-:W-:Y:S01]  /*3d4d0*/  IMAD.SHL.U32 R18, R18, 0x80, RZ ;  /* 0x0000008012127824 */ /* 0x002fe200078e00ff */
[----:B------:R-:W-:Y:S01]  /*3d4e0*/  SHF.L.U32 R0, R0, 0x1, RZ ;  /* 0x0000000100007819 */ /* 0x000fe200000006ff */
[----:B------:R-:W-:Y:S01]  /*3d4f0*/  IMAD.MOV.U32 R11, RZ, RZ, R25 ;  /* 0x000000ffff0b7224 */ /* 0x000fe200078e0019 */
[----:B------:R-:W1:Y:S01]  /*3d500*/  S2R R14, SR_CTAID.X ;  /* 0x00000000000e7919 */ /* 0x000e620000002500 */
[----:B---3--:R-:W-:Y:S01]  /*3d510*/  LOP3.LUT R19, R17, 0x1c, RZ, 0xc0, !PT ;  /* 0x0000001c11137812 */ /* 0x008fe200078ec0ff */
[----:B------:R-:W-:Y:S01]  /*3d520*/  IMAD.MOV.U32 R25, RZ, RZ, R29 ;  /* 0x000000ffff197224 */ /* 0x000fe200078e001d */
[----:B------:R-:W-:Y:S01]  /*3d530*/  MOV R26, R3 ;  /* 0x00000003001a7202 */ /* 0x000fe20000000f00 */
[----:B------:R-:W-:Y:S01]  /*3d540*/  IMAD.MOV.U32 R27, RZ, RZ, R2 ;  /* 0x000000ffff1b7224 */ /* 0x000fe200078e0002 */
[----:B------:R-:W-:-:S02]  /*3d550*/  LEA.HI R0, R28, R0, RZ, 0x1e ;  /* 0x000000001c007211 */ /* 0x000fc400078ff0ff */
[----:B------:R-:W-:Y:S02]  /*3d560*/  LEA.HI R15, R19, R18, RZ, 0x1e ;  /* 0x00000012130f7211 */ /* 0x000fe400078ff0ff */
[----:B------:R-:W-:Y:S02]  /*3d570*/  IADD3 R0, P0, R0, UR4, RZ ;  /* 0x0000000400007c10 */ /* 0x000fe4000ff1e0ff */
[----:B------:R-:W-:Y:S01]  /*3d580*/  IADD3 R15, R15, 0x68, RZ ;  /* 0x000000680f0f7810 */ /* 0x000fe20007ffe0ff */
[----:B------:R-:W3:Y:S01]  /*3d590*/  S2R R29, SR_CTAID.X ;  /* 0x00000000001d7919 */ /* 0x000ee20000002500 */
[----:B----4-:R-:W-:Y:S01]  /*3d5a0*/  LOP3.LUT R8, R8, 0x1c, RZ, 0xc0, !PT ;  /* 0x0000001c08087812 */ /* 0x010fe200078ec0ff */
[----:B------:R-:W-:Y:S01]  /*3d5b0*/  IMAD.X R28, RZ, RZ, UR5, P0 ;  /* 0x00000005ff1c7e24 */ /* 0x000fe200080e06ff */
[----:B------:R-:W-:Y:S02]  /*3d5c0*/  SHF.L.U32 R9, R9, 0x7, RZ ;  /* 0x0000000709097819 */ /* 0x000fe400000006ff */
[----:B------:R-:W-:-:S02]  /*3d5d0*/  ISETP.GT.U32.AND P1, PT, R0, R15, PT ;  /* 0x0000000f0000720c */ /* 0x000fc40003f24070 */
[----:B------:R-:W-:Y:S02]  /*3d5e0*/  LEA.HI R4, R8, 0x60, RZ, 0x1e ;  /* 0x0000006008047811 */ /* 0x000fe400078ff0ff */
[C---:B------:R-:W-:Y:S02]  /*3d5f0*/  IADD3 R2, P2, R0.reuse, 0x40, RZ ;  /* 0x0000004000027810 */ /* 0x040fe40007f5e0ff */
[----:B------:R-:W-:Y:S02]  /*3d600*/  IADD3 R3, P4, R0, 0x41, RZ ;  /* 0x0000004100037810 */ /* 0x000fe40007f9e0ff */
[----:B------:R-:W-:Y:S02]  /*3d610*/  ISETP.GT.U32.AND.EX P1, PT, R28, RZ, PT, P1 ;  /* 0x000000ff1c00720c */ /* 0x000fe40003f24110 */
[----:B------:R-:W-:Y:S02]  /*3d620*/  IADD3 R4, R9, R4, RZ ;  /* 0x0000000409047210 */ /* 0x000fe40007ffe0ff */
[----:B0-----:R-:W-:Y:S01]  /*3d630*/  LOP3.LUT R12, R13, 0x1c, RZ, 0xc0, !PT ;  /* 0x0000001c0d0c7812 */ /* 0x001fe200078ec0ff */
[----:B------:R-:W-:Y:S01]  /*3d640*/  IADD3.X R9, RZ, R28, RZ, P2, !PT ;  /* 0x0000001cff097210 */ /* 0x000fe200017fe4ff */
[----:B------:R-:W-:-:S02]  /*3d650*/  SEL R8, RZ, 0x4, !P1 ;  /* 0x00000004ff087807 */ /* 0x000fc40004800000 */
[-C--:B------:R-:W-:Y:S01]  /*3d660*/  ISETP.GT.U32.AND P3, PT, R0, R4.reuse, PT ;  /* 0x000000040000720c */ /* 0x080fe20003f64070 */
[-C--:B------:R-:W-:Y:S01]  /*3d670*/  ISETP.GT.U32.AND P1, PT, R2, R4.reuse, PT ;  /* 0x000000040200720c */ /* 0x080fe20003f24070 */
[----:B------:R-:W-:Y:S01]  /*3d680*/  ISETP.GT.U32.AND P2, PT, R3, R4, PT ;  /* 0x000000040300720c */ /* 0x000fe20003f44070 */
[----:B------:R-:W-:Y:S01]  /*3d690*/  LEA.HI R4, R12, 0x50, RZ, 0x1e ;  /* 0x000000500c047811 */ /* 0x000fe200078ff0ff */
[----:B------:R-:W-:Y:S01]  /*3d6a0*/  ISETP.GT.U32.AND.EX P3, PT, R28, RZ, PT, P3 ;  /* 0x000000ff1c00720c */ /* 0x000fe20003f64130 */
[----:B-1----:R-:W-:Y:S01]  /*3d6b0*/  IMAD.SHL.U32 R14, R14, 0x80, RZ ;  /* 0x000000800e0e7824 */ /* 0x002fe200078e00ff */
[----:B------:R0:W-:Y:S02]  /*3d6c0*/  STL [R1+0x120], R8 ;  /* 0x0001200801007387 */ /* 0x0001e40000100800 */
[----:B------:R-:W-:Y:S01]  /*3d6d0*/  SEL R16, RZ, 0x7fff8, !P3 ;  /* 0x0007fff8ff107807 */ /* 0x000fe20005800000 */
[----:B------:R-:W-:Y:S01]  /*3d6e0*/  IMAD.IADD R4, R14, 0x1, R4 ;  /* 0x000000010e047824 */ /* 0x000fe200078e0204 */
[----:B------:R-:W-:-:S02]  /*3d6f0*/  LOP3.LUT R17, R17, 0x1c, RZ, 0xc0, !PT ;  /* 0x0000001c11117812 */ /* 0x000fc400078ec0ff */
[----:B0-----:R-:W-:Y:S02]  /*3d700*/  IADD3.X R8, RZ, R28, RZ, P4, !PT ;  /* 0x0000001cff087210 */ /* 0x001fe400027fe4ff */
[-C--:B------:R-:W-:Y:S02]  /*3d710*/  ISETP.GT.U32.AND P4, PT, R3, R4.reuse, PT ;  /* 0x000000040300720c */ /* 0x080fe40003f84070 */
[----:B------:R-:W-:Y:S02]  /*3d720*/  ISETP.GT.U32.AND.EX P2, PT, R8, RZ, PT, P2 ;  /* 0x000000ff0800720c */ /* 0x000fe40003f44120 */
[----:B------:R-:W-:Y:S01]  /*3d730*/  ISETP.GT.U32.AND P3, PT, R2, R4, PT ;  /* 0x000000040200720c */ /* 0x000fe20003f64070 */
[----:B---3--:R-:W-:Y:S01]  /*3d740*/  IMAD.SHL.U32 R29, R29, 0x80, RZ ;  /* 0x000000801d1d7824 */ /* 0x008fe200078e00ff */
[----:B------:R-:W-:Y:S02]  /*3d750*/  ISETP.GT.U32.AND.EX P4, PT, R8, RZ, PT, P4 ;  /* 0x000000ff0800720c */ /* 0x000fe40003f84140 */
[----:B------:R-:W-:-:S02]  /*3d760*/  ISETP.GT.U32.AND.EX P1, PT, R9, RZ, PT, P1 ;  /* 0x000000ff0900720c */ /* 0x000fc40003f24110 */
[----:B------:R-:W-:Y:S02]  /*3d770*/  ISETP.GT.U32.AND.EX P3, PT, R9, RZ, PT, P3 ;  /* 0x000000ff0900720c */ /* 0x000fe40003f64130 */
[----:B------:R-:W-:-:S04]  /*3d780*/  LEA.HI R5, R19, R18, RZ, 0x1e ;  /* 0x0000001213057211 */ /* 0x000fc800078ff0ff */
[----:B------:R-:W-:-:S04]  /*3d790*/  IADD3 R5, R5, 0x78, RZ ;  /* 0x0000007805057810 */ /* 0x000fc80007ffe0ff */
[----:B------:R-:W-:Y:S01]  /*3d7a0*/  ISETP.GT.U32.AND P0, PT, R0, R5, PT ;  /* 0x000000050000720c */ /* 0x000fe20003f04070 */
[----:B--2---:R-:W-:Y:S11]  /*3d7b0*/  HMMA.16816.F32.BF16 R20, R24, R6, R20 ;  /* 0x000000061814723c */ /* 0x004ff60000041814 */
[----:B------:R-:W-:Y:S11]  /*3d7c0*/  @!UPT UIADD3 URZ, URZ, URZ, URZ ;  /* 0x0000003f3f3ff290 */ /* 0x000ff6000fffe03f */
[----:B------:R-:W-:Y:S01]  /*3d7d0*/  @!UPT UIADD3 URZ, URZ, URZ, URZ ;  /* 0x0000003f3f3ff290 */ /* 0x000fe2000fffe03f */
[----:B------:R-:W-:Y:S01]  /*3d7e0*/  STL.64 [R1+0x30], R20 ;  /* 0x0000301401007387 */ /* 0x000fe20000100a00 */
[----:B------:R-:W-:Y:S02]  /*3d7f0*/  STL [R1+0x38], R22 ;  /* 0x0000381601007387 */ /* 0x000fe40000100800 */
[----:B------:R-:W-:Y:S02]  /*3d800*/  STL [R1+0xcc], R16 ;  /* 0x0000cc1001007387 */ /* 0x000fe40000100800 */
[----:B------:R0:W-:Y:S02]  /*3d810*/  STL [R1+0x1d0c], R4 ;  /* 0x001d0c0401007387 */ /* 0x0001e40000100800 */
[----:B0-----:R-:W-:Y:S02]  /*3d820*/  SEL R4, RZ, 0x1, !P2 ;  /* 0x00000001ff047807 */ /* 0x001fe40005000000 */
[----:B------:R-:W-:-:S03]  /*3d830*/  LEA.HI R16, R17, 0x58, RZ, 0x1e ;  /* 0x0000005811107811 */ /* 0x000fc600078ff0ff */
[----:B------:R0:W-:Y:S01]  /*3d840*/  STL [R1+0x50], R4 ;  /* 0x0000500401007387 */ /* 0x0001e20000100800 */
[----:B------:R-:W-:Y:S01]  /*3d850*/  IADD3 R16, R29, R16, RZ ;  /* 0x000000101d107210 */ /* 0x000fe20007ffe0ff */
[----:B------:R-:W-:-:S03]  /*3d860*/  SEL R29, RZ, 0x1fffe, !P1 ;  /* 0x0001fffeff1d7807 */ /* 0x000fc60004800000 */
[----:B------:R-:W-:Y:S02]  /*3d870*/  ISETP.GT.U32.AND P1, PT, R3, R16, PT ;  /* 0x000000100300720c */ /* 0x000fe40003f24070 */
[----:B0-----:R-:W-:Y:S02]  /*3d880*/  SEL R4, RZ, 0x4, !P4 ;  /* 0x00000004ff047807 */ /* 0x001fe40006000000 */
[----:B------:R-:W-:-:S03]  /*3d890*/  ISETP.GT.U32.AND.EX P1, PT, R8, RZ, PT, P1 ;  /* 0x000000ff0800720c */ /* 0x000fc60003f24110 */
[----:B------:R0:W-:Y:S01]  /*3d8a0*/  STL [R1+0xc8], R4 ;  /* 0x0000c80401007387 */ /* 0x0001e20000100800 */
[----:B------:R-:W-:Y:S02]  /*3d8b0*/  ISETP.GT.U32.AND P2, PT, R2, R16, PT ;  /* 0x000000100200720c */ /* 0x000fe40003f44070 */
[----:B0-----:R-:W-:Y:S02]  /*3d8c0*/  SEL R4, RZ, 0x7fff8, !P3 ;  /* 0x0007fff8ff047807 */ /* 0x001fe40005800000 */
[----:B------:R-:W-:-:S03]  /*3d8d0*/  ISETP.GT.U32.AND.EX P2, PT, R9, RZ, PT, P2 ;  /* 0x000000ff0900720c */ /* 0x000fc60003f44120 */
[----:B------:R0:W-:Y:S01]  /*3d8e0*/  STL [R1+0xc4], R4 ;  /* 0x0000c40401007387 */ /* 0x0001e20000100800 */
[----:B------:R-:W-:Y:S02]  /*3d8f0*/  ISETP.GT.U32.AND P4, PT, R3, R5, PT ;  /* 0x000000050300720c */ /* 0x000fe40003f84070 */
[----:B------:R-:W-:Y:S02]  /*3d900*/  MOV R20, R23 ;  /* 0x0000001700147202 */ /* 0x000fe40000000f00 */
[----:B------:R-:W-:Y:S02]  /*3d910*/  LEA.HI R24, R19, R18, RZ, 0x1e ;  /* 0x0000001213187211 */ /* 0x000fe400078ff0ff */
[----:B0-----:R-:W-:Y:S02]  /*3d920*/  SEL R4, RZ, 0x1, !P1 ;  /* 0x00000001ff047807 */ /* 0x001fe40004800000 */
[----:B------:R-:W-:-:S03]  /*3d930*/  ISETP.GT.U32.AND.EX P4, PT, R8, RZ, PT, P4 ;  /* 0x000000ff0800720c */ /* 0x000fc60003f84140 */
[----:B------:R0:W-:Y:S01]  /*3d940*/  STL [R1+0x5c], R4 ;  /* 0x00005c0401007387 */ /* 0x0001e20000100800 */
[----:B------:R-:W-:Y:S01]  /*3d950*/  IADD3 R24, R24, 0x70, RZ ;  /* 0x0000007018187810 */ /* 0x000fe20007ffe0ff */
[----:B------:R-:W-:Y:S01]  /*3d960*/  FMUL R20, R20, c[0x0][0x188] ;  /* 0x0000620014147a20 */ /* 0x000fe20000400000 */
[----:B0-----:R-:W-:Y:S02]  /*3d970*/  SEL R4, RZ, 0x1fffe, !P2 ;  /* 0x0001fffeff047807 */ /* 0x001fe40005000000 */
[----:B------:R-:W-:-:S03]  /*3d980*/  ISETP.GT.U32.AND P2, PT, R0, R24, PT ;  /* 0x000000180000720c */ /* 0x000fc60003f44070 */
[----:B------:R0:W-:Y:S01]  /*3d990*/  STL [R1+0x58], R4 ;  /* 0x0000580401007387 */ /* 0x0001e20000100800 */
[----:B------:R1:W-:Y:S01]  /*3d9a0*/  STL [R1+0x1d2c], R0 ;  /* 0x001d2c0001007387 */ /* 0x0003e20000100800 */
[----:B0-----:R-:W-:Y:S02]  /*3d9b0*/  SEL R4, RZ, 0x1, !P4 ;  /* 0x00000001ff047807 */ /* 0x001fe40006000000 */
[----:B-1----:R-:W-:-:S03]  /*3d9c0*/  FSEL R0, R20, -INF , !P4 ;  /* 0xff80000014007808 */ /* 0x002fc60006000000 */
[----:B------:R-:W-:Y:S01]  /*3d9d0*/  STL [R1+0x54], R4 ;  /* 0x0000540401007387 */ /* 0x000fe20000100800 */
[----:B------:R-:W2:Y:S02]  /*3d9e0*/  LDL.LU R21, [R1+0x4] ;  /* 0x0000040001157983 */ /* 0x000ea40000300800 */
[----:B------:R0:W-:Y:S02]  /*3d9f0*/  STL [R1+0x16c], R0 ;  /* 0x00016c0001007387 */ /* 0x0001e40000100800 */
[----:B------:R-:W3:Y:S01]  /*3da00*/  LDL.LU R22, [R1+0xc] ;  /* 0x00000c0001167983 */ /* 0x000ee20000300800 */
[-C--:B------:R-:W-:Y:S02]  /*3da10*/  ISETP.GT.U32.AND P3, PT, R3, R24.reuse, PT ;  /* 0x000000180300720c */ /* 0x080fe40003f64070 */
[----:B------:R-:W-:Y:S01]  /*3da20*/  ISETP.GT.U32.AND P1, PT, R2, R24, PT ;  /* 0x000000180200720c */ /* 0x000fe20003f24070 */
[----:B------:R-:W1:Y:S01]  /*3da30*/  S2R R20, SR_TID.X ;  /* 0x0000000000147919 */ /* 0x000e620000002100 */
[----:B------:R-:W-:-:S02]  /*3da40*/  ISETP.GT.U32.AND.EX P3, PT, R8, RZ, PT, P3 ;  /* 0x000000ff0800720c */ /* 0x000fc40003f64130 */
[----:B------:R-:W-:Y:S02]  /*3da50*/  ISETP.GT.U32.AND.EX P1, PT, R9, RZ, PT, P1 ;  /* 0x000000ff0900720c */ /* 0x000fe40003f24110 */
[C---:B------:R-:W-:Y:S02]  /*3da60*/  ISETP.GT.U32.AND P4, PT, R2.reuse, R5, PT ;  /* 0x000000050200720c */ /* 0x040fe40003f84070 */
[----:B------:R-:W-:Y:S02]  /*3da70*/  SEL R5, RZ, 0x4, !P3 ;  /* 0x00000004ff057807 */ /* 0x000fe40005800000 */
[----:B0-----:R-:W-:Y:S01]  /*3da80*/  SEL R0, RZ, 0x7fff8, !P1 ;  /* 0x0007fff8ff007807 */ /* 0x001fe20004800000 */
[-C--:B------:R-:W-:Y:S01]  /*3da90*/  ISETP.GT.U32.AND P3, PT, R3, R15.reuse, PT ;  /* 0x0000000f0300720c */ /* 0x080fe20003f64070 */
[----:B------:R-:W-:Y:S02]  /*3daa0*/  ISETP.GT.U32.AND P1, PT, R2, R15, PT ;  /* 0x0000000f0200720c */ /* 0x000fe40003f24070 */
[----:B------:R-:W0:Y:S01]  /*3dab0*/  S2R R15, SR_CTAID.X ;  /* 0x00000000000f7919 */ /* 0x000e220000002500 */
[----:B------:R-:W-:-:S03]  /*3dac0*/  ISETP.GT.U32.AND.EX P4, PT, R9, RZ, PT, P4 ;  /* 0x000000ff0900720c */ /* 0x000fc60003f84140 */
[----:B------:R4:W-:Y:S01]  /*3dad0*/  STL [R1+0x1d68], R5 ;  /* 0x001d680501007387 */ /* 0x0009e20000100800 */
[----:B------:R1:W-:Y:S02]  /*3dae0*/  STL [R1+0x1d6c], R0 ;  /* 0x001d6c0001007387 */ /* 0x0003e40000100800 */
[----:B------:R-:W3:Y:S02]  /*3daf0*/  LDL.LU R24, [R1+0xe0] ;  /* 0x0000e00001187983 */ /* 0x000ee40000300800 */
[----:B------:R-:W3:Y:S01]  /*3db00*/  LDL.LU R25, [R1+0xe4] ;  /* 0x0000e40001197983 */ /* 0x000ee20000300800 */
[----:B------:R-:W3:Y:S01]  /*3db10*/  LDL.LU R26, [R1+0xe8] ;  /* 0x0000e800011a7983 */ /* 0x000ee20000300800 */
[----:B------:R-:W-:Y:S01]  /*3db20*/  ISETP.GT.U32.AND.EX P3, PT, R8, RZ, PT, P3 ;  /* 0x000000ff0800720c */ /* 0x000fe20003f64130 */
[----:B------:R-:W3:Y:S01]  /*3db30*/  LDL.LU R27, [R1+0xec] ;  /* 0x0000ec00011b7983 */ /* 0x000ee20000300800 */
[----:B----4-:R-:W-:Y:S02]  /*3db40*/  SEL R5, RZ, 0x1fffe, !P4 ;  /* 0x0001fffeff057807 */ /* 0x010fe40006000000 */
[----:B-1----:R-:W-:Y:S01]  /*3db50*/  LOP3.LUT R20, R20, 0x1c, RZ, 0xc0, !PT ;  /* 0x0000001c14147812 */ /* 0x002fe200078ec0ff */
[----:B------:R-:W-:Y:S02]  /*3db60*/  STL [R1+0x1d24], R28 ;  /* 0x001d241c01007387 */ /* 0x000fe40000100800 */
[----:B------:R1:W-:Y:S01]  /*3db70*/  STL [R1+0x1d70], R5 ;  /* 0x001d700501007387 */ /* 0x0003e20000100800 */
[C---:B------:R-:W-:Y:S01]  /*3db80*/  LEA.HI R0, R20.reuse, 0x10, RZ, 0x1e ;  /* 0x0000001014007811 */ /* 0x040fe200078ff0ff */
[----:B------:R-:W-:Y:S01]  /*3db90*/  LEA.HI R20, R20, 0x18, RZ, 0x1e ;  /* 0x0000001814147811 */ /* 0x000fe200078ff0ff */
[----:B------:R-:W-:-:S02]  /*3dba0*/  ISETP.GT.U32.AND.EX P1, PT, R9, RZ, PT, P1 ;  /* 0x000000ff0900720c */ /* 0x000fc40003f24110 */
[----:B0-----:R-:W-:Y:S02]  /*3dbb0*/  SHF.L.U32 R15, R15, 0x7, RZ ;  /* 0x000000070f0f7819 */ /* 0x001fe400000006ff */
[----:B-1----:R-:W-:Y:S02]  /*3dbc0*/  SEL R5, RZ, 0x4, !P3 ;  /* 0x00000004ff057807 */ /* 0x002fe40005800000 */
[----:B------:R-:W-:Y:S01]  /*3dbd0*/  ISETP.GT.U32.AND.EX P0, PT, R28, RZ, PT, P0 ;  /* 0x000000ff1c00720c */ /* 0x000fe20003f04100 */
[C---:B------:R-:W-:Y:S01]  /*3dbe0*/  IMAD.IADD R0, R15.reuse, 0x1, R0 ;  /* 0x000000010f007824 */ /* 0x040fe200078e0200 */
[----:B------:R-:W-:Y:S01]  /*3dbf0*/  IADD3 R20, R15, R20, RZ ;  /* 0x000000140f147210 */ /* 0x000fe20007ffe0ff */
[----:B------:R0:W-:Y:S04]  /*3dc00*/  STL [R1+0x88], R5 ;  /* 0x0000880501007387 */ /* 0x0001e80000100800 */
[----:B------:R-:W1:Y:S01]  /*3dc10*/  S2R R15, SR_TID.X ;  /* 0x00000000000f7919 */ /* 0x000e620000002100 */
[----:B0-----:R-:W-:Y:S01]  /*3dc20*/  SEL R5, RZ, 0x7fff8, !P1 ;  /* 0x0007fff8ff057807 */ /* 0x001fe20004800000 */
[C---:B------:R-:W-:Y:S01]  /*3dc30*/  ISETP.GT.U32.AND P1, PT, R3.reuse, R0, PT ;  /* 0x000000000300720c */ /* 0x040fe20003f24070 */
[----:B------:R-:W-:Y:S01]  /*3dc40*/  SEL R0, RZ, 0x1, !P0 ;  /* 0x00000001ff007807 */ /* 0x000fe20004000000 */
[----:B------:R-:W-:-:S02]  /*3dc50*/  ISETP.GT.U32.AND P0, PT, R3, R20, PT ;  /* 0x000000140300720c */ /* 0x000fc40003f04070 */
[----:B------:R-:W0:Y:S01]  /*3dc60*/  S2R R20, SR_CTAID.X ;  /* 0x0000000000147919 */ /* 0x000e220000002500 */
[----:B------:R-:W-:Y:S02]  /*3dc70*/  ISETP.GT.U32.AND.EX P2, PT, R28, RZ, PT, P2 ;  /* 0x000000ff1c00720c */ /* 0x000fe40003f44120 */
[----:B-1----:R-:W-:-:S04]  /*3dc80*/  LOP3.LUT R15, R15, 0x1c, RZ, 0xc0, !PT ;  /* 0x0000001c0f0f7812 */ /* 0x002fc800078ec0ff */
[----:B------:R-:W-:Y:S01]  /*3dc90*/  LEA.HI R15, R15, 0x20, RZ, 0x1e ;  /* 0x000000200f0f7811 */ /* 0x000fe200078ff0ff */
[----:B------:R1:W-:Y:S01]  /*3dca0*/  STL [R1+0x84], R5 ;  /* 0x0000840501007387 */ /* 0x0003e20000100800 */
[----:B0-----:R-:W-:Y:S01]  /*3dcb0*/  IMAD.SHL.U32 R20, R20, 0x80, RZ ;  /* 0x0000008014147824 */ /* 0x001fe200078e00ff */
[----:B-1----:R-:W-:-:S04]  /*3dcc0*/  SEL R5, RZ, 0x1fffe, !P2 ;  /* 0x0001fffeff057807 */ /* 0x002fc80005000000 */
[----:B------:R-:W-:-:S04]  /*3dcd0*/  IADD3 R15, R20, R15, RZ ;  /* 0x0000000f140f7210 */ /* 0x000fc80007ffe0ff */
[----:B------:R-:W-:Y:S02]  /*3dce0*/  ISETP.GT.U32.AND P2, PT, R3, R15, PT ;  /* 0x0000000f0300720c */ /* 0x000fe40003f44070 */
[----:B------:R-:W0:Y:S01]  /*3dcf0*/  S2R R15, SR_CTAID.X ;  /* 0x00000000000f7919 */ /* 0x000e220000002500 */
[----:B------:R-:W-:-:S04]  /*3dd00*/  LOP3.LUT R4, R13, 0x1c, RZ, 0xc0, !PT ;  /* 0x0000001c0d047812 */ /* 0x000fc800078ec0ff */
[----:B------:R-:W-:Y:S01]  /*3dd10*/  LEA.HI R28, R4, R14, RZ, 0x1e ;  /* 0x0000000e041c7211 */ /* 0x000fe200078ff0ff */
[----:B------:R-:W-:-:S03]  /*3dd20*/  LOP3.LUT R13, R13, 0x1c, RZ, 0xc0, !PT ;  /* 0x0000001c0d0d7812 */ /* 0x000fc600078ec0ff */
[----:B------:R-:W-:Y:S02]  /*3dd30*/  ISETP.GT.U32.AND P4, PT, R3, R28, PT ;  /* 0x0000001c0300720c */ /* 0x000fe40003f84070 */
[----:B------:R-:W-:Y:S02]  /*3dd40*/  LEA.HI R13, R13, 0x48, RZ, 0x1e ;  /* 0x000000480d0d7811 */ /* 0x000fe400078ff0ff */
[----:B------:R-:W-:Y:S01]  /*3dd50*/  ISETP.GT.U32.AND.EX P4, PT, R8, RZ, PT, P4 ;  /* 0x000000ff0800720c */ /* 0x000fe20003f84140 */
[----:B0-----:R-:W-:-:S05]  /*3dd60*/  IMAD.SHL.U32 R15, R15, 0x80, RZ ;  /* 0x000000800f0f7824 */ /* 0x001fca00078e00ff */
[----:B------:R-:W-:Y:S01]  /*3dd70*/  IADD3 R13, R15, R13, RZ ;  /* 0x0000000d0f0d7210 */ /* 0x000fe20007ffe0ff */
[----:B--2---:R-:W-:Y:S02]  /*3dd80*/  FMUL R21, R21, c[0x0][0x188] ;  /* 0x0000620015157a20 */ /* 0x004fe40000400000 */
[----:B---3--:R-:W-:-:S03]  /*3dd90*/  FMUL R20, R22, c[0x0][0x188] ;  /* 0x0000620016147a20 */ /* 0x008fc60000400000 */
[----:B------:R-:W-:Y:S02]  /*3dda0*/  FSEL R22, R21, -INF , !P4 ;  /* 0xff80000015167808 */ /* 0x000fe40006000000 */
[----:B------:R-:W2:Y:S03]  /*3ddb0*/  LDL.LU R21, [R1+0x8] ;  /* 0x0000080001157983 */ /* 0x000ea60000300800 */
[----:B------:R0:W-:Y:S01]  /*3ddc0*/  STL [R1+0x124], R22 ;  /* 0x0001241601007387 */ /* 0x0001e20000100800 */
[----:B------:R-:W-:Y:S01]  /*3ddd0*/  ISETP.GT.U32.AND P4, PT, R3, R13, PT ;  /* 0x0000000d0300720c */ /* 0x000fe20003f84070 */
[----:B0-----:R-:W3:Y:S01]  /*3dde0*/  LDL.LU R22, [R1+0x94] ;  /* 0x0000940001167983 */ /* 0x001ee20000300800 */
[----:B------:R-:W4:Y:S03]  /*3ddf0*/  LDL.LU R13, [R1+0x1d98] ;  /* 0x001d9800010d7983 */ /* 0x000f260000300800 */
[----:B------:R-:W0:Y:S04]  /*3de00*/  S2R R19, SR_TID.X ;  /* 0x0000000000137919 */ /* 0x000e280000002100 */
[----:B------:R-:W1:Y:S01]  /*3de10*/  S2R R18, SR_TID.X ;  /* 0x0000000000127919 */ /* 0x000e620000002100 */
[----:B------:R-:W-:-:S05]  /*3de20*/  LEA.HI R23, R4, 0x8, RZ, 0x1e ;  /* 0x0000000804177811 */ /* 0x000fca00078ff0ff */
[----:B------:R-:W-:-:S05]  /*3de30*/  IMAD.IADD R23, R14, 0x1, R23 ;  /* 0x000000010e177824 */ /* 0x000fca00078e0217 */
[----:B------:R-:W-:Y:S02]  /*3de40*/  ISETP.GT.U32.AND P3, PT, R3, R23, PT ;  /* 0x000000170300720c */ /* 0x000fe40003f64070 */
[----:B0-----:R-:W-:Y:S01]  /*3de50*/  LOP3.LUT R17, R19, 0x7, RZ, 0xc0, !PT ;  /* 0x0000000713117812 */ /* 0x001fe200078ec0ff */
[----:B-1----:R-:W-:-:S04]  /*3de60*/  LOP3.LUT R19, R18, 0x7, RZ, 0xc0, !PT ;  /* 0x0000000712137812 */ /* 0x002fc800078ec0ff */
[----:B------:R-:W-:Y:S01]  /*3de70*/  IMAD.SHL.U32 R16, R17, 0x10, RZ ;  /* 0x0000001011107824 */ /* 0x000fe200078e00ff */
[----:B------:R-:W-:-:S03]  /*3de80*/  SHF.L.U32 R17, R18, 0x1, RZ ;  /* 0x0000000112117819 */ /* 0x000fc600000006ff */
[----:B------:R-:W-:Y:S01]  /*3de90*/  IMAD R19, R19, 0x100, R16 ;  /* 0x0000010013137824 */ /* 0x000fe200078e0210 */
[----:B------:R-:W-:Y:S02]  /*3dea0*/  ISETP.GT.U32.AND.EX P3, PT, R8, RZ, PT, P3 ;  /* 0x000000ff0800720c */ /* 0x000fe40003f64130 */
[----:B------:R-:W-:Y:S02]  /*3deb0*/  LOP3.LUT R18, R18, 0x10, RZ, 0xc0, !PT ;  /* 0x0000001012127812 */ /* 0x000fe400078ec0ff */
[----:B------:R-:W-:Y:S02]  /*3dec0*/  LOP3.LUT R19, R19, 0x10, R17, 0x78, !PT ;  /* 0x0000001013137812 */ /* 0x000fe400078e7811 */
[----:B------:R-:W-:Y:S02]  /*3ded0*/  FSEL R20, R20, -INF , !P3 ;  /* 0xff80000014147808 */ /* 0x000fe40005800000 */
[----:B------:R-:W-:-:S03]  /*3dee0*/  LEA R19, R18, R19, 0x7 ;  /* 0x0000001312137211 */ /* 0x000fc600078e38ff */
[----:B------:R0:W-:Y:S01]  /*3def0*/  STL [R1+0x128], R20 ;  /* 0x0001281401007387 */ /* 0x0001e20000100800 */
[----:B------:R-:W-:-:S03]  /*3df00*/  LOP3.LUT R19, R19, 0x60, RZ, 0x3c, !PT ;  /* 0x0000006013137812 */ /* 0x000fc600078e3cff */
[----:B------:R-:W1:Y:S04]  /*3df10*/  S2R R15, SR_CTAID.X ;  /* 0x00000000000f7919 */ /* 0x000e680000002500 */
[----:B------:R-:W1:Y:S04]  /*3df20*/  LDSM.16.MT88.4 R16, [R19+0x1f000] ;  /* 0x01f000001310783b */ /* 0x000e680000004200 */
[----:B0-----:R-:W0:Y:S01]  /*3df30*/  S2R R20, SR_TID.X ;  /* 0x0000000000147919 */ /* 0x001e220000002100 */
[----:B-1----:R-:W-:Y:S01]  /*3df40*/  IMAD.SHL.U32 R15, R15, 0x80, RZ ;  /* 0x000000800f0f7824 */ /* 0x002fe200078e00ff */
[----:B0-----:R-:W-:-:S04]  /*3df50*/  LOP3.LUT R20, R20, 0x1c, RZ, 0xc0, !PT ;  /* 0x0000001c14147812 */ /* 0x001fc800078ec0ff */
[----:B------:R-:W-:-:S04]  /*3df60*/  LEA.HI R20, R20, 0x40, RZ, 0x1e ;  /* 0x0000004014147811 */ /* 0x000fc800078ff0ff */
[----:B------:R-:W-:Y:S02]  /*3df70*/  IADD3 R20, R15, R20, RZ ;  /* 0x000000140f147210 */ /* 0x000fe40007ffe0ff */
[----:B------:R-:W2:Y:S02]  /*3df80*/  LDL.LU R15, [R1+0x1d94] ;  /* 0x001d9400010f7983 */ /* 0x000ea40000300800 */
[----:B------:R-:W-:Y:S01]  /*3df90*/  ISETP.GT.U32.AND P3, PT, R3, R20, PT ;  /* 0x000000140300720c */ /* 0x000fe20003f64070 */
[----:B------:R-:W-:Y:S01]  /*3dfa0*/  HMMA.16816.F32.BF16 R24, R16, R6, R24 ;  /* 0x000000061018723c */ /* 0x000fe20000041818 */
[----:B------:R-:W-:Y:S11]  /*3dfb0*/  LEA.HI R12, R12, 0x38, RZ, 0x1e ;  /* 0x000000380c0c7811 */ /* 0x000ff600078ff0ff */
[----:B------:R-:W-:Y:S11]  /*3dfc0*/  @!UPT UIADD3 URZ, URZ, URZ, URZ ;  /* 0x0000003f3f3ff290 */ /* 0x000ff6000fffe03f */
[----:B------:R-:W-:Y:S01]  /*3dfd0*/  STL.64 [R1+0x1d80], R26 ;  /* 0x001d801a01007387 */ /* 0x000fe20000100a00 */
[----:B------:R0:W-:Y:S03]  /*3dfe0*/  STL.64 [R1+0x1d78], R24 ;  /* 0x001d781801007387 */ /* 0x0001e60000100a00 */
[----:B0-----:R-:W3:Y:S01]  /*3dff0*/  LDL.LU R24, [R1+0x100] ;  /* 0x0001000001187983 */ /* 0x001ee20000300800 */
[----:B------:R-:W3:Y:S02]  /*3e000*/  LDL.LU R25, [R1+0x104] ;  /* 0x0001040001197983 */ /* 0x000ee40000300800 */
[----:B------:R-:W3:Y:S02]  /*3e010*/  LDL.LU R26, [R1+0x108] ;  /* 0x00010800011a7983 */ /* 0x000ee40000300800 */
[----:B------:R-:W3:Y:S01]  /*3e020*/  LDL.LU R27, [R1+0x10c] ;  /* 0x00010c00011b7983 */ /* 0x000ee20000300800 */
[----:B------:R0:W-:Y:S04]  /*3e030*/  STL [R1+0x1d08], R6 ;  /* 0x001d080601007387 */ /* 0x0001e80000100800 */
[----:B0-----:R-:W3:Y:S01]  /*3e040*/  LDL.LU R6, [R1+0x9c] ;  /* 0x00009c0001067983 */ /* 0x001ee20000300800 */
[----:B------:R0:W-:Y:S03]  /*3e050*/  STL [R1+0x1d04], R7 ;  /* 0x001d040701007387 */ /* 0x0001e60000100800 */
[----:B0-----:R-:W3:Y:S01]  /*3e060*/  LDL.LU R7, [R1+0x2c] ;  /* 0x00002c0001077983 */ /* 0x001ee20000300800 */
[----:B----4-:R-:W-:-:S03]  /*3e070*/  FMUL R20, R13, c[0x0][0x188] ;  /* 0x000062000d147a20 */ /* 0x010fc60000400000 */
[----:B------:R-:W0:Y:S02]  /*3e080*/  S2R R13, SR_CTAID.X ;  /* 0x00000000000d7919 */ /* 0x000e240000002500 */
[----:B0-----:R-:W-:-:S05]  /*3e090*/  IMAD.SHL.U32 R13, R13, 0x80, RZ ;  /* 0x000000800d0d7824 */ /* 0x001fca00078e00ff */
[----:B------:R-:W-:Y:S01]  /*3e0a0*/  IADD3 R12, R13, R12, RZ ;  /* 0x0000000c0d0c7210 */ /* 0x000fe20007ffe0ff */
[----:B------:R-:W-:Y:S02]  /*3e0b0*/  FMUL R13, R11, c[0x0][0x188] ;  /* 0x000062000b0d7a20 */ /* 0x000fe40000400000 */
[----:B------:R-:W3:Y:S01]  /*3e0c0*/  LDL.LU R11, [R1+0x1d90] ;  /* 0x001d9000010b7983 */ /* 0x000ee20000300800 */
[C---:B------:R-:W-:Y:S02]  /*3e0d0*/  ISETP.GT.U32.AND.EX P1, PT, R8.reuse, RZ, PT, P1 ;  /* 0x000000ff0800720c */ /* 0x040fe40003f24110 */
[----:B------:R-:W-:Y:S02]  /*3e0e0*/  ISETP.GT.U32.AND.EX P0, PT, R8, RZ, PT, P0 ;  /* 0x000000ff0800720c */ /* 0x000fe40003f04100 */
[----:B------:R-:W-:Y:S01]  /*3e0f0*/  FSEL R20, R20, -INF , !P1 ;  /* 0xff80000014147808 */ /* 0x000fe20004800000 */
[----:B------:R-:W-:-:S04]  /*3e100*/  ISETP.GT.U32.AND P1, PT, R3, R12, PT ;  /* 0x0000000c0300720c */ /* 0x000fc80003f24070 */
[----:B------:R0:W-:Y:S04]  /*3e110*/  STL [R1+0x12c], R20 ;  /* 0x00012c1401007387 */ /* 0x0001e80000100800 */
[----:B0-----:R-:W4:Y:S01]  /*3e120*/  LDL.LU R20, [R1] ;  /* 0x0000000001147983 */ /* 0x001f220000300800 */
[----:B------:R-:W4:Y:S02]  /*3e130*/  LDL.LU R12, [R1+0x1d8c] ;  /* 0x001d8c00010c7983 */ /* 0x000f240000300800 */
[----:B--2---:R-:W-:-:S05]  /*3e140*/  FMUL R15, R15, c[0x0][0x188] ;  /* 0x000062000f0f7a20 */ /* 0x004fca0000400000 */
[----:B------:R-:W-:-:S05]  /*3e150*/  FSEL R15, R15, -INF , !P0 ;  /* 0xff8000000f0f7808 */ /* 0x000fca0004000000 */
[----:B------:R0:W-:Y:S04]  /*3e160*/  STL [R1+0x154], R15 ;  /* 0x0001540f01007387 */ /* 0x0001e80000100800 */
[----:B0-----:R-:W0:Y:S01]  /*3e170*/  S2R R15, SR_TID.X ;  /* 0x00000000000f7919 */ /* 0x001e220000002100 */
[----:B------:R-:W-:Y:S02]  /*3e180*/  ISETP.GT.U32.AND.EX P2, PT, R8, RZ, PT, P2 ;  /* 0x000000ff0800720c */ /* 0x000fe40003f44120 */
[----:B------:R-:W-:Y:S02]  /*3e190*/  LEA.HI R4, R4, 0x28, RZ, 0x1e ;  /* 0x0000002804047811 */ /* 0x000fe400078ff0ff */
[----:B------:R-:W-:-:S03]  /*3e1a0*/  FSEL R13, R13, -INF , !P2 ;  /* 0xff8000000d0d7808 */ /* 0x000fc60005000000 */
[----:B------:R-:W-:Y:S01]  /*3e1b0*/  IMAD.IADD R4, R14, 0x1, R4 ;  /* 0x000000010e047824 */ /* 0x000fe200078e0204 */
[----:B0-----:R-:W-:-:S04]  /*3e1c0*/  LOP3.LUT R15, R15, 0x1c, RZ, 0xc0, !PT ;  /* 0x0000001c0f0f7812 */ /* 0x001fc800078ec0ff */
[----:B------:R-:W-:-:S04]  /*3e1d0*/  LEA.HI R15, R15, 0x30, RZ, 0x1e ;  /* 0x000000300f0f7811 */ /* 0x000fc800078ff0ff */
[----:B------:R-:W-:Y:S02]  /*3e1e0*/  IADD3 R15, R14, R15, RZ ;  /* 0x0000000f0e0f7210 */ /* 0x000fe40007ffe0ff */
[----:B------:R-:W2:Y:S01]  /*3e1f0*/  LDL.LU R14, [R1+0x1d88] ;  /* 0x001d8800010e7983 */ /* 0x000ea20000300800 */
[----:B------:R0:W-:Y:S01]  /*3e200*/  STL [R1+0x15c], R13 ;  /* 0x00015c0d01007387 */ /* 0x0001e20000100800 */
[----:B---3--:R-:W-:Y:S02]  /*3e210*/  HMMA.16816.F32.BF16 R16, R16, R10, R24 ;  /* 0x0000000a1010723c */ /* 0x008fe40000041818 */
[----:B------:R-:W3:Y:S01]  /*3e220*/  LDL.LU.64 R26, [R1+0x1d80] ;  /* 0x001d8000011a7983 */ /* 0x000ee20000300a00 */
[----:B------:R-:W2:Y:S01]  /*3e230*/  LDL.LU.64 R24, [R1+0x1d78] ;  /* 0x001d780001187983 */ /* 0x000ea20000300a00 */
[C---:B------:R-:W-:Y:S02]  /*3e240*/  ISETP.GT.U32.AND P0, PT, R3.reuse, R15, PT ;  /* 0x0000000f0300720c */ /* 0x040fe40003f04070 */
[----:B------:R-:W-:Y:S01]  /*3e250*/  ISETP.GT.U32.AND P2, PT, R3, R4, PT ;  /* 0x000000040300720c */ /* 0x000fe20003f44070 */
[----:B------:R-:W-:-:S02]  /*3e260*/  FMUL R3, R22, c[0x0][0x188] ;  /* 0x0000620016037a20 */ /* 0x000fc40000400000 */
[----:B------:R-:W1:Y:S01]  /*3e270*/  S2R R22, SR_TID.X ;  /* 0x0000000000167919 */ /* 0x000e620000002100 */
[----:B0-----:R-:W-:Y:S02]  /*3e280*/  FMUL R13, R21, c[0x0][0x188] ;  /* 0x00006200150d7a20 */ /* 0x001fe40000400000 */
[----:B------:R-:W0:Y:S01]  /*3e290*/  S2R R21, SR_TID.X ;  /* 0x0000000000157919 */ /* 0x000e220000002100 */
[C---:B------:R-:W-:Y:S02]  /*3e2a0*/  ISETP.GT.U32.AND.EX P3, PT, R8.reuse, RZ, PT, P3 ;  /* 0x000000ff0800720c */ /* 0x040fe40003f64130 */
[C---:B------:R-:W-:Y:S02]  /*3e2b0*/  ISETP.GT.U32.AND.EX P4, PT, R8.reuse, RZ, PT, P4 ;  /* 0x000000ff0800720c */ /* 0x040fe40003f84140 */
[C---:B------:R-:W-:Y:S02]  /*3e2c0*/  ISETP.GT.U32.AND.EX P1, PT, R8.reuse, RZ, PT, P1 ;  /* 0x000000ff0800720c */ /* 0x040fe40003f24110 */
[----:B------:R-:W-:-:S02]  /*3e2d0*/  ISETP.GT.U32.AND.EX P0, PT, R8, RZ, PT, P0 ;  /* 0x000000ff0800720c */ /* 0x000fc40003f04100 */
[----:B------:R-:W-:Y:S02]  /*3e2e0*/  ISETP.GT.U32.AND.EX P2, PT, R8, RZ, PT, P2 ;  /* 0x000000ff0800720c */ /* 0x000fe40003f44120 */
[----:B------:R-:W-:Y:S01]  /*3e2f0*/  FSEL R3, R3, -INF , !P3 ;  /* 0xff80000003037808 */ /* 0x000fe20005800000 */
[----:B------:R-:W-:Y:S01]  /*3e300*/  FMUL R8, R6, c[0x0][0x188] ;  /* 0x0000620006087a20 */ /* 0x000fe20000400000 */
[----:B------:R-:W-:Y:S02]  /*3e310*/  ISETP.GT.U32.AND P3, PT, R2, R23, PT ;  /* 0x000000170200720c */ /* 0x000fe40003f64070 */
[----:B-1----:R-:W-:Y:S02]  /*3e320*/  LOP3.LUT R22, R22, 0x7, RZ, 0xc0, !PT ;  /* 0x0000000716167812 */ /* 0x002fe400078ec0ff */
[C---:B0-----:R-:W-:Y:S02]  /*3e330*/  LOP3.LUT R23, R21.reuse, 0x7, RZ, 0xc0, !PT ;  /* 0x0000000715177812 */ /* 0x041fe400078ec0ff */
[----:B------:R-:W-:Y:S01]  /*3e340*/  SHF.L.U32 R6, R22, 0x4, RZ ;  /* 0x0000000416067819 */ /* 0x000fe200000006ff */
[----:B------:R-:W-:-:S03]  /*3e350*/  IMAD.SHL.U32 R22, R21, 0x2, RZ ;  /* 0x0000000215167824 */ /* 0x000fc600078e00ff */
[----:B------:R-:W-:-:S04]  /*3e360*/  LEA R23, R23, R6, 0x8 ;  /* 0x0000000617177211 */ /* 0x000fc800078e40ff */
[----:B------:R-:W-:Y:S02]  /*3e370*/  LOP3.LUT R23, R23, 0x10, R22, 0x78, !PT ;  /* 0x0000001017177812 */ /* 0x000fe400078e7816 */
[----:B------:R-:W0:Y:S01]  /*3e380*/  S2R R22, SR_TID.X ;  /* 0x0000000000167919 */ /* 0x000e220000002100 */
[----:B------:R-:W-:Y:S01]  /*3e390*/  LOP3.LUT R21, R21, 0x10, RZ, 0xc0, !PT ;  /* 0x0000001015157812 */ /* 0x000fe200078ec0ff */
[----:B------:R-:W-:Y:S02]  /*3e3a0*/  IMAD.MOV.U32 R4, RZ, RZ, R19 ;  /* 0x000000ffff047224 */ /* 0x000fe400078e0013 */
[----:B------:R-:W-:Y:S01]  /*3e3b0*/  STL.64 [R1+0x10], R16 ;  /* 0x0000101001007387 */ /* 0x000fe20000100a00 */
[----:B------:R-:W-:Y:S02]  /*3e3c0*/  STL [R1+0x18], R18 ;  /* 0x0000181201007387 */ /* 0x000fe40000100800 */
[----:B------:R-:W-:Y:S01]  /*3e3d0*/  IMAD R23, R21, 0x80, R23 ;  /* 0x0000008015177824 */ /* 0x000fe200078e0217 */
[----:B------:R1:W-:Y:S04]  /*3e3e0*/  STL [R1+0x1d14], R4 ;  /* 0x001d140401007387 */ /* 0x0003e80000100800 */
[----:B------:R-:W-:-:S02]  /*3e3f0*/  LOP3.LUT R23, R23, 0x20, RZ, 0x3c, !PT ;  /* 0x0000002017177812 */ /* 0x000fc400078e3cff */
[----:B-1----:R-:W-:Y:S01]  /*3e400*/  FSEL R4, R8, -INF , !P4 ;  /* 0xff80000008047808 */ /* 0x002fe20006000000 */
[----:B----4-:R-:W-:-:S04]  /*3e410*/  FMUL R15, R20, c[0x0][0x188] ;  /* 0x00006200140f7a20 */ /* 0x010fc80000400000 */
[----:B------:R-:W-:Y:S01]  /*3e420*/  STL [R1+0x168], R4 ;  /* 0x0001680401007387 */ /* 0x000fe20000100800 */
[----:B------:R1:W-:Y:S02]  /*3e430*/  STL [R1+0x164], R3 ;  /* 0x0001640301007387 */ /* 0x0003e40000100800 */
[----:B-1----:R-:W-:Y:S01]  /*3e440*/  FMUL R3, R7, c[0x0][0x188] ;  /* 0x0000620007037a20 */ /* 0x002fe20000400000 */
[----:B0-----:R-:W-:Y:S02]  /*3e450*/  LOP3.LUT R7, R22, 0x1c, RZ, 0xc0, !PT ;  /* 0x0000001c16077812 */ /* 0x001fe400078ec0ff */
[----:B------:R-:W0:Y:S02]  /*3e460*/  LDSM.16.MT88.4 R20, [R23+0x1f080] ;  /* 0x01f080001714783b */ /* 0x000e240000004200 */
[----:B------:R-:W-:Y:S02]  /*3e470*/  FSEL R3, R3, -INF , !P2 ;  /* 0xff80000003037808 */ /* 0x000fe40005000000 */
[----:B------:R-:W1:Y:S04]  /*3e480*/  S2R R6, SR_CTAID.X ;  /* 0x0000000000067919 */ /* 0x000e680000002500 */
[----:B0-----:R-:W-:Y:S01]  /*3e490*/  STL.64 [R1+0x1d60], R22 ;  /* 0x001d601601007387 */ /* 0x001fe20000100a00 */
[----:B------:R-:W-:Y:S01]  /*3e4a0*/  STL.64 [R1+0x1d58], R20 ;  /* 0x001d581401007387 */ /* 0x000fe20000100a00 */
[----:B-1----:R-:W-:-:S02]  /*3e4b0*/  SHF.L.U32 R6, R6, 0x7, RZ ;  /* 0x0000000706067819 */ /* 0x002fc400000006ff */
[----:B------:R-:W-:-:S05]  /*3e4c0*/  LEA.HI R7, R7, 0x10, RZ, 0x1e ;  /* 0x0000001007077811 */ /* 0x000fca00078ff0ff */
[----:B------:R-:W-:Y:S02]  /*3e4d0*/  IMAD.IADD R7, R6, 0x1, R7 ;  /* 0x0000000106077824 */ /* 0x000fe400078e0207 */
[----:B------:R-:W0:Y:S02]  /*3e4e0*/  S2R R6, SR_TID.X ;  /* 0x0000000000067919 */ /* 0x000e240000002100 */
[----:B0-----:R-:W-:-:S04]  /*3e4f0*/  LOP3.LUT R6, R6, 0x1c, RZ, 0xc0, !PT ;  /* 0x0000001c06067812 */ /* 0x001fc800078ec0ff */
[----:B------:R-:W-:Y:S02]  /*3e500*/  LEA.HI R19, R6, 0x18, RZ, 0x1e ;  /* 0x0000001806137811 */ /* 0x000fe400078ff0ff */
[----:B------:R-:W0:Y:S01]  /*3e510*/  S2R R6, SR_TID.X ;  /* 0x0000000000067919 */ /* 0x000e220000002100 */
[----:B---3--:R-:W-:-:S05]  /*3e520*/  FMUL R8, R27, c[0x0][0x188] ;  /* 0x000062001b087a20 */ /* 0x008fca0000400000 */
[----:B------:R-:W-:-:S05]  /*3e530*/  FSEL R4, R8, -INF , !P1 ;  /* 0xff80000008047808 */ /* 0x000fca0004800000 */
[----:B------:R-:W-:Y:S01]  /*3e540*/  STL [R1+0x160], R4 ;  /* 0x0001600401007387 */ /* 0x000fe20000100800 */
[----:B------:R1:W-:Y:S03]  /*3e550*/  STL [R1+0x150], R3 ;  /* 0x0001500301007387 */ /* 0x0003e60000100800 */
[----:B-1----:R-:W3:Y:S01]  /*3e560*/  LDL.LU R3, [R1+0x20] ;  /* 0x0000200001037983 */ /* 0x002ee20000300800 */
[----:B------:R-:W-:Y:S02]  /*3e570*/  ISETP.GT.U32.AND P1, PT, R2, R7, PT ;  /* 0x000000070200720c */ /* 0x000fe40003f24070 */
[----:B------:R-:W1:Y:S02]  /*3e580*/  S2R R7, SR_CTAID.X ;  /* 0x0000000000077919 */ /* 0x000e640000002500 */
[----:B-1----:R-:W-:-:S05]  /*3e590*/  SHF.L.U32 R7, R7, 0x7, RZ ;  /* 0x0000000707077819 */ /* 0x002fca00000006ff */
[----:B------:R-:W-:Y:S02]  /*3e5a0*/  IMAD.IADD R19, R7, 0x1, R19 ;  /* 0x0000000107137824 */ /* 0x000fe400078e0213 */
[----:B------:R-:W1:Y:S01]  /*3e5b0*/  S2R R7, SR_TID.X ;  /* 0x0000000000077919 */ /* 0x000e620000002100 */
[----:B0-----:R-:W-:Y:S02]  /*3e5c0*/  LOP3.LUT R6, R6, 0x7, RZ, 0xc0, !PT ;  /* 0x0000000706067812 */ /* 0x001fe400078ec0ff */
[----:B------:R-:W-:Y:S02]  /*3e5d0*/  ISETP.GT.U32.AND P2, PT, R2, R19, PT ;  /* 0x000000130200720c */ /* 0x000fe40003f44070 */
[----:B------:R-:W-:Y:S02]  /*3e5e0*/  SHF.L.U32 R18, R6, 0x4, RZ ;  /* 0x0000000406127819 */ /* 0x000fe400000006ff */
[C---:B-1----:R-:W-:Y:S01]  /*3e5f0*/  LOP3.LUT R19, R7.reuse, 0x7, RZ, 0xc0, !PT ;  /* 0x0000000707137812 */ /* 0x042fe200078ec0ff */
[----:B------:R-:W-:-:S03]  /*3e600*/  IMAD.SHL.U32 R6, R7, 0x2, RZ ;  /* 0x0000000207067824 */ /* 0x000fc600078e00ff */
[----:B------:R-:W-:Y:S02]  /*3e610*/  LEA R19, R19, R18, 0x8 ;  /* 0x0000001213137211 */ /* 0x000fe400078e40ff */
[----:B------:R-:W-:Y:S02]  /*3e620*/  LOP3.LUT R7, R7, 0x10, RZ, 0xc0, !PT ;  /* 0x0000001007077812 */ /* 0x000fe400078ec0ff */
[----:B------:R-:W-:Y:S02]  /*3e630*/  LOP3.LUT R19, R19, 0x10, R6, 0x78, !PT ;  /* 0x0000001013137812 */ /* 0x000fe400078e7806 */
[----:B------:R-:W0:Y:S03]  /*3e640*/  S2R R6, SR_TID.X ;  /* 0x0000000000067919 */ /* 0x000e260000002100 */
[----:B------:R-:W-:Y:S02]  /*3e650*/  IMAD R19, R7, 0x80, R19 ;  /* 0x0000008007137824 */ /* 0x000fe400078e0213 */
[----:B------:R-:W1:Y:S03]  /*3e660*/  S2R R7, SR_CTAID.X ;  /* 0x0000000000077919 */ /* 0x000e660000002500 */
[----:B------:R-:W-:Y:S01]  /*3e670*/  LOP3.LUT R19, R19, 0x40, RZ, 0x3c, !PT ;  /* 0x0000004013137812 */ /* 0x000fe200078e3cff */
[----:B--2---:R-:W-:-:S05]  /*3e680*/  FMUL R8, R25, c[0x0][0x188] ;  /* 0x0000620019087a20 */ /* 0x004fca0000400000 */
[----:B------:R-:W2:Y:S01]  /*3e690*/  LDSM.16.MT88.4 R16, [R19+0x1f080] ;  /* 0x01f080001310783b */ /* 0x000ea20000004200 */
[----:B0-----:R-:W-:-:S04]  /*3e6a0*/  LOP3.LUT R6, R6, 0x1c, RZ, 0xc0, !PT ;  /* 0x0000001c06067812 */ /* 0x001fc800078ec0ff */
[----:B------:R-:W-:Y:S02]  /*3e6b0*/  LEA.HI R6, R6, 0x20, RZ, 0x1e ;  /* 0x0000002006067811 */ /* 0x000fe400078ff0ff */
[----:B-1----:R-:W-:Y:S02]  /*3e6c0*/  SHF.L.U32 R7, R7, 0x7, RZ ;  /* 0x0000000707077819 */ /* 0x002fe400000006ff */
[----:B------:R-:W-:-:S03]  /*3e6d0*/  FSEL R4, R8, -INF , !P0 ;  /* 0xff80000008047808 */ /* 0x000fc60004000000 */
[----:B------:R-:W-:-:S05]  /*3e6e0*/  IMAD.IADD R6, R7, 0x1, R6 ;  /* 0x0000000107067824 */ /* 0x000fca00078e0206 */
[C---:B------:R-:W-:Y:S02]  /*3e6f0*/  ISETP.GT.U32.AND P0, PT, R2.reuse, R6, PT ;  /* 0x000000060200720c */ /* 0x040fe40003f04070 */
[----:B------:R-:W0:Y:S04]  /*3e700*/  S2R R6, SR_TID.X ;  /* 0x0000000000067919 */ /* 0x000e280000002100 */
[----:B------:R-:W1:Y:S01]  /*3e710*/  S2R R7, SR_CTAID.X ;  /* 0x0000000000077919 */ /* 0x000e620000002500 */
[----:B------:R-:W-:Y:S02]  /*3e720*/  ISETP.GT.U32.AND P4, PT, R2, R28, PT ;  /* 0x0000001c0200720c */ /* 0x000fe40003f84070 */
[C---:B------:R-:W-:Y:S01]  /*3e730*/  ISETP.GT.U32.AND.EX P3, PT, R9.reuse, RZ, PT, P3 ;  /* 0x000000ff0900720c */ /* 0x040fe20003f64130 */
[----:B------:R-:W-:Y:S01]  /*3e740*/  FMUL R12, R12, c[0x0][0x188] ;  /* 0x000062000c0c7a20 */ /* 0x000fe20000400000 */
[C---:B------:R-:W-:Y:S01]  /*3e750*/  ISETP.GT.U32.AND.EX P4, PT, R9.reuse, RZ, PT, P4 ;  /* 0x000000ff0900720c */ /* 0x040fe20003f84140 */
[----:B--2---:R2:W-:Y:S01]  /*3e760*/  STL.64 [R1+0x1d48], R18 ;  /* 0x001d481201007387 */ /* 0x0045e20000100a00 */
[----:B------:R4:W-:Y:S01]  /*3e770*/  STL.64 [R1+0x1d40], R16 ;  /* 0x001d401001007387 */ /* 0x0009e20000100a00 */
[----:B------:R-:W-:Y:S01]  /*3e780*/  ISETP.GT.U32.AND.EX P1, PT, R9, RZ, PT, P1 ;  /* 0x000000ff0900720c */ /* 0x000fe20003f24110 */
[----:B------:R-:W-:Y:S01]  /*3e790*/  FMUL R14, R14, c[0x0][0x188] ;  /* 0x000062000e0e7a20 */ /* 0x000fe20000400000 */
[----:B0-----:R-:W-:-:S02]  /*3e7a0*/  LOP3.LUT R6, R6, 0x1c, RZ, 0xc0, !PT ;  /* 0x0000001c06067812 */ /* 0x001fc400078ec0ff */
[----:B-1----:R-:W-:Y:S01]  /*3e7b0*/  SHF.L.U32 R7, R7, 0x7, RZ ;  /* 0x0000000707077819 */ /* 0x002fe200000006ff */
[----:B--2---:R-:W2:Y:S01]  /*3e7c0*/  LDL.LU R19, [R1+0x50] ;  /* 0x0000500001137983 */ /* 0x004ea20000300800 */
[----:B------:R-:W-:Y:S02]  /*3e7d0*/  ISETP.GT.U32.AND.EX P2, PT, R9, RZ, PT, P2 ;  /* 0x000000ff0900720c */ /* 0x000fe40003f44120 */
[----:B------:R-:W-:Y:S01]  /*3e7e0*/  LEA.HI R6, R6, 0x48, RZ, 0x1e ;  /* 0x0000004806067811 */ /* 0x000fe200078ff0ff */
[----:B------:R0:W-:Y:S01]  /*3e7f0*/  STL [R1+0x158], R4 ;  /* 0x0001580401007387 */ /* 0x0001e20000100800 */
[----:B------:R-:W1:Y:S01]  /*3e800*/  S2R R18, SR_TID.X ;  /* 0x0000000000127919 */ /* 0x000e620000002100 */
[----:B------:R-:W-:Y:S02]  /*3e810*/  FSEL R13, R13, -INF , !P3 ;  /* 0xff8000000d0d7808 */ /* 0x000fe40005800000 */
[----:B------:R-:W-:Y:S01]  /*3e820*/  FSEL R12, R12, -INF , !P1 ;  /* 0xff8000000c0c7808 */ /* 0x000fe20004800000 */
[----:B------:R-:W-:Y:S01]  /*3e830*/  IMAD.IADD R6, R7, 0x1, R6 ;  /* 0x0000000107067824 */ /* 0x000fe200078e0206 */
[----:B------:R-:W2:Y:S04]  /*3e840*/  LDL.LU R8, [R1+0x58] ;  /* 0x0000580001087983 */ /* 0x000ea80000300800 */
[----:B------:R-:W1:Y:S01]  /*3e850*/  S2R R7, SR_TID.X ;  /* 0x0000000000077919 */ /* 0x000e620000002100 */
[----:B------:R-:W2:Y:S03]  /*3e860*/  LDL.LU R25, [R1+0x5c] ;  /* 0x00005c0001197983 */ /* 0x000ea60000300800 */
[----:B----4-:R-:W4:Y:S01]  /*3e870*/  S2R R16, SR_CTAID.X ;  /* 0x0000000000107919 */ /* 0x010f220000002500 */
[----:B------:R-:W2:Y:S01]  /*3e880*/  LDL.LU R27, [R1+0x54] ;  /* 0x00005400011b7983 */ /* 0x000ea20000300800 */
[----:B0-----:R-:W-:Y:S01]  /*3e890*/  FSEL R4, R15, -INF , !P4 ;  /* 0xff8000000f047808 */ /* 0x001fe20006000000 */
[----:B------:R-:W-:Y:S01]  /*3e8a0*/  ISETP.GT.U32.AND P4, PT, R2, R6, PT ;  /* 0x000000060200720c */ /* 0x000fe20003f84070 */
[----:B------:R-:W2:Y:S04]  /*3e8b0*/  LDL.LU R20, [R1+0xd0] ;  /* 0x0000d00001147983 */ /* 0x000ea80000300800 */
[----:B------:R-:W0:Y:S01]  /*3e8c0*/  S2R R6, SR_CTAID.X ;  /* 0x0000000000067919 */ /* 0x000e220000002500 */
[----:B------:R-:W2:Y:S02]  /*3e8d0*/  LDL.LU R21, [R1+0xd4] ;  /* 0x0000d40001157983 */ /* 0x000ea40000300800 */
[----:B------:R-:W2:Y:S02]  /*3e8e0*/  LDL.LU R22, [R1+0xd8] ;  /* 0x0000d80001167983 */ /* 0x000ea40000300800 */
[----:B------:R-:W2:Y:S01]  /*3e8f0*/  LDL.LU R23, [R1+0xdc] ;  /* 0x0000dc0001177983 */ /* 0x000ea20000300800 */
[----:B-1----:R-:W-:-:S04]  /*3e900*/  LOP3.LUT R7, R7, 0x1c, RZ, 0xc0, !PT ;  /* 0x0000001c07077812 */ /* 0x002fc800078ec0ff */
[----:B------:R-:W-:Y:S02]  /*3e910*/  LEA.HI R17, R7, 0x40, RZ, 0x1e ;  /* 0x0000004007117811 */ /* 0x000fe400078ff0ff */
[----:B0-----:R-:W-:-:S05]  /*3e920*/  SHF.L.U32 R6, R6, 0x7, RZ ;  /* 0x0000000706067819 */ /* 0x001fca00000006ff */
[----:B------:R-:W-:-:S05]  /*3e930*/  IMAD.IADD R17, R6, 0x1, R17 ;  /* 0x0000000106117824 */ /* 0x000fca00078e0211 */
[----:B------:R-:W-:Y:S02]  /*3e940*/  ISETP.GT.U32.AND P3, PT, R2, R17, PT ;  /* 0x000000110200720c */ /* 0x000fe40003f64070 */
[----:B------:R-:W0:Y:S01]  /*3e950*/  S2R R17, SR_CTAID.X ;  /* 0x0000000000117919 */ /* 0x000e220000002500 */
[----:B------:R-:W-:-:S03]  /*3e960*/  LOP3.LUT R18, R18, 0x1c, RZ, 0xc0, !PT ;  /* 0x0000001c12127812 */ /* 0x000fc600078ec0ff */
[----:B------:R-:W-:Y:S01]  /*3e970*/  BAR.SYNC.DEFER_BLOCKING 0x0 ;  /* 0x0000000000007b1d */ /* 0x000fe20000010000 */
[----:B------:R-:W-:Y:S02]  /*3e980*/  LEA.HI R18, R18, 0x38, RZ, 0x1e ;  /* 0x0000003812127811 */ /* 0x000fe400078ff0ff */
[----:B0-----:R-:W-:-:S05]  /*3e990*/  SHF.L.U32 R17, R17, 0x7, RZ ;  /* 0x0000000711117819 */ /* 0x001fca00000006ff */
[----:B------:R-:W-:-:S05]  /*3e9a0*/  IMAD.IADD R18, R17, 0x1, R18 ;  /* 0x0000000111127824 */ /* 0x000fca00078e0212 */
[----:B------:R-:W-:Y:S02]  /*3e9b0*/  ISETP.GT.U32.AND P1, PT, R2, R18, PT ;  /* 0x000000120200720c */ /* 0x000fe40003f24070 */
[----:B------:R-:W0:Y:S04]  /*3e9c0*/  S2R R18, SR_TID.X ;  /* 0x0000000000127919 */ /* 0x000e280000002100 */
[----:B------:R1:W-:Y:S04]  /*3e9d0*/  STL [R1+0xe8], R4 ;  /* 0x0000e80401007387 */ /* 0x0003e80000100800 */
[----:B-1----:R-:W2:Y:S01]  /*3e9e0*/  LDL.LU R4, [R1+0xcc] ;  /* 0x0000cc0001047983 */ /* 0x002ea20000300800 */
[----:B------:R1:W-:Y:S02]  /*3e9f0*/  STL [R1+0x100], R13 ;  /* 0x0001000d01007387 */ /* 0x0003e40000100800 */
[----:B------:R-:W2:Y:S02]  /*3ea00*/  LDL.LU R7, [R1+0xc8] ;  /* 0x0000c80001077983 */ /* 0x000ea40000300800 */
[----:B------:R-:W2:Y:S01]  /*3ea10*/  LDL.LU R6, [R1+0xc4] ;  /* 0x0000c40001067983 */ /* 0x000ea20000300800 */
[----:B------:R0:W-:Y:S01]  /*3ea20*/  STL [R1+0x104], R12 ;  /* 0x0001040c01007387 */ /* 0x0001e20000100800 */
[----:B-1----:R-:W-:-:S03]  /*3ea30*/  FSEL R13, R14, -INF , !P2 ;  /* 0xff8000000e0d7808 */ /* 0x002fc60005000000 */
[----:B0-----:R-:W2:Y:S02]  /*3ea40*/  LDL.LU R12, [R1+0x60] ;  /* 0x00006000010c7983 */ /* 0x001ea40000300800 */
[----:B------:R0:W-:Y:S01]  /*3ea50*/  STL [R1+0x108], R13 ;  /* 0x0001080d01007387 */ /* 0x0001e20000100800 */
[----:B------:R-:W-:Y:S01]  /*3ea60*/  LOP3.LUT R18, R18, 0x1c, RZ, 0xc0, !PT ;  /* 0x0000001c12127812 */ /* 0x000fe200078ec0ff */
[----:B0-----:R-:W2:Y:S01]  /*3ea70*/  LDL.LU R13, [R1+0x64] ;  /* 0x00006400010d7983 */ /* 0x001ea20000300800 */
[----:B------:R-:W2:Y:S02]  /*3ea80*/  LDL.LU R14, [R1+0x68] ;  /* 0x00006800010e7983 */ /* 0x000ea40000300800 */
[----:B------:R-:W2:Y:S01]  /*3ea90*/  LDL.LU R15, [R1+0x6c] ;  /* 0x00006c00010f7983 */ /* 0x000ea20000300800 */
[----:B----4-:R-:W-:Y:S02]  /*3eaa0*/  SHF.L.U32 R16, R16, 0x7, RZ ;  /* 0x0000000710107819 */ /* 0x010fe400000006ff */
[----:B------:R-:W-:-:S02]  /*3eab0*/  LEA.HI R17, R18, 0x30, RZ, 0x1e ;  /* 0x0000003012117811 */ /* 0x000fc400078ff0ff */
[----:B------:R-:W-:Y:S01]  /*3eac0*/  ISETP.GT.U32.AND.EX P0, PT, R9, RZ, PT, P0 ;  /* 0x000000ff0900720c */ /* 0x000fe20003f04100 */
[----:B------:R-:W-:Y:S02]  /*3ead0*/  LEA.HI R18, R18, 0x28, RZ, 0x1e ;  /* 0x0000002812127811 */ /* 0x000fe400078ff0ff */
[C---:B------:R-:W-:Y:S02]  /*3eae0*/  IMAD.IADD R17, R16.reuse, 0x1, R17 ;  /* 0x0000000110117824 */ /* 0x040fe400078e0211 */
[----:B------:R-:W-:-:S03]  /*3eaf0*/  IADD3 R18, R16, R18, RZ ;  /* 0x0000001210127210 */ /* 0x000fc60007ffe0ff */
[----:B------:R-:W-:Y:S01]  /*3eb00*/  ISETP.GT.U32.AND P2, PT, R2, R17, PT ;  /* 0x000000110200720c */ /* 0x000fe20003f44070 */
[----:B---3--:R-:W-:-:S05]  /*3eb10*/  FMUL R3, R3, c[0x0][0x188] ;  /* 0x0000620003037a20 */ /* 0x008fca0000400000 */
[----:B------:R-:W-:Y:S01]  /*3eb20*/  FSEL R3, R3, -INF , !P0 ;  /* 0xff80000003037808 */ /* 0x000fe20004000000 */
[----:B------:R-:W-:Y:S02]  /*3eb30*/  ISETP.GT.U32.AND P0, PT, R2, R18, PT ;  /* 0x000000120200720c */ /* 0x000fe40003f04070 */
[----:B------:R-:W-:Y:S02]  /*3eb40*/  IMAD.IADD R2, R0, 0x1, R5 ;  /* 0x0000000100027824 */ /* 0x000fe400078e0205 */
[----:B------:R2:W-:Y:S01]  /*3eb50*/  STL [R1+0x10c], R3 ;  /* 0x00010c0301007387 */ /* 0x0005e20000100800 */
[----:B------:R-:W3:Y:S02]  /*3eb60*/  LDL.LU R5, [R1+0x1d70] ;  /* 0x001d700001057983 */ /* 0x000ee40000300800 */
[----:B------:R-:W4:Y:S01]  /*3eb70*/  LDL.LU R0, [R1+0x1d6c] ;  /* 0x001d6c0001007983 */ /* 0x000f220000300800 */
[----:B--2---:R-:W-:Y:S02]  /*3eb80*/  IADD3 R3, R19, R29, RZ ;  /* 0x0000001d13037210 */ /* 0x004fe40007ffe0ff */
[----:B------:R-:W2:Y:S01]  /*3eb90*/  LDL.LU R29, [R1+0x84] ;  /* 0x00008400011d7983 */ /* 0x000ea20000300800 */
[----:B------:R-:W2:Y:S02]  /*3eba0*/  LDL.LU R16, [R1+0x130] ;  /* 0x0001300001107983 */ /* 0x000ea40000300800 */
[----:B------:R-:W2:Y:S02]  /*3ebb0*/  LDL.LU R17, [R1+0x134] ;  /* 0x0001340001117983 */ /* 0x000ea40000300800 */
[----:B------:R-:W2:Y:S01]  /*3ebc0*/  LDL.LU R18, [R1+0x138] ;  /* 0x0001380001127983 */ /* 0x000ea20000300800 */
[----:B------:R-:W2:Y:S01]  /*3ebd0*/  LDL.LU R19, [R1+0x13c] ;  /* 0x00013c0001137983 */ /* 0x000ea20000300800 */
[----:B------:R-:W-:Y:S01]  /*3ebe0*/  HMMA.16816.F32.BF16 R12, R12, R10, R20 ;  /* 0x0000000a0c0c723c */ /* 0x000fe20000041814 */
[----:B---3--:R-:W-:-:S02]  /*3ebf0*/  IADD3 R27, R27, R5, RZ ;  /* 0x000000051b1b7210 */ /* 0x008fc40007ffe0ff */
[----:B------:R-:W4:Y:S01]  /*3ec00*/  LDL.LU R5, [R1+0x1d68] ;  /* 0x001d680001057983 */ /* 0x000f220000300800 */
[----:B------:R-:W3:Y:S02]  /*3ec10*/  LDL.LU.64 R22, [R1+0x1d60] ;  /* 0x001d600001167983 */ /* 0x000ee40000300a00 */
[----:B------:R-:W3:Y:S11]  /*3ec20*/  LDL.LU.64 R20, [R1+0x1d58] ;  /* 0x001d580001147983 */ /* 0x000ef60000300a00 */
[----:B------:R-:W-:Y:S06]  /*3ec30*/  @!UPT UIADD3 URZ, URZ, URZ, URZ ;  /* 0x0000003f3f3ff290 */ /* 0x000fec000fffe03f */
[----:B------:R0:W-:Y:S02]  /*3ec40*/  STL [R1+0x1d18], R13 ;  /* 0x001d180d01007387 */ /* 0x0001e40000100800 */
[----:B0-----:R-:W2:Y:S01]  /*3ec50*/  LDL.LU R13, [R1+0x120] ;  /* 0x00012000010d7983 */ /* 0x001ea20000300800 */
[----:B------:R0:W-:Y:S03]  /*3ec60*/  STL [R1+0x1d10], R15 ;  /* 0x001d100f01007387 */ /* 0x0001e60000100800 */
[----:B0-----:R-:W2:Y:S01]  /*3ec70*/  LDL.LU R15, [R1+0x88] ;  /* 0x00008800010f7983 */ /* 0x001ea20000300800 */
[----:B------:R-:W-:Y:S02]  /*3ec80*/  IMAD.IADD R8, R25, 0x1, R8 ;  /* 0x0000000119087824 */ /* 0x000fe400078e0208 */
[----:B------:R-:W-:Y:S03]  /*3ec90*/  STL [R1+0x1cd0], R12 ;  /* 0x001cd00c01007387 */ /* 0x000fe60000100800 */
[----:B------:R-:W-:Y:S01]  /*3eca0*/  LOP3.LUT R25, R8, 0x3, RZ, 0xc0, !PT ;  /* 0x0000000308197812 */ /* 0x000fe200078ec0ff */
[----:B------:R-:W-:Y:S01]  /*3ecb0*/  LOP3.LUT R8, R27, 0x3, RZ, 0xc0, !PT ;  /* 0x000000031b087812 */ /* 0x000fe200078ec0ff */
[----:B------:R-:W-:Y:S01]  /*3ecc0*/  LOP3.LUT R2, R2, 0x3, RZ, 0xc0, !PT ;  /* 0x0000000302027812 */ /* 0x000fe200078ec0ff */
[----:B------:R0:W-:Y:S01]  /*3ecd0*/  STL [R1+0x1ccc], R14 ;  /* 0x001ccc0e01007387 */ /* 0x0001e20000100800 */
[----:B------:R-:W-:-:S02]  /*3ece0*/  LOP3.LUT R3, R3, 0x3, RZ, 0xc0, !PT ;  /* 0x0000000303037812 */ /* 0x000fc400078ec0ff */
[----:B----4-:R-:W-:Y:S02]  /*3ecf0*/  IADD3 R8, R8, R0, R5 ;  /* 0x0000000008087210 */ /* 0x010fe40007ffe005 */
[----:B------:R-:W4:Y:S01]  /*3ed00*/  LDL.LU R5, [R1+0x1d50] ;  /* 0x001d500001057983 */ /* 0x000f220000300800 */
[----:B0-----:R-:W4:Y:S02]  /*3ed10*/  LDL.LU R14, [R1+0xb8] ;  /* 0x0000b800010e7983 */ /* 0x001f240000300800 */
[----:B------:R-:W4:Y:S02]  /*3ed20*/  LDL.LU R12, [R1+0xbc] ;  /* 0x0000bc00010c7983 */ /* 0x000f240000300800 */
[----:B------:R-:W4:Y:S01]  /*3ed30*/  LDL.LU R0, [R1+0x98] ;  /* 0x0000980001007983 */ /* 0x000f220000300800 */
[----:B--2---:R-:W-:Y:S01]  /*3ed40*/  IADD3 R29, R2, R29, R15 ;  /* 0x0000001d021d7210 */ /* 0x004fe20007ffe00f */
[----:B------:R-:W-:Y:S02]  /*3ed50*/  IADD3 R2, R3, R4, R13 ;  /* 0x0000000403027210 */ /* 0x000fe40007ffe00d */
[----:B------:R-:W2:Y:S01]  /*3ed60*/  LDL.LU R13, [R1+0x7c] ;  /* 0x00007c00010d7983 */ /* 0x000ea20000300800 */
[----:B------:R-:W2:Y:S02]  /*3ed70*/  LDL.LU R4, [R1+0x48] ;  /* 0x0000480001047983 */ /* 0x000ea40000300800 */
[----:B------:R-:W4:Y:S01]  /*3ed80*/  LDL.LU R15, [R1+0x4c] ;  /* 0x00004c00010f7983 */ /* 0x000f220000300800 */
[----:B---3--:R-:W-:Y:S01]  /*3ed90*/  HMMA.16816.F32.BF16 R16, R20, R10, R16 ;  /* 0x0000000a1410723c */ /* 0x008fe20000041810 */
[----:B------:R-:W-:Y:S11]  /*3eda0*/  IADD3 R27, R25, R6, R7 ;  /* 0x00000006191b7210 */ /* 0x000ff60007ffe007 */
[----:B------:R-:W-:Y:S11]  /*3edb0*/  @!UPT UIADD3 URZ, URZ, URZ, URZ ;  /* 0x0000003f3f3ff290 */ /* 0x000ff6000fffe03f */
[----:B------:R-:W-:Y:S01]  /*3edc0*/  @!UPT UIADD3 URZ, URZ, URZ, URZ ;  /* 0x0000003f3f3ff290 */ /* 0x000fe2000fffe03f */
[----:B------:R-:W-:Y:S01]  /*3edd0*/  IMAD.MOV.U32 R6, RZ, RZ, R19 ;  /* 0x000000ffff067224 */ /* 0x000fe200078e0013 */
[----:B------:R-:W-:Y:S01]  /*3ede0*/  MOV R7, R17 ;  /* 0x0000001100077202 */ /* 0x000fe20000000f00 */
[----:B----4-:R-:W-:Y:S01]  /*3edf0*/  STL.64 [R1+0x1d38], R14 ;  /* 0x001d380e01007387 */ /* 0x010fe20000100a00 */
[----:B--2---:R0:W-:Y:S03]  /*3ee00*/  STL.64 [R1+0x1d30], R12 ;  /* 0x001d300c01007387 */ /* 0x0041e60000100a00 */
[----:B0-----:R-:W2:Y:S01]  /*3ee10*/  LDL.LU R12, [R1+0xf0] ;  /* 0x0000f000010c7983 */ /* 0x001ea20000300800 */
[----:B------:R-:W2:Y:S02]  /*3ee20*/  LDL.LU R13, [R1+0xf4] ;  /* 0x0000f400010d7983 */ /* 0x000ea40000300800 */
[----:B------:R-:W2:Y:S02]  /*3ee30*/  LDL.LU R14, [R1+0xf8] ;  /* 0x0000f800010e7983 */ /* 0x000ea40000300800 */
[----:B------:R-:W-:Y:S01]  /*3ee40*/  IMAD.MOV.U32 R15, RZ, RZ, R5 ;  /* 0x000000ffff0f7224 */ /* 0x000fe200078e0005 */
[----:B------:R0:W-:Y:S01]  /*3ee50*/  STL [R1], R16 ;  /* 0x0000001001007387 */ /* 0x0001e20000100800 */
[----:B------:R-:W-:-:S02]  /*3ee60*/  IMAD.MOV.U32 R5, RZ, RZ, R18 ;  /* 0x000000ffff057224 */ /* 0x000fc400078e0012 */
[----:B------:R-:W2:Y:S01]  /*3ee70*/  LDL.LU.64 R18, [R1+0x1d48] ;  /* 0x001d480001127983 */ /* 0x000ea20000300a00 */
[----:B0-----:R-:W2:Y:S01]  /*3ee80*/  LDL.LU.64 R16, [R1+0x1d40] ;  /* 0x001d400001107983 */ /* 0x001ea20000300a00 */
[----:B------:R-:W-:Y:S02]  /*3ee90*/  SHF.L.U32 R3, R2, 0x8, RZ ;  /* 0x0000000802037819 */ /* 0x000fe400000006ff */
[C---:B------:R-:W-:Y:S02]  /*3eea0*/  ISETP.GT.U32.AND.EX P4, PT, R9.reuse, RZ, PT, P4 ;  /* 0x000000ff0900720c */ /* 0x040fe40003f84140 */
[C---:B------:R-:W-:Y:S02]  /*3eeb0*/  ISETP.GT.U32.AND.EX P3, PT, R9.reuse, RZ, PT, P3 ;  /* 0x000000ff0900720c */ /* 0x040fe40003f64130 */
[C---:B------:R-:W-:Y:S01]  /*3eec0*/  ISETP.GT.U32.AND.EX P1, PT, R9.reuse, RZ, PT, P1 ;  /* 0x000000ff0900720c */ /* 0x040fe20003f24110 */
[----:B------:R-:W-:Y:S01]  /*3eed0*/  LOP3.LUT R2, R8, 0xf, RZ, 0xc0, !PT ;  /* 0x0000000f08027812 */ /* 0x000fe200078ec0ff */
[----:B------:R-:W-:-:S02]  /*3eee0*/  ISETP.GT.U32.AND.EX P2, PT, R9, RZ, PT, P2 ;  /* 0x000000ff0900720c */ /* 0x000fc40003f44120 */
[----:B------:R-:W-:Y:S01]  /*3eef0*/  ISETP.GT.U32.AND.EX P0, PT, R9, RZ, PT, P0 ;  /* 0x000000ff0900720c */ /* 0x000fe20003f04100 */
[----:B------:R0:W-:Y:S01]  /*3ef00*/  STL [R1+0x1d28], R21 ;  /* 0x001d281501007387 */ /* 0x0001e20000100800 */
[----:B------:R-:W-:Y:S02]  /*3ef10*/  LOP3.LUT R3, R3, 0xf00, RZ, 0xe2, !PT ;  /* 0x00000f0003037812 */ /* 0x000fe400078ee2ff */
[----:B------:R-:W-:Y:S01]  /*3ef20*/  LEA R25, R29, R2, 0x4 ;  /* 0x000000021d197211 */ /* 0x000fe200078e20ff */
[----:B------:R-:W-:Y:S01]  /*3ef30*/  FMUL R0, R0, c[0x0][0x188] ;  /* 0x0000620000007a20 */ /* 0x000fe20000400000 */
[----:B0-----:R-:W3:Y:S01]  /*3ef40*/  LDL.LU R21, [R1+0x90] ;  /* 0x0000900001157983 */ /* 0x001ee20000300800 */
[----:B------:R0:W-:Y:S02]  /*3ef50*/  STL [R1+0x1d20], R22 ;  /* 0x001d201601007387 */ /* 0x0001e40000100800 */
[----:B------:R-:W-:Y:S01]  /*3ef60*/  IMAD R27, R27, 0x1000, R3 ;  /* 0x000010001b1b7824 */ /* 0x000fe200078e0203 */
[----:B0-----:R-:W4:Y:S01]  /*3ef70*/  LDL.LU R22, [R1+0x78] ;  /* 0x0000780001167983 */ /* 0x001f220000300800 */
[----:B------:R0:W-:Y:S01]  /*3ef80*/  STL [R1+0x1d1c], R23 ;  /* 0x001d1c1701007387 */ /* 0x0001e20000100800 */
[----:B------:R-:W-:-:S02]  /*3ef90*/  FSEL R0, R0, -INF , !P4 ;  /* 0xff80000000007808 */ /* 0x000fc40006000000 */
[----:B0-----:R-:W3:Y:S01]  /*3efa0*/  LDL.LU R23, [R1+0x44] ;  /* 0x0000440001177983 */ /* 0x001ee20000300800 */
[----:B------:R-:W3:Y:S02]  /*3efb0*/  LDL.LU R29, [R1+0x40] ;  /* 0x00004000011d7983 */ /* 0x000ee40000300800 */
[----:B------:R-:W3:Y:S02]  /*3efc0*/  LDL.LU R2, [R1+0x28] ;  /* 0x0000280001027983 */ /* 0x000ee40000300800 */
[----:B------:R-:W4:Y:S01]  /*3efd0*/  LDL.LU R3, [R1+0x74] ;  /* 0x0000740001037983 */ /* 0x000f220000300800 */
[----:B--2---:R-:W-:Y:S01]  /*3efe0*/  HMMA.16816.F32.BF16 R8, R16, R10, R12 ;  /* 0x0000000a1008723c */ /* 0x004fe2000004180c */
[----:B------:R-:W2:Y:S01]  /*3eff0*/  LDL.LU.64 R14, [R1+0x1d38] ;  /* 0x001d3800010e7983 */ /* 0x000ea20000300a00 */
[----:B------:R-:W2:Y:S02]  /*3f000*/  LDL.LU.64 R12, [R1+0x1d30] ;  /* 0x001d3000010c7983 */ /* 0x000ea40000300a00 */
[----:B------:R0:W-:Y:S02]  /*3f010*/  STL.64 [R1+0x1ce0], R18 ;  /* 0x001ce01201007387 */ /* 0x0001e40000100a00 */
[----:B0-----:R-:W2:Y:S01]  /*3f020*/  LDL.LU R19, [R1+0xb4] ;  /* 0x0000b40001137983 */ /* 0x001ea20000300800 */
[----:B------:R-:W2:Y:S02]  /*3f030*/  LDL.LU R18, [R1+0x70] ;  /* 0x0000700001127983 */ /* 0x000ea40000300800 */
[----:B------:R0:W-:Y:S02]  /*3f040*/  STL.64 [R1+0x1cd8], R16 ;  /* 0x001cd81001007387 */ /* 0x0001e40000100a00 */
[----:B0-----:R-:W2:Y:S11]  /*3f050*/  LDL.LU R17, [R1+0xb0] ;  /* 0x0000b00001117983 */ /* 0x001eb60000300800 */
[----:B------:R-:W-:Y:S01]  /*3f060*/  @!UPT UIADD3 URZ, URZ, URZ, URZ ;  /* 0x0000003f3f3ff290 */ /* 0x000fe2000fffe03f */
[----:B------:R-:W-:Y:S02]  /*3f070*/  STL [R1+0x1cd4], R10 ;  /* 0x001cd40a01007387 */ /* 0x000fe40000100800 */
[----:B------:R0:W-:Y:S02]  /*3f080*/  STL [R1+0xec], R0 ;  /* 0x0000ec0001007387 */ /* 0x0001e40000100800 */
[----:B0-----:R-:W2:Y:S01]  /*3f090*/  LDL.LU R0, [R1+0x1d2c] ;  /* 0x001d2c0001007983 */ /* 0x001ea20000300800 */
[----:B---3--:R-:W-:-:S05]  /*3f0a0*/  FMUL R21, R21, c[0x0][0x188] ;  /* 0x0000620015157a20 */ /* 0x008fca0000400000 */
[----:B------:R-:W-:-:S05]  /*3f0b0*/  FSEL R21, R21, -INF , !P3 ;  /* 0xff80000015157808 */ /* 0x000fca0005800000 */
[----:B------:R0:W-:Y:S04]  /*3f0c0*/  STL [R1+0xe0], R21 ;  /* 0x0000e01501007387 */ /* 0x0001e80000100800 */
[----:B0-----:R-:W3:Y:S01]  /*3f0d0*/  LDL.LU R21, [R1+0x1d28] ;  /* 0x001d280001157983 */ /* 0x001ee20000300800 */
[CC--:B--2---:R-:W-:Y:S02]  /*3f0e0*/  ISETP.GT.U32.AND P4, PT, R0.reuse, R28.reuse, PT ;  /* 0x0000001c0000720c */ /* 0x0c4fe40003f84070 */
[----:B------:R-:W-:Y:S02]  /*3f0f0*/  ISETP.GE.U32.AND P3, PT, R0, R28, PT ;  /* 0x0000001c0000720c */ /* 0x000fe40003f66070 */
[----:B------:R-:W2:Y:S01]  /*3f100*/  LDL.LU R28, [R1+0x1d24] ;  /* 0x001d2400011c7983 */ /* 0x000ea20000300800 */
[----:B------:R-:W-:-:S02]  /*3f110*/  FMUL R10, R17, c[0x0][0x188] ;  /* 0x00006200110a7a20 */ /* 0x000fc40000400000 */
[----:B------:R-:W-:Y:S02]  /*3f120*/  FMUL R17, R29, c[0x0][0x188] ;  /* 0x000062001d117a20 */ /* 0x000fe40000400000 */
[----:B------:R-:W-:Y:S02]  /*3f130*/  FMUL R29, R2, c[0x0][0x188] ;  /* 0x00006200021d7a20 */ /* 0x000fe40000400000 */
[----:B------:R-:W-:Y:S02]  /*3f140*/  FMUL R2, R26, c[0x0][0x188] ;  /* 0x000062001a027a20 */ /* 0x000fe40000400000 */
[----:B------:R-:W-:Y:S02]  /*3f150*/  FMUL R16, R18, c[0x0][0x188] ;  /* 0x0000620012107a20 */ /* 0x000fe40000400000 */
[----:B----4-:R-:W-:Y:S02]  /*3f160*/  FMUL R18, R3, c[0x0][0x188] ;  /* 0x0000620003127a20 */ /* 0x010fe40000400000 */
[----:B------:R-:W-:Y:S01]  /*3f170*/  FMUL R3, R24, c[0x0][0x188] ;  /* 0x0000620018037a20 */ /* 0x000fe20000400000 */
[----:B------:R-:W-:Y:S01]  /*3f180*/  FSEL R2, R2, -INF , !P1 ;  /* 0xff80000002027808 */ /* 0x000fe20004800000 */
[----:B------:R-:W0:Y:S04]  /*3f190*/  S2R R24, SR_TID.X ;  /* 0x0000000000187919 */ /* 0x000e280000002100 */
[----:B------:R-:W1:Y:S04]  /*3f1a0*/  S2R R26, SR_CTAID.X ;  /* 0x00000000001a7919 */ /* 0x000e680000002500 */
[----:B------:R4:W-:Y:S04]  /*3f1b0*/  STL [R1+0xdc], R2 ;  /* 0x0000dc0201007387 */ /* 0x0009e80000100800 */
[----:B----4-:R-:W4:Y:S01]  /*3f1c0*/  S2R R2, SR_TID.X ;  /* 0x0000000000027919 */ /* 0x010f220000002100 */
[----:B0-----:R-:W-:-:S02]  /*3f1d0*/  LOP3.LUT R24, R24, 0x1c, RZ, 0xc0, !PT ;  /* 0x0000001c18187812 */ /* 0x001fc400078ec0ff */
[----:B-1----:R-:W-:Y:S02]  /*3f1e0*/  SHF.L.U32 R26, R26, 0x7, RZ ;  /* 0x000000071a1a7819 */ /* 0x002fe400000006ff */
[----:B------:R-:W-:Y:S02]  /*3f1f0*/  LEA.HI R24, R24, 0x8, RZ, 0x1e ;  /* 0x0000000818187811 */ /* 0x000fe400078ff0ff */
[----:B----4-:R-:W-:-:S03]  /*3f200*/  LOP3.LUT R2, R2, 0x1c, RZ, 0xc0, !PT ;  /* 0x0000001c02027812 */ /* 0x010fc600078ec0ff */
[----:B------:R-:W-:Y:S01]  /*3f210*/  IMAD.IADD R24, R26, 0x1, R24 ;  /* 0x000000011a187824 */ /* 0x000fe200078e0218 */
[----:B------:R-:W-:Y:S02]  /*3f220*/  LEA.HI R2, R2, 0x10, RZ, 0x1e ;  /* 0x0000001002027811 */ /* 0x000fe400078ff0ff */
[----:B------:R-:W-:Y:S02]  /*3f230*/  FSEL R29, R29, -INF , !P0 ;  /* 0xff8000001d1d7808 */ /* 0x000fe40004000000 */
[----:B------:R-:W-:Y:S02]  /*3f240*/  IADD3 R2, R26, R2, RZ ;  /* 0x000000021a027210 */ /* 0x000fe40007ffe0ff */
[----:B------:R-:W0:Y:S01]  /*3f250*/  S2R R26, SR_TID.X ;  /* 0x00000000001a7919 */ /* 0x000e220000002100 */
[CC--:B------:R-:W-:Y:S02]  /*3f260*/  ISETP.GT.U32.AND P1, PT, R0.reuse, R24.reuse, PT ;  /* 0x000000180000720c */ /* 0x0c0fe40003f24070 */
[----:B------:R-:W-:-:S02]  /*3f270*/  ISETP.GE.U32.AND P0, PT, R0, R24, PT ;  /* 0x000000180000720c */ /* 0x000fc40003f06070 */
[----:B------:R-:W1:Y:S01]  /*3f280*/  S2R R24, SR_CTAID.X ;  /* 0x0000000000187919 */ /* 0x000e620000002500 */
[----:B------:R-:W-:Y:S01]  /*3f290*/  FMUL R19, R19, c[0x0][0x188] ;  /* 0x0000620013137a20 */ /* 0x000fe20000400000 */
[----:B------:R-:W-:Y:S01]  /*3f2a0*/  FSEL R3, R3, -INF , !P2 ;  /* 0xff80000003037808 */ /* 0x000fe20005000000 */
[----:B------:R-:W-:Y:S01]  /*3f2b0*/  ISETP.GT.U32.AND P2, PT, R0, R2, PT ;  /* 0x000000020000720c */ /* 0x000fe20003f44070 */
[----:B0-----:R-:W-:Y:S01]  /*3f2c0*/  LOP3.LUT R26, R26, 0x1c, RZ, 0xc0, !PT ;  /* 0x0000001c1a1a7812 */ /* 0x001fe200078ec0ff */
[----:B-1----:R-:W-:-:S03]  /*3f2d0*/  IMAD.SHL.U32 R24, R24, 0x80, RZ ;  /* 0x0000008018187824 */ /* 0x002fc600078e00ff */
[----:B------:R-:W-:-:S04]  /*3f2e0*/  LEA.HI R26, R26, 0x18, RZ, 0x1e ;  /* 0x000000181a1a7811 */ /* 0x000fc800078ff0ff */
[----:B------:R-:W-:Y:S02]  /*3f2f0*/  IADD3 R26, R24, R26, RZ ;  /* 0x0000001a181a7210 */ /* 0x000fe40007ffe0ff */
[----:B------:R-:W0:Y:S01]  /*3f300*/  S2R R24, SR_TID.X ;  /* 0x0000000000187919 */ /* 0x000e220000002100 */
[----:B------:R-:W-:Y:S02]  /*3f310*/  FMUL R14, R14, c[0x0][0x188] ;  /* 0x000062000e0e7a20 */ /* 0x000fe40000400000 */
[----:B------:R-:W-:Y:S01]  /*3f320*/  FMUL R12, R12, c[0x0][0x188] ;  /* 0x000062000c0c7a20 */ /* 0x000fe20000400000 */
[----:B------:R-:W-:Y:S01]  /*3f330*/  STL [R1+0xcc], R29 ;  /* 0x0000cc1d01007387 */ /* 0x000fe20000100800 */
[----:B0-----:R-:W-:-:S03]  /*3f340*/  LOP3.LUT R24, R24, 0x1c, RZ, 0xc0, !PT ;  /* 0x0000001c18187812 */ /* 0x001fc600078ec0ff */
[----:B------:R-:W-:Y:S01]  /*3f350*/  STL [R1+0xd4], R3 ;  /* 0x0000d40301007387 */ /* 0x000fe20000100800 */
[----:B------:R-:W-:Y:S02]  /*3f360*/  FMUL R22, R22, c[0x0][0x188] ;  /* 0x0000620016167a20 */ /* 0x000fe40000400000 */
[----:B------:R-:W-:Y:S02]  /*3f370*/  FMUL R13, R13, c[0x0][0x188] ;  /* 0x000062000d0d7a20 */ /* 0x000fe40000400000 */
[----:B------:R-:W-:Y:S02]  /*3f380*/  FMUL R23, R23, c[0x0][0x188] ;  /* 0x0000620017177a20 */ /* 0x000fe40000400000 */
[----:B------:R-:W-:Y:S02]  /*3f390*/  FMUL R4, R4, c[0x0][0x188] ;  /* 0x0000620004047a20 */ /* 0x000fe40000400000 */
[----:B------:R-:W-:Y:S01]  /*3f3a0*/  FMUL R15, R15, c[0x0][0x188] ;  /* 0x000062000f0f7a20 */ /* 0x000fe20000400000 */
[----:B--2---:R-:W-:-:S02]  /*3f3b0*/  ISETP.GT.U32.AND.EX P4, PT, R28, RZ, PT, P4 ;  /* 0x000000ff1c00720c */ /* 0x004fc40003f84140 */
[----:B------:R-:W-:Y:S02]  /*3f3c0*/  ISETP.GE.U32.AND.EX P3, PT, R28, RZ, PT, P3 ;  /* 0x000000ff1c00720c */ /* 0x000fe40003f66130 */
[----:B------:R-:W-:Y:S01]  /*3f3d0*/  FSEL R10, R10, -INF , !P4 ;  /* 0xff8000000a0a7808 */ /* 0x000fe20006000000 */
[----:B------:R-:W-:Y:S01]  /*3f3e0*/  ISETP.GE.U32.AND P4, PT, R0, R2, PT ;  /* 0x000000020000720c */ /* 0x000fe20003f86070 */
[----:B------:R-:W-:Y:S02]  /*3f3f0*/  FSEL R2, R19, -INF , !P3 ;  /* 0xff80000013027808 */ /* 0x000fe40005800000 */
[----:B------:R-:W0:Y:S01]  /*3f400*/  S2R R19, SR_CTAID.X ;  /* 0x0000000000137919 */ /* 0x000e220000002500 */
[----:B------:R-:W-:Y:S02]  /*3f410*/  ISETP.GT.U32.AND.EX P1, PT, R28, RZ, PT, P1 ;  /* 0x000000ff1c00720c */ /* 0x000fe40003f24110 */
[-C--:B------:R-:W-:Y:S02]  /*3f420*/  ISETP.GT.U32.AND P3, PT, R0, R26.reuse, PT ;  /* 0x0000001a0000720c */ /* 0x080fe40003f64070 */
[----:B------:R-:W-:Y:S01]  /*3f430*/  FSEL R14, R14, -INF , !P1 ;  /* 0xff8000000e0e7808 */ /* 0x000fe20004800000 */
[----:B------:R-:W-:Y:S01]  /*3f440*/  ISETP.GE.U32.AND P1, PT, R0, R26, PT ;  /* 0x0000001a0000720c */ /* 0x000fe20003f26070 */
[----:B------:R-:W-:-:S02]  /*3f450*/  LEA.HI R26, R24, 0x20, RZ, 0x1e ;  /* 0x00000020181a7811 */ /* 0x000fc400078ff0ff */
[----:B------:R-:W-:Y:S01]  /*3f460*/  ISETP.GE.U32.AND.EX P0, PT, R28, RZ, PT, P0 ;  /* 0x000000ff1c00720c */ /* 0x000fe20003f06100 */
[----:B0-----:R-:W-:-:S05]  /*3f470*/  IMAD.SHL.U32 R19, R19, 0x80, RZ ;  /* 0x0000008013137824 */ /* 0x001fca00078e00ff */
[----:B------:R-:W-:Y:S02]  /*3f480*/  IADD3 R26, R19, R26, RZ ;  /* 0x0000001a131a7210 */ /* 0x000fe40007ffe0ff */
[----:B------:R-:W0:Y:S01]  /*3f490*/  S2R R19, SR_TID.X ;  /* 0x0000000000137919 */ /* 0x000e220000002100 */
[----:B------:R-:W-:-:S03]  /*3f4a0*/  ISETP.GT.U32.AND.EX P2, PT, R28, RZ, PT, P2 ;  /* 0x000000ff1c00720c */ /* 0x000fc60003f44120 */
[----:B------:R-:W-:Y:S01]  /*3f4b0*/  STL [R1+0x78], R10 ;  /* 0x0000780a01007387 */ /* 0x000fe20000100800 */
[----:B------:R1:W-:Y:S01]  /*3f4c0*/  STL [R1+0x74], R2 ;  /* 0x0000740201007387 */ /* 0x0003e20000100800 */
[----:B------:R-:W-:Y:S02]  /*3f4d0*/  FSEL R12, R12, -INF , !P0 ;  /* 0xff8000000c0c7808 */ /* 0x000fe40004000000 */
[----:B------:R-:W-:Y:S01]  /*3f4e0*/  ISETP.GE.U32.AND.EX P4, PT, R28, RZ, PT, P4 ;  /* 0x000000ff1c00720c */ /* 0x000fe20003f86140 */
[----:B------:R-:W-:Y:S02]  /*3f4f0*/  STL [R1+0x80], R14 ;  /* 0x0000800e01007387 */ /* 0x000fe40000100800 */
[----:B------:R-:W-:Y:S01]  /*3f500*/  STL [R1+0x7c], R12 ;  /* 0x00007c0c01007387 */ /* 0x000fe20000100800 */
[----:B-1----:R-:W-:Y:S02]  /*3f510*/  FSEL R2, R16, -INF , !P2 ;  /* 0xff80000010027808 */ /* 0x002fe40005000000 */
[----:B------:R-:W-:-:S03]  /*3f520*/  ISETP.GT.U32.AND.EX P3, PT, R28, RZ, PT, P3 ;  /* 0x000000ff1c00720c */ /* 0x000fc60003f64130 */
[----:B------:R1:W-:Y:S01]  /*3f530*/  STL [R1+0x84], R2 ;  /* 0x0000840201007387 */ /* 0x0003e20000100800 */
[----:B------:R-:W-:Y:S02]  /*3f540*/  ISETP.GE.U32.AND.EX P1, PT, R28, RZ, PT, P1 ;  /* 0x000000ff1c00720c */ /* 0x000fe40003f26110 */
[----:B0-----:R-:W-:Y:S02]  /*3f550*/  LOP3.LUT R24, R19, 0x1c, RZ, 0xc0, !PT ;  /* 0x0000001c13187812 */ /* 0x001fe400078ec0ff */
[----:B------:R-:W2:Y:S01]  /*3f560*/  LDL.LU R19, [R1+0x14] ;  /* 0x0000140001137983 */ /* 0x000ea20000300800 */
[----:B-1----:R-:W-:-:S05]  /*3f570*/  FSEL R2, R18, -INF , !P4 ;  /* 0xff80000012027808 */ /* 0x002fca0006000000 */
[----:B------:R0:W-:Y:S01]  /*3f580*/  STL [R1+0x8c], R2 ;  /* 0x00008c0201007387 */ /* 0x0001e20000100800 */
[----:B------:R-:W-:Y:S02]  /*3f590*/  ISETP.GT.U32.AND P0, PT, R0, R26, PT ;  /* 0x0000001a0000720c */ /* 0x000fe40003f04070 */
[----:B0-----:R-:W-:Y:S02]  /*3f5a0*/  FSEL R2, R22, -INF , !P3 ;  /* 0xff80000016027808 */ /* 0x001fe40005800000 */
[----:B------:R-:W3:Y:S03]  /*3f5b0*/  LDL.LU R22, [R1+0x1d20] ;  /* 0x001d200001167983 */ /* 0x000ee60000300800 */
[----:B------:R0:W-:Y:S01]  /*3f5c0*/  STL [R1+0x90], R2 ;  /* 0x0000900201007387 */ /* 0x0001e20000100800 */
[----:B------:R-:W-:Y:S01]  /*3f5d0*/  ISETP.GT.U32.AND.EX P0, PT, R28, RZ, PT, P0 ;  /* 0x000000ff1c00720c */ /* 0x000fe20003f04100 */
[----:B------:R-:W1:Y:S01]  /*3f5e0*/  S2R R16, SR_CTAID.X ;  /* 0x0000000000107919 */ /* 0x000e620000002500 */
[----:B0-----:R-:W-:-:S05]  /*3f5f0*/  FSEL R2, R13, -INF , !P1 ;  /* 0xff8000000d027808 */ /* 0x001fca0004800000 */
[----:B------:R0:W-:Y:S01]  /*3f600*/  STL [R1+0x94], R2 ;  /* 0x0000940201007387 */ /* 0x0001e20000100800 */
[----:B------:R-:W-:-:S03]  /*3f610*/  ISETP.GE.U32.AND P2, PT, R0, R26, PT ;  /* 0x0000001a0000720c */ /* 0x000fc60003f46070 */
[----:B------:R-:W4:Y:S01]  /*3f620*/  S2R R13, SR_TID.X ;  /* 0x00000000000d7919 */ /* 0x000f220000002100 */
[----:B0-----:R-:W-:Y:S02]  /*3f630*/  FSEL R2, R17, -INF , !P0 ;  /* 0xff80000011027808 */ /* 0x001fe40004000000 */
[----:B------:R-:W-:-:S03]  /*3f640*/  ISETP.GE.U32.AND.EX P2, PT, R28, RZ, PT, P2 ;  /* 0x000000ff1c00720c */ /* 0x000fc60003f46120 */
[----:B------:R0:W-:Y:S01]  /*3f650*/  STL [R1+0x98], R2 ;  /* 0x0000980201007387 */ /* 0x0001e20000100800 */
[----:B------:R-:W-:Y:S02]  /*3f660*/  FSEL R3, R23, -INF , !P2 ;  /* 0xff80000017037808 */ /* 0x000fe40005000000 */
[----:B------:R-:W3:Y:S01]  /*3f670*/  LDL.LU R23, [R1+0x1d1c] ;  /* 0x001d1c0001177983 */ /* 0x000ee20000300800 */
[----:B0-----:R-:W0:Y:S04]  /*3f680*/  S2R R2, SR_CTAID.X ;  /* 0x0000000000027919 */ /* 0x001e280000002500 */
[----:B------:R4:W-:Y:S04]  /*3f690*/  STL [R1+0xb0], R3 ;  /* 0x0000b00301007387 */ /* 0x0009e80000100800 */
[----:B------:R-:W0:Y:S01]  /*3f6a0*/  S2R R17, SR_TID.X ;  /* 0x0000000000117919 */ /* 0x000e220000002100 */
[----:B-1----:R-:W-:Y:S01]  /*3f6b0*/  IMAD.SHL.U32 R16, R16, 0x80, RZ ;  /* 0x0000008010107824 */ /* 0x002fe200078e00ff */
[----:B------:R-:W-:-:S02]  /*3f6c0*/  LEA.HI R26, R24, 0x28, RZ, 0x1e ;  /* 0x00000028181a7811 */ /* 0x000fc400078ff0ff */
[----:B----4-:R-:W1:Y:S02]  /*3f6d0*/  S2R R3, SR_CTAID.X ;  /* 0x0000000000037919 */ /* 0x010e640000002500 */
[----:B------:R-:W-:Y:S02]  /*3f6e0*/  IADD3 R26, R16, R26, RZ ;  /* 0x0000001a101a7210 */ /* 0x000fe40007ffe0ff */
[----:B------:R-:W-:Y:S02]  /*3f6f0*/  LOP3.LUT R13, R13, 0x1c, RZ, 0xc0, !PT ;  /* 0x0000001c0d0d7812 */ /* 0x000fe400078ec0ff */
[----:B------:R-:W-:Y:S02]  /*3f700*/  ISETP.GT.U32.AND P4, PT, R0, R26, PT ;  /* 0x0000001a0000720c */ /* 0x000fe40003f84070 */
[----:B0-----:R-:W-:Y:S02]  /*3f710*/  SHF.L.U32 R2, R2, 0x7, RZ ;  /* 0x0000000702027819 */ /* 0x001fe400000006ff */
[----:B------:R-:W-:-:S02]  /*3f720*/  ISETP.GT.U32.AND.EX P4, PT, R28, RZ, PT, P4 ;  /* 0x000000ff1c00720c */ /* 0x000fc40003f84140 */
[----:B------:R-:W-:Y:S02]  /*3f730*/  LEA.HI R13, R13, R2, RZ, 0x1e ;  /* 0x000000020d0d7211 */ /* 0x000fe400078ff0ff */
[----:B------:R-:W-:Y:S02]  /*3f740*/  FSEL R4, R4, -INF , !P4 ;  /* 0xff80000004047808 */ /* 0x000fe40006000000 */
[----:B------:R-:W-:Y:S01]  /*3f750*/  IADD3 R13, R13, 0x78, RZ ;  /* 0x000000780d0d7810 */ /* 0x000fe20007ffe0ff */
[----:B------:R-:W-:Y:S02]  /*3f760*/  LOP3.LUT R2, R17, 0x1c, RZ, 0xc0, !PT ;  /* 0x0000001c11027812 */ /* 0x000fe400078ec0ff */
[----:B-1----:R-:W-:Y:S01]  /*3f770*/  IMAD.SHL.U32 R3, R3, 0x80, RZ ;  /* 0x0000008003037824 */ /* 0x002fe200078e00ff */
[----:B------:R-:W-:Y:S02]  /*3f780*/  ISETP.GE.U32.AND P2, PT, R0, R13, PT ;  /* 0x0000000d0000720c */ /* 0x000fe40003f46070 */
[----:B------:R-:W4:Y:S01]  /*3f790*/  LDL.LU R13, [R1+0x1d18] ;  /* 0x001d1800010d7983 */ /* 0x000f220000300800 */
[----:B------:R0:W-:Y:S01]  /*3f7a0*/  STL [R1+0xb4], R4 ;  /* 0x0000b40401007387 */ /* 0x0001e20000100800 */
[----:B------:R-:W-:-:S02]  /*3f7b0*/  LEA.HI R3, R2, R3, RZ, 0x1e ;  /* 0x0000000302037211 */ /* 0x000fc400078ff0ff */
[----:B------:R-:W-:Y:S01]  /*3f7c0*/  ISETP.GE.U32.AND P3, PT, R0, R26, PT ;  /* 0x0000001a0000720c */ /* 0x000fe20003f66070 */
[----:B0-----:R-:W3:Y:S01]  /*3f7d0*/  LDL.LU R4, [R1+0x1d14] ;  /* 0x001d140001047983 */ /* 0x001ee20000300800 */
[----:B------:R-:W-:Y:S02]  /*3f7e0*/  IADD3 R3, R3, 0x70, RZ ;  /* 0x0000007003037810 */ /* 0x000fe40007ffe0ff */
[----:B------:R-:W-:Y:S02]  /*3f7f0*/  ISETP.GE.U32.AND.EX P3, PT, R28, RZ, PT, P3 ;  /* 0x000000ff1c00720c */ /* 0x000fe40003f66130 */
[----:B------:R-:W-:Y:S02]  /*3f800*/  ISETP.GE.U32.AND P4, PT, R0, R3, PT ;  /* 0x000000030000720c */ /* 0x000fe40003f86070 */
[----:B------:R-:W-:Y:S02]  /*3f810*/  FSEL R3, R15, -INF , !P3 ;  /* 0xff8000000f037808 */ /* 0x000fe40005800000 */
[----:B------:R-:W4:Y:S04]  /*3f820*/  LDL.LU R15, [R1+0x1d10] ;  /* 0x001d1000010f7983 */ /* 0x000f280000300800 */
[----:B------:R-:W0:Y:S01]  /*3f830*/  S2R R2, SR_CTAID.X ;  /* 0x0000000000027919 */ /* 0x000e220000002500 */
[----:B------:R-:W-:-:S03]  /*3f840*/  LOP3.LUT R17, R17, 0x1c, RZ, 0xc0, !PT ;  /* 0x0000001c11117812 */ /* 0x000fc600078ec0ff */
[----:B------:R-:W1:Y:S04]  /*3f850*/  S2R R16, SR_TID.X ;  /* 0x0000000000107919 */ /* 0x000e680000002100 */
[----:B------:R-:W1:Y:S01]  /*3f860*/  S2R R29, SR_CTAID.X ;  /* 0x00000000001d7919 */ /* 0x000e620000002500 */
[----:B0-----:R-:W-:-:S04]  /*3f870*/  SHF.L.U32 R2, R2, 0x7, RZ ;  /* 0x0000000702027819 */ /* 0x001fc800000006ff */
[----:B------:R-:W-:-:S04]  /*3f880*/  LEA.HI R17, R17, R2, RZ, 0x1e ;  /* 0x0000000211117211 */ /* 0x000fc800078ff0ff */
[----:B------:R-:W-:-:S04]  /*3f890*/  IADD3 R17, R17, 0x68, RZ ;  /* 0x0000006811117810 */ /* 0x000fc80007ffe0ff */
[----:B------:R-:W-:Y:S02]  /*3f8a0*/  ISETP.GE.U32.AND P3, PT, R0, R17, PT ;  /* 0x000000110000720c */ /* 0x000fe40003f66070 */
[----:B------:R-:W0:Y:S01]  /*3f8b0*/  S2R R17, SR_CTAID.X ;  /* 0x0000000000117919 */ /* 0x000e220000002500 */
[----:B-1----:R-:W-:Y:S01]  /*3f8c0*/  LOP3.LUT R18, R16, 0x1c, RZ, 0xc0, !PT ;  /* 0x0000001c10127812 */ /* 0x002fe200078ec0ff */
[----:B------:R-:W-:-:S03]  /*3f8d0*/  IMAD.SHL.U32 R29, R29, 0x80, RZ ;  /* 0x000000801d1d7824 */ /* 0x000fc600078e00ff */
[C---:B------:R-:W-:Y:S02]  /*3f8e0*/  LEA.HI R24, R18.reuse, 0x30, RZ, 0x1e ;  /* 0x0000003012187811 */ /* 0x040fe400078ff0ff */
[----:B------:R-:W-:Y:S02]  /*3f8f0*/  LEA.HI R26, R18, 0x38, RZ, 0x1e ;  /* 0x00000038121a7811 */ /* 0x000fe400078ff0ff */
[C---:B------:R-:W-:Y:S01]  /*3f900*/  IADD3 R24, R29.reuse, R24, RZ ;  /* 0x000000181d187210 */ /* 0x040fe20007ffe0ff */
[----:B------:R3:W-:Y:S03]  /*3f910*/  STL [R1+0xb8], R3 ;  /* 0x0000b80301007387 */ /* 0x0007e60000100800 */
[----:B------:R-:W-:Y:S01]  /*3f920*/  ISETP.GE.U32.AND P1, PT, R0, R24, PT ;  /* 0x000000180000720c */ /* 0x000fe20003f26070 */
[----:B------:R-:W-:Y:S02]  /*3f930*/  IMAD.IADD R26, R29, 0x1, R26 ;  /* 0x000000011d1a7824 */ /* 0x000fe400078e021a */
[----:B0-----:R-:W-:Y:S01]  /*3f940*/  IMAD.SHL.U32 R17, R17, 0x80, RZ ;  /* 0x0000008011117824 */ /* 0x001fe200078e00ff */
[----:B------:R-:W-:-:S02]  /*3f950*/  ISETP.GE.U32.AND.EX P1, PT, R28, RZ, PT, P1 ;  /* 0x000000ff1c00720c */ /* 0x000fc40003f26110 */
[----:B------:R-:W-:-:S04]  /*3f960*/  ISETP.GE.U32.AND P0, PT, R0, R26, PT ;  /* 0x0000001a0000720c */ /* 0x000fc80003f06070 */
[C---:B------:R-:W-:Y:S02]  /*3f970*/  ISETP.GE.U32.AND.EX P0, PT, R28.reuse, RZ, PT, P0 ;  /* 0x000000ff1c00720c */ /* 0x040fe40003f06100 */
[C---:B------:R-:W-:Y:S02]  /*3f980*/  ISETP.GE.U32.AND.EX P2, PT, R28.reuse, RZ, PT, P2 ;  /* 0x000000ff1c00720c */ /* 0x040fe40003f46120 */
[C---:B------:R-:W-:Y:S02]  /*3f990*/  ISETP.GE.U32.AND.EX P4, PT, R28.reuse, RZ, PT, P4 ;  /* 0x000000ff1c00720c */ /* 0x040fe40003f86140 */
[----:B------:R-:W-:Y:S02]  /*3f9a0*/  ISETP.GE.U32.AND.EX P3, PT, R28, RZ, PT, P3 ;  /* 0x000000ff1c00720c */ /* 0x000fe40003f66130 */
[----:B------:R-:W-:-:S04]  /*3f9b0*/  LOP3.LUT R16, R16, 0x1c, RZ, 0xc0, !PT ;  /* 0x0000001c10107812 */ /* 0x000fc800078ec0ff */
[----:B------:R-:W-:Y:S01]  /*3f9c0*/  LEA.HI R16, R16, 0x48, RZ, 0x1e ;  /* 0x0000004810107811 */ /* 0x000fe200078ff0ff */
[----:B--2---:R-:W-:Y:S02]  /*3f9d0*/  FMUL R2, R19, c[0x0][0x188] ;  /* 0x0000620013027a20 */ /* 0x004fe40000400000 */
[----:B------:R-:W0:Y:S03]  /*3f9e0*/  S2R R19, SR_TID.X ;  /* 0x0000000000137919 */ /* 0x000e260000002100 */
[----:B------:R-:W-:Y:S02]  /*3f9f0*/  FSEL R2, R2, -INF , !P1 ;  /* 0xff80000002027808 */ /* 0x000fe40004800000 */
[----:B0-----:R-:W-:-:S04]  /*3fa00*/  LOP3.LUT R19, R19, 0x1c, RZ, 0xc0, !PT ;  /* 0x0000001c13137812 */ /* 0x001fc800078ec0ff */
[----:B------:R-:W-:-:S04]  /*3fa10*/  LEA.HI R19, R19, 0x60, RZ, 0x1e ;  /* 0x0000006013137811 */ /* 0x000fc800078ff0ff */
[----:B------:R-:W-:Y:S02]  /*3fa20*/  IADD3 R19, R17, R19, RZ ;  /* 0x0000001311137210 */ /* 0x000fe40007ffe0ff */
[----:B------:R-:W0:Y:S02]  /*3fa30*/  S2R R17, SR_CTAID.X ;  /* 0x0000000000117919 */ /* 0x000e240000002500 */
[----:B------:R-:W-:Y:S01]  /*3fa40*/  ISETP.GE.U32.AND P1, PT, R0, R19, PT ;  /* 0x000000130000720c */ /* 0x000fe20003f26070 */
[----:B------:R-:W-:-:S03]  /*3fa50*/  LEA.HI R19, R18, 0x58, RZ, 0x1e ;  /* 0x0000005812137811 */ /* 0x000fc600078ff0ff */
[----:B------:R-:W-:Y:S02]  /*3fa60*/  ISETP.GE.U32.AND.EX P1, PT, R28, RZ, PT, P1 ;  /* 0x000000ff1c00720c */ /* 0x000fe40003f26110 */
[----:B------:R-:W-:Y:S01]  /*3fa70*/  LEA.HI R18, R18, 0x40, RZ, 0x1e ;  /* 0x0000004012127811 */ /* 0x000fe200078ff0ff */
[----:B0-----:R-:W-:-:S05]  /*3fa80*/  IMAD.SHL.U32 R17, R17, 0x80, RZ ;  /* 0x0000008011117824 */ /* 0x001fca00078e00ff */
[----:B------:R-:W-:Y:S01]  /*3fa90*/  IADD3 R19, R17, R19, RZ ;  /* 0x0000001311137210 */ /* 0x000fe20007ffe0ff */
[----:B---3--:R-:W-:Y:S02]  /*3faa0*/  FMUL R3, R4, c[0x0][0x188] ;  /* 0x0000620004037a20 */ /* 0x008fe40000400000 */
[----:B------:R-:W2:Y:S01]  /*3fab0*/  LDL.LU R4, [R1+0x1d0c] ;  /* 0x001d0c0001047983 */ /* 0x000ea20000300800 */
[----:B------:R4:W-:Y:S02]  /*3fac0*/  STL [R1+0xbc], R2 ;  /* 0x0000bc0201007387 */ /* 0x0009e40000100800 */
[----:B------:R-:W-:Y:S01]  /*3fad0*/  FSEL R3, R3, -INF , !P0 ;  /* 0xff80000003037808 */ /* 0x000fe20004000000 */
[----:B----4-:R-:W-:Y:S02]  /*3fae0*/  FMUL R2, R15, c[0x0][0x188] ;  /* 0x000062000f027a20 */ /* 0x010fe40000400000 */
[----:B------:R-:W0:Y:S04]  /*3faf0*/  S2R R15, SR_CTAID.X ;  /* 0x00000000000f7919 */ /* 0x000e280000002500 */
[----:B------:R1:W-:Y:S01]  /*3fb00*/  STL [R1+0xc4], R3 ;  /* 0x0000c40301007387 */ /* 0x0003e20000100800 */
[----:B------:R-:W-:Y:S01]  /*3fb10*/  FSEL R2, R2, -INF , !P2 ;  /* 0xff80000002027808 */ /* 0x000fe20005000000 */
[----:B-1----:R-:W-:-:S04]  /*3fb20*/  FMUL R3, R13, c[0x0][0x188] ;  /* 0x000062000d037a20 */ /* 0x002fc80000400000 */
[----:B------:R1:W-:Y:S01]  /*3fb30*/  STL [R1+0xe4], R2 ;  /* 0x0000e40201007387 */ /* 0x0003e20000100800 */
[----:B------:R-:W-:Y:S01]  /*3fb40*/  FSEL R3, R3, -INF , !P4 ;  /* 0xff80000003037808 */ /* 0x000fe20006000000 */
[----:B-1----:R-:W-:-:S04]  /*3fb50*/  FMUL R2, R11, c[0x0][0x188] ;  /* 0x000062000b027a20 */ /* 0x002fc80000400000 */
[----:B------:R1:W-:Y:S01]  /*3fb60*/  STL [R1+0xd8], R3 ;  /* 0x0000d80301007387 */ /* 0x0003e20000100800 */
[----:B------:R-:W-:Y:S02]  /*3fb70*/  ISETP.GE.U32.AND P0, PT, R0, R19, PT ;  /* 0x000000130000720c */ /* 0x000fe40003f06070 */
[----:B------:R-:W-:Y:S01]  /*3fb80*/  FSEL R2, R2, -INF , !P3 ;  /* 0xff80000002027808 */ /* 0x000fe20005800000 */
[----:B-1----:R-:W-:-:S04]  /*3fb90*/  FMUL R3, R9, c[0x0][0x188] ;  /* 0x0000620009037a20 */ /* 0x002fc80000400000 */
[----:B------:R1:W-:Y:S01]  /*3fba0*/  STL [R1+0xd0], R2 ;  /* 0x0000d00201007387 */ /* 0x0003e20000100800 */
[----:B0-----:R-:W-:Y:S01]  /*3fbb0*/  IMAD.SHL.U32 R15, R15, 0x80, RZ ;  /* 0x000000800f0f7824 */ /* 0x001fe200078e00ff */
[----:B------:R-:W-:Y:S02]  /*3fbc0*/  ISETP.GE.U32.AND.EX P0, PT, R28, RZ, PT, P0 ;  /* 0x000000ff1c00720c */ /* 0x000fe40003f06100 */
[----:B------:R-:W-:Y:S01]  /*3fbd0*/  FSEL R3, R3, -INF , !P1 ;  /* 0xff80000003037808 */ /* 0x000fe20004800000 */
[----:B-1----:R-:W-:Y:S02]  /*3fbe0*/  FMUL R2, R6, c[0x0][0x188] ;  /* 0x0000620006027a20 */ /* 0x002fe40000400000 */
[----:B------:R-:W3:Y:S02]  /*3fbf0*/  LDL.LU R6, [R1+0x1d08] ;  /* 0x001d080001067983 */ /* 0x000ee40000300800 */
[----:B------:R0:W-:Y:S01]  /*3fc00*/  STL [R1+0xc8], R3 ;  /* 0x0000c80301007387 */ /* 0x0001e20000100800 */
[----:B------:R-:W-:-:S02]  /*3fc10*/  IADD3 R16, R15, R16, RZ ;  /* 0x000000100f107210 */ /* 0x000fc40007ffe0ff */
[----:B------:R-:W-:Y:S01]  /*3fc20*/  FSEL R9, R2, -INF , !P0 ;  /* 0xff80000002097808 */ /* 0x000fe20004000000 */
[----:B------:R-:W-:Y:S01]  /*3fc30*/  IMAD.IADD R18, R17, 0x1, R18 ;  /* 0x0000000111127824 */ /* 0x000fe200078e0212 */
[C---:B------:R-:W-:Y:S01]  /*3fc40*/  ISETP.GE.U32.AND P4, PT, R0.reuse, R16, PT ;  /* 0x000000100000720c */ /* 0x040fe20003f86070 */
[----:B0-----:R-:W-:Y:S02]  /*3fc50*/  FMUL R3, R7, c[0x0][0x188] ;  /* 0x0000620007037a20 */ /* 0x001fe40000400000 */
[----:B------:R-:W3:Y:S01]  /*3fc60*/  LDL.LU R7, [R1+0x1d04] ;  /* 0x001d040001077983 */ /* 0x000ee20000300800 */
[----:B------:R-:W4:Y:S02]  /*3fc70*/  LDL.LU R2, [R1+0xac] ;  /* 0x0000ac0001027983 */ /* 0x000f240000300800 */
[----:B------:R-:W3:Y:S02]  /*3fc80*/  LDL.LU R11, [R1+0xa0] ;  /* 0x0000a000010b7983 */ /* 0x000ee40000300800 */
[----:B------:R0:W-:Y:S01]  /*3fc90*/  STL [R1+0xc0], R9 ;  /* 0x0000c00901007387 */ /* 0x0001e20000100800 */
[----:B------:R-:W3:Y:S01]  /*3fca0*/  LDL.LU R13, [R1+0xa8] ;  /* 0x0000a800010d7983 */ /* 0x000ee20000300800 */
[----:B------:R-:W3:Y:S01]  /*3fcb0*/  LDL.LU R16, [R1+0x190] ;  /* 0x0001900001107983 */ /* 0x000ee20000300800 */
[C---:B------:R-:W-:Y:S01]  /*3fcc0*/  ISETP.GE.U32.AND P3, PT, R0.reuse, R18, PT ;  /* 0x000000120000720c */ /* 0x040fe20003f66070 */
[----:B------:R-:W3:Y:S01]  /*3fcd0*/  LDL.LU R17, [R1+0x194] ;  /* 0x0001940001117983 */ /* 0x000ee20000300800 */
[C---:B------:R-:W-:Y:S01]  /*3fce0*/  ISETP.GT.U32.AND P1, PT, R0.reuse, R19, PT ;  /* 0x000000130000720c */ /* 0x040fe20003f24070 */
[----:B------:R-:W3:Y:S01]  /*3fcf0*/  LDL.LU R18, [R1+0x198] ;  /* 0x0001980001127983 */ /* 0x000ee20000300800 */
[----:B------:R-:W3:Y:S01]  /*3fd00*/  LDL.LU R19, [R1+0x19c] ;  /* 0x00019c0001137983 */ /* 0x000ee20000300800 */
[----:B--2---:R-:W-:-:S02]  /*3fd10*/  ISETP.GE.U32.AND P2, PT, R0, R4, PT ;  /* 0x000000040000720c */ /* 0x004fc40003f46070 */
[----:B------:R-:W-:Y:S02]  /*3fd20*/  ISETP.GT.U32.AND P0, PT, R0, R4, PT ;  /* 0x000000040000720c */ /* 0x000fe40003f04070 */
[----:B------:R-:W1:Y:S02]  /*3fd30*/  S2R R4, SR_TID.X ;  /* 0x0000000000047919 */ /* 0x000e640000002100 */
[----:B-1----:R-:W-:Y:S02]  /*3fd40*/  LOP3.LUT R15, R4, 0x1c, RZ, 0xc0, !PT ;  /* 0x0000001c040f7812 */ /* 0x002fe400078ec0ff */
[----:B------:R-:W1:Y:S02]  /*3fd50*/  S2R R4, SR_CTAID.X ;  /* 0x0000000000047919 */ /* 0x000e640000002500 */
[----:B0-----:R-:W-:Y:S02]  /*3fd60*/  LEA.HI R9, R15, 0x48, RZ, 0x1e ;  /* 0x000000480f097811 */ /* 0x001fe400078ff0ff */
[----:B-1----:R-:W-:-:S05]  /*3fd70*/  SHF.L.U32 R4, R4, 0x7, RZ ;  /* 0x0000000704047819 */ /* 0x002fca00000006ff */
[----:B------:R-:W-:Y:S01]  /*3fd80*/  IMAD.IADD R9, R4, 0x1, R9 ;  /* 0x0000000104097824 */ /* 0x000fe200078e0209 */
[----:B---3--:R-:W-:Y:S01]  /*3fd90*/  STL.64 [R1+0x1cf0], R18 ;  /* 0x001cf01201007387 */ /* 0x008fe20000100a00 */
[----:B------:R0:W-:Y:S03]  /*3fda0*/  STL.64 [R1+0x1ce8], R16 ;  /* 0x001ce81001007387 */ /* 0x0001e60000100a00 */
[----:B0-----:R-:W2:Y:S01]  /*3fdb0*/  LDL.LU R16, [R1+0x110] ;  /* 0x0001100001107983 */ /* 0x001ea20000300800 */
[----:B------:R-:W2:Y:S02]  /*3fdc0*/  LDL.LU R17, [R1+0x114] ;  /* 0x0001140001117983 */ /* 0x000ea40000300800 */
[----:B------:R-:W2:Y:S02]  /*3fdd0*/  LDL.LU R18, [R1+0x118] ;  /* 0x0001180001127983 */ /* 0x000ea40000300800 */
[----:B------:R-:W2:Y:S01]  /*3fde0*/  LDL.LU R19, [R1+0x11c] ;  /* 0x00011c0001137983 */ /* 0x000ea20000300800 */
[----:B------:R-:W3:Y:S04]  /*3fdf0*/  LDL.LU R4, [R1+0x1d00] ;  /* 0x001d000001047983 */ /* 0x000ee80000300800 */
[----:B------:R-:W0:Y:S01]  /*3fe00*/  S2R R15, SR_TID.X ;  /* 0x00000000000f7919 */ /* 0x000e220000002100 */
[----:B------:R-:W-:-:S04]  /*3fe10*/  ISETP.GE.U32.AND.EX P2, PT, R28, RZ, PT, P2 ;  /* 0x000000ff1c00720c */ /* 0x000fc80003f46120 */
[----:B------:R-:W-:Y:S01]  /*3fe20*/  FSEL R3, R3, -INF , !P2 ;  /* 0xff80000003037808 */ /* 0x000fe20005000000 */
[----:B----4-:R-:W-:-:S04]  /*3fe30*/  FMUL R2, R2, c[0x0][0x188] ;  /* 0x0000620002027a20 */ /* 0x010fc80000400000 */
[----:B------:R1:W-:Y:S01]  /*3fe40*/  STL [R1+0xac], R3 ;  /* 0x0000ac0301007387 */ /* 0x0003e20000100800 */
[----:B------:R-:W-:Y:S02]  /*3fe50*/  ISETP.GE.U32.AND.EX P4, PT, R28, RZ, PT, P4 ;  /* 0x000000ff1c00720c */ /* 0x000fe40003f86140 */
[----:B------:R-:W-:Y:S02]  /*3fe60*/  ISETP.GT.U32.AND P2, PT, R0, R9, PT ;  /* 0x000000090000720c */ /* 0x000fe40003f44070 */
[----:B0-----:R-:W-:-:S04]  /*3fe70*/  LOP3.LUT R15, R15, 0x1c, RZ, 0xc0, !PT ;  /* 0x0000001c0f0f7812 */ /* 0x001fc800078ec0ff */
[----:B-1----:R-:W-:Y:S02]  /*3fe80*/  LEA.HI R3, R15, 0x40, RZ, 0x1e ;  /* 0x000000400f037811 */ /* 0x002fe400078ff0ff */
[----:B------:R-:W-:Y:S02]  /*3fe90*/  FSEL R2, R2, -INF , !P4 ;  /* 0xff80000002027808 */ /* 0x000fe40006000000 */
[----:B------:R-:W-:Y:S02]  /*3fea0*/  IADD3 R3, R29, R3, RZ ;  /* 0x000000031d037210 */ /* 0x000fe40007ffe0ff */
[C---:B------:R-:W-:Y:S02]  /*3feb0*/  ISETP.GE.U32.AND.EX P3, PT, R28.reuse, RZ, PT, P3 ;  /* 0x000000ff1c00720c */ /* 0x040fe40003f66130 */
[----:B------:R-:W-:Y:S02]  /*3fec0*/  ISETP.GT.U32.AND.EX P1, PT, R28, RZ, PT, P1 ;  /* 0x000000ff1c00720c */ /* 0x000fe40003f24110 */
[----:B------:R-:W-:Y:S01]  /*3fed0*/  ISETP.GT.U32.AND P4, PT, R0, R3, PT ;  /* 0x000000030000720c */ /* 0x000fe20003f84070 */
[----:B------:R-:W-:-:S05]  /*3fee0*/  FMUL R3, R5, c[0x0][0x188] ;  /* 0x0000620005037a20 */ /* 0x000fca0000400000 */
[----:B------:R-:W-:Y:S01]  /*3fef0*/  FSEL R3, R3, -INF , !P1 ;  /* 0xff80000003037808 */ /* 0x000fe20004800000 */
[----:B------:R-:W-:Y:S02]  /*3ff00*/  ISETP.GT.U32.AND P1, PT, R0, R24, PT ;  /* 0x000000180000720c */ /* 0x000fe40003f24070 */
[----:B---3--:R-:W-:Y:S02]  /*3ff10*/  FMUL R9, R4, c[0x0][0x188] ;  /* 0x0000620004097a20 */ /* 0x008fe40000400000 */
[----:B------:R-:W3:Y:S01]  /*3ff20*/  LDL.LU R4, [R1+0x1cfc] ;  /* 0x001cfc0001047983 */ /* 0x000ee20000300800 */
[----:B------:R-:W4:Y:S02]  /*3ff30*/  LDL.LU R15, [R1+0x10] ;  /* 0x00001000010f7983 */ /* 0x000f240000300800 */
[----:B------:R-:W3:Y:S02]  /*3ff40*/  LDL.LU R29, [R1+0x18] ;  /* 0x00001800011d7983 */ /* 0x000ee40000300800 */
[----:B------:R0:W-:Y:S01]  /*3ff50*/  STL [R1+0x9c], R2 ;  /* 0x00009c0201007387 */ /* 0x0001e20000100800 */
[----:B------:R-:W3:Y:S01]  /*3ff60*/  LDL.LU R5, [R1+0x1cf8] ;  /* 0x001cf80001057983 */ /* 0x000ee20000300800 */
[----:B--2---:R-:W-:Y:S01]  /*3ff70*/  HMMA.16816.F32.BF16 R20, R20, R6, R16 ;  /* 0x000000061414723c */ /* 0x004fe20000041810 */
[----:B0-----:R-:W-:-:S02]  /*3ff80*/  FSEL R2, R9, -INF , !P3 ;  /* 0xff80000009027808 */ /* 0x001fc40005800000 */
[----:B------:R-:W2:Y:S03]  /*3ff90*/  LDL.LU R9, [R1] ;  /* 0x0000000001097983 */ /* 0x000ea60000300800 */
[----:B------:R0:W-:Y:S02]  /*3ffa0*/  STL [R1+0x88], R2 ;  /* 0x0000880201007387 */ /* 0x0001e40000100800 */
[----:B------:R1:W-:Y:S02]  /*3ffb0*/  STL [R1+0x70], R3 ;  /* 0x0000700301007387 */ /* 0x0003e40000100800 */
[----:B------:R-:W3:Y:S01]  /*3ffc0*/  LDL.LU.64 R18, [R1+0x1cf0] ;  /* 0x001cf00001127983 */ /* 0x000ee20000300a00 */
[----:B------:R-:W3:Y:S01]  /*3ffd0*/  LDL.LU.64 R16, [R1+0x1ce8] ;  /* 0x001ce80001107983 */ /* 0x000ee20000300a00 */
[----:B------:R-:W3:Y:S01]  /*3ffe0*/  LDL.LU R24, [R1+0x140] ;  /* 0x0001400001187983 */ /* 0x000ee20000300800 */
[----:B------:R-:W-:-:S02]  /*3fff0*/  ISETP.GT.U32.AND P3, PT, R0, R26, PT ;  /* 0x0000001a0000720c */ /* 0x000fc40003f64070 */
[----:B0-----:R-:W-:Y:S02]  /*40000*/  LOP3.LUT R2, R25, 0xff, RZ, 0xc0, !PT ;  /* 0x000000ff19027812 */ /* 0x001fe400078ec0ff */
[----:B------:R-:W3:Y:S01]  /*40010*/  LDL.LU R25, [R1+0x144] ;  /* 0x0001440001197983 */ /* 0x000ee20000300800 */
[----:B------:R-:W3:Y:S02]  /*40020*/  LDL.LU R26, [R1+0x148] ;  /* 0x00014800011a7983 */ /* 0x000ee40000300800 */
[----:B------:R-:W-:Y:S02]  /*40030*/  IMAD.IADD R0, R27, 0x1, R2 ;  /* 0x000000011b007824 */ /* 0x000fe400078e0202 */
[----:B------:R-:W3:Y:S01]  /*40040*/  LDL.LU R27, [R1+0x14c] ;  /* 0x00014c00011b7983 */ /* 0x000ee20000300800 */
[----:B-1----:R-:W-:Y:S02]  /*40050*/  FMUL R3, R13, c[0x0][0x188] ;  /* 0x000062000d037a20 */ /* 0x002fe40000400000 */
[----:B------:R-:W-:-:S02]  /*40060*/  LOP3.LUT R0, R0, 0xffff, RZ, 0xc0, !PT ;  /* 0x0000ffff00007812 */ /* 0x000fc400078ec0ff */
[C---:B------:R-:W-:Y:S02]  /*40070*/  ISETP.GT.U32.AND.EX P0, PT, R28.reuse, RZ, PT, P0 ;  /* 0x000000ff1c00720c */ /* 0x040fe40003f04100 */
[C---:B------:R-:W-:Y:S02]  /*40080*/  ISETP.GT.U32.AND.EX P2, PT, R28.reuse, RZ, PT, P2 ;  /* 0x000000ff1c00720c */ /* 0x040fe40003f44120 */
[C---:B------:R-:W-:Y:S02]  /*40090*/  ISETP.GT.U32.AND.EX P4, PT, R28.reuse, RZ, PT, P4 ;  /* 0x000000ff1c00720c */ /* 0x040fe40003f84140 */
[----:B------:R-:W-:Y:S02]  /*400a0*/  SHF.R.U32.HI R2, RZ, 0xf, R0 ;  /* 0x0000000fff027819 */ /* 0x000fe40000011600 */
[----:B------:R-:W-:Y:S02]  /*400b0*/  FSEL R3, R3, -INF , !P2 ;  /* 0xff80000003037808 */ /* 0x000fe40005000000 */
[----:B------:R-:W-:-:S02]  /*400c0*/  ISETP.GT.U32.AND.EX P3, PT, R28, RZ, PT, P3 ;  /* 0x000000ff1c00720c */ /* 0x000fc40003f64130 */
[----:B------:R-:W-:Y:S01]  /*400d0*/  ISETP.GT.U32.AND.EX P1, PT, R28, RZ, PT, P1 ;  /* 0x000000ff1c00720c */ /* 0x000fe20003f24110 */
[----:B---3--:R-:W-:Y:S01]  /*400e0*/  HMMA.16816.F32.BF16 R24, R24, R4, R16 ;  /* 0x000000041818723c */ /* 0x008fe20000041810 */
[----:B------:R-:W3:Y:S01]  /*400f0*/  LDL.LU.64 R18, [R1+0x1ce0] ;  /* 0x001ce00001127983 */ /* 0x000ee20000300a00 */
[----:B------:R-:W3:Y:S05]  /*40100*/  LDL.LU.64 R16, [R1+0x1cd8] ;  /* 0x001cd80001107983 */ /* 0x000eea0000300a00 */
[----:B--2---:R-:W-:Y:S02]  /*40110*/  FMUL R5, R9, c[0x0][0x188] ;  /* 0x0000620009057a20 */ /* 0x004fe40000400000 */
[----:B------:R-:W-:Y:S01]  /*40120*/  FMUL R9, R11, c[0x0][0x188] ;  /* 0x000062000b097a20 */ /* 0x000fe20000400000 */
[----:B------:R-:W-:-:S02]  /*40130*/  SHF.R.U32.HI R4, RZ, 0xe, R0 ;  /* 0x0000000eff047819 */ /* 0x000fc40000011600 */
[----:B------:R-:W-:Y:S02]  /*40140*/  FSEL R5, R5, -INF , !P0 ;  /* 0xff80000005057808 */ /* 0x000fe40004000000 */
[----:B------:R-:W-:Y:S01]  /*40150*/  LOP3.LUT P2, RZ, R4, 0x1, RZ, 0xc0, !PT ;  /* 0x0000000104ff7812 */ /* 0x000fe2000784c0ff */
[----:B------:R-:W-:Y:S01]  /*40160*/  FSEL R4, R9, -INF , !P4 ;  /* 0xff80000009047808 */ /* 0x000fe20006000000 */
[----:B------:R-:W-:Y:S01]  /*40170*/  LOP3.LUT P0, RZ, R2, 0x1, RZ, 0xc0, !PT ;  /* 0x0000000102ff7812 */ /* 0x000fe2000780c0ff */
[--C-:B------:R-:W-:Y:S01]  /*40180*/  SHF.R.U32.HI R2, RZ, 0xd, R0.reuse ;  /* 0x0000000dff027819 */ /* 0x100fe20000011600 */
[----:B------:R-:W-:Y:S01]  /*40190*/  STL [R1+0x6c], R5 ;  /* 0x00006c0501007387 */ /* 0x000fe20000100800 */
[----:B------:R4:W-:Y:S02]  /*401a0*/  STL [R1+0x68], R3 ;  /* 0x0000680301007387 */ /* 0x0009e40000100800 */
[----:B------:R0:W-:Y:S01]  /*401b0*/  STL [R1+0x64], R4 ;  /* 0x0000640401007387 */ /* 0x0001e20000100800 */
[----:B------:R-:W-:Y:S01]  /*401c0*/  LOP3.LUT P4, RZ, R2, 0x1, RZ, 0xc0, !PT ;  /* 0x0000000102ff7812 */ /* 0x000fe2000788c0ff */
[----:B------:R-:W-:-:S02]  /*401d0*/  SHF.R.U32.HI R2, RZ, 0xb, R0 ;  /* 0x0000000bff027819 */ /* 0x000fc40000011600 */
[----:B------:R-:W-:Y:S01]  /*401e0*/  FMUL R9, R20, c[0x0][0x188] ;  /* 0x0000620014097a20 */ /* 0x000fe20000400000 */
[----:B------:R-:W2:Y:S01]  /*401f0*/  LDL R28, [R1+0x100] ;  /* 0x00010000011c7983 */ /* 0x000ea20000100800 */
[----:B----4-:R-:W-:Y:S02]  /*40200*/  FMUL R3, R15, c[0x0][0x188] ;  /* 0x000062000f037a20 */ /* 0x010fe40000400000 */
[----:B0-----:R-:W-:Y:S01]  /*40210*/  FMUL R4, R29, c[0x0][0x188] ;  /* 0x000062001d047a20 */ /* 0x001fe20000400000 */
[----:B------:R-:W4:Y:S02]  /*40220*/  LDL R15, [R1+0x124] ;  /* 0x00012400010f7983 */ /* 0x000f240000100800 */
[----:B------:R-:W-:Y:S02]  /*40230*/  FSEL R3, R3, -INF , !P1 ;  /* 0xff80000003037808 */ /* 0x000fe40004800000 */
[----:B------:R-:W-:Y:S01]  /*40240*/  FSEL R11, R4, -INF , !P3 ;  /* 0xff800000040b7808 */ /* 0x000fe20005800000 */
[----:B------:R-:W-:Y:S01]  /*40250*/  LOP3.LUT P3, RZ, R2, 0x1, RZ, 0xc0, !PT ;  /* 0x0000000102ff7812 */ /* 0x000fe2000786c0ff */
[----:B------:R-:W-:Y:S01]  /*40260*/  FSEL R2, R9, -INF , !P0 ;  /* 0xff80000009027808 */ /* 0x000fe20004000000 */
[----:B------:R-:W-:Y:S01]  /*40270*/  STL [R1+0x60], R3 ;  /* 0x0000600301007387 */ /* 0x000fe20000100800 */
[----:B------:R-:W3:Y:S02]  /*40280*/  LDL R29, [R1+0x128] ;  /* 0x00012800011d7983 */ /* 0x000ee40000100800 */
[----:B------:R-:W3:Y:S02]  /*40290*/  LDL R9, [R1+0xe8] ;  /* 0x0000e80001097983 */ /* 0x000ee40000100800 */
[----:B------:R-:W-:Y:S01]  /*402a0*/  STL [R1+0x5c], R2 ;  /* 0x00005c0201007387 */ /* 0x000fe20000100800 */
[----:B------:R-:W-:Y:S01]  /*402b0*/  STL [R1+0x58], R11 ;  /* 0x0000580b01007387 */ /* 0x000fe20000100800 */
[----:B------:R0:W-:Y:S03]  /*402c0*/  STL [R1+0x1cc0], R11 ;  /* 0x001cc00b01007387 */ /* 0x0001e60000100800 */
[----:B0-----:R-:W3:Y:S01]  /*402d0*/  LDL R11, [R1+0x74] ;  /* 0x00007400010b7983 */ /* 0x001ee20000100800 */
[--C-:B------:R-:W-:Y:S01]  /*402e0*/  SHF.R.U32.HI R5, RZ, 0xc, R0.reuse ;  /* 0x0000000cff057819 */ /* 0x100fe20000011600 */
[----:B------:R-:W-:Y:S01]  /*402f0*/  FMUL R2, R21, c[0x0][0x188] ;  /* 0x0000620015027a20 */ /* 0x000fe20000400000 */
[----:B------:R-:W-:-:S02]  /*40300*/  SHF.R.U32.HI R4, RZ, 0x9, R0 ;  /* 0x00000009ff047819 */ /* 0x000fc40000011600 */
[----:B------:R-:W-:Y:S01]  /*40310*/  LOP3.LUT P1, RZ, R5, 0x1, RZ, 0xc0, !PT ;  /* 0x0000000105ff7812 */ /* 0x000fe2000782c0ff */
[----:B------:R-:W-:Y:S01]  /*40320*/  FMUL R5, R22, c[0x0][0x188] ;  /* 0x0000620016057a20 */ /* 0x000fe20000400000 */
[----:B------:R-:W-:Y:S01]  /*40330*/  FSEL R13, R2, -INF , !P2 ;  /* 0xff800000020d7808 */ /* 0x000fe20005000000 */
[----:B------:R-:W-:-:S03]  /*40340*/  LOP3.LUT P2, RZ, R4, 0x1, RZ, 0xc0, !PT ;  /* 0x0000000104ff7812 */ /* 0x000fc6000784c0ff */
[----:B------:R-:W-:Y:S01]  /*40350*/  FSEL R4, R5, -INF , !P4 ;  /* 0xff80000005047808 */ /* 0x000fe20006000000 */
[----:B------:R-:W-:Y:S01]  /*40360*/  STL [R1+0x54], R13 ;  /* 0x0000540d01007387 */ /* 0x000fe20000100800 */
[--C-:B------:R-:W-:Y:S01]  /*40370*/  SHF.R.U32.HI R3, RZ, 0xa, R0.reuse ;  /* 0x0000000aff037819 */ /* 0x100fe20000011600 */
[----:B------:R-:W-:Y:S02]  /*40380*/  STL [R1+0x1c84], R13 ;  /* 0x001c840d01007387 */ /* 0x000fe40000100800 */
[----:B------:R3:W-:Y:S01]  /*40390*/  STL [R1+0x50], R4 ;  /* 0x0000500401007387 */ /* 0x0007e20000100800 */
[----:B------:R-:W-:Y:S01]  /*403a0*/  LOP3.LUT P0, RZ, R3, 0x1, RZ, 0xc0, !PT ;  /* 0x0000000103ff7812 */ /* 0x000fe2000780c0ff */
[----:B------:R-:W-:Y:S01]  /*403b0*/  FMUL R2, R23, c[0x0][0x188] ;  /* 0x0000620017027a20 */ /* 0x000fe20000400000 */
[----:B------:R-:W-:Y:S01]  /*403c0*/  SHF.R.U32.HI R3, RZ, 0x8, R0 ;  /* 0x00000008ff037819 */ /* 0x000fe20000011600 */
[----:B------:R-:W-:-:S03]  /*403d0*/  FMUL R5, R8, c[0x0][0x188] ;  /* 0x0000620008057a20 */ /* 0x000fc60000400000 */
[----:B------:R-:W-:Y:S02]  /*403e0*/  LOP3.LUT P4, RZ, R3, 0x1, RZ, 0xc0, !PT ;  /* 0x0000000103ff7812 */ /* 0x000fe4000788c0ff */
[----:B------:R-:W-:Y:S01]  /*403f0*/  FSEL R20, R2, -INF , !P1 ;  /* 0xff80000002147808 */ /* 0x000fe20004800000 */
[--C-:B------:R-:W-:Y:S01]  /*40400*/  SHF.R.U32.HI R3, RZ, 0x7, R0.reuse ;  /* 0x00000007ff037819 */ /* 0x100fe20000011600 */
[----:B------:R-:W-:Y:S02]  /*40410*/  FMNMX R2, R14, R12, !PT ;  /* 0x0000000c0e027209 */ /* 0x000fe40007800000 */
[----:B------:R-:W-:Y:S02]  /*40420*/  FSEL R5, R5, -INF , !P3 ;  /* 0xff80000005057808 */ /* 0x000fe40005800000 */
[----:B------:R-:W-:Y:S01]  /*40430*/  LOP3.LUT P1, RZ, R3, 0x1, RZ, 0xc0, !PT ;  /* 0x0000000103ff7812 */ /* 0x000fe2000782c0ff */
[----:B------:R-:W-:-:S04]  /*40440*/  SHF.R.U32.HI R3, RZ, 0x6, R0 ;  /* 0x00000006ff037819 */ /* 0x000fc80000011600 */
[----:B------:R-:W-:Y:S02]  /*40450*/  LOP3.LUT P3, RZ, R3, 0x1, RZ, 0xc0, !PT ;  /* 0x0000000103ff7812 */ /* 0x000fe4000786c0ff */
[----:B--2---:R-:W-:Y:S02]  /*40460*/  FMNMX R2, R28, R2, !PT ;  /* 0x000000021c027209 */ /* 0x004fe40007800000 */
[----:B---3--:R-:W-:Y:S02]  /*40470*/  FMNMX R4, R10, R11, !PT ;  /* 0x0000000b0a047209 */ /* 0x008fe40007800000 */
[----:B------:R-:W2:Y:S01]  /*40480*/  LDL.LU R10, [R1+0x1cd4] ;  /* 0x001cd400010a7983 */ /* 0x000ea20000300800 */
[----:B------:R-:W3:Y:S02]  /*40490*/  LDL.LU R12, [R1+0x1cd0] ;  /* 0x001cd000010c7983 */ /* 0x000ee40000300800 */
[----:B------:R-:W3:Y:S02]  /*404a0*/  LDL.LU R14, [R1+0x1ccc] ;  /* 0x001ccc00010e7983 */ /* 0x000ee40000300800 */
[----:B------:R-:W-:Y:S01]  /*404b0*/  STL [R1+0x4c], R20 ;  /* 0x00004c1401007387 */ /* 0x000fe20000100800 */
[----:B------:R-:W-:Y:S01]  /*404c0*/  FMNMX R4, R9, R4, !PT ;  /* 0x0000000409047209 */ /* 0x000fe20007800000 */
[----:B------:R-:W-:Y:S01]  /*404d0*/  STL [R1+0x1c88], R20 ;  /* 0x001c881401007387 */ /* 0x000fe20000100800 */
[----:B------:R0:W-:Y:S01]  /*404e0*/  STL [R1+0x44], R5 ;  /* 0x0000440501007387 */ /* 0x0001e20000100800 */
[----:B------:R-:W-:-:S02]  /*404f0*/  FMNMX R2, R29, R2, !PT ;  /* 0x000000021d027209 */ /* 0x000fc40007800000 */
[----:B----4-:R-:W-:Y:S01]  /*40500*/  FMNMX R3, R15, R4, !PT ;  /* 0x000000040f037209 */ /* 0x010fe20007800000 */
[----:B------:R-:W4:Y:S01]  /*40510*/  LDL.LU R29, [R1+0x30] ;  /* 0x00003000011d7983 */ /* 0x000f220000300800 */
[----:B------:R-:W3:Y:S02]  /*40520*/  LDL.LU R28, [R1+0x34] ;  /* 0x00003400011c7983 */ /* 0x000ee40000300800 */
[----:B------:R-:W3:Y:S01]  /*40530*/  LDL.LU R15, [R1+0x38] ;  /* 0x00003800010f7983 */ /* 0x000ee20000300800 */
[----:B------:R-:W-:Y:S01]  /*40540*/  HMMA.16816.F32.BF16 R24, R16, R6, R24 ;  /* 0x000000061018723c */ /* 0x000fe20000041818 */
[----:B------:R-:W1:Y:S04]  /*40550*/  SHFL.BFLY PT, R7, R3, 0x2, 0x1f ;  /* 0x0c401f0003077f89 */ /* 0x000e6800000e0000 */
[----:B------:R-:W1:Y:S02]  /*40560*/  SHFL.BFLY PT, R4, R2, 0x2, 0x1f ;  /* 0x0c401f0002047f89 */ /* 0x000e6400000e0000 */
[----:B------:R-:W-:-:S02]  /*40570*/  SHF.R.U32.HI R6, RZ, 0x4, R0 ;  /* 0x00000004ff067819 */ /* 0x000fc40000011600 */
[----:B0-----:R-:W-:Y:S11]  /*40580*/  SHF.R.U32.HI R5, RZ, 0x5, R0 ;  /* 0x00000005ff057819 */ /* 0x001ff60000011600 */
[----:B------:R-:W-:Y:S04]  /*40590*/  @!UPT UIADD3 URZ, URZ, URZ, URZ ;  /* 0x0000003f3f3ff290 */ /* 0x000fe8000fffe03f */
[----:B------:R-:W-:-:S05]  /*405a0*/  FMUL R8, R24, c[0x0][0x188] ;  /* 0x0000620018087a20 */ /* 0x000fca0000400000 */
[----:B------:R-:W-:Y:S01]  /*405b0*/  FSEL R13, R8, -INF , !P2 ;  /* 0xff800000080d7808 */ /* 0x000fe20005000000 */
[----:B------:R-:W-:Y:S02]  /*405c0*/  LOP3.LUT P2, RZ, R6, 0x1, RZ, 0xc0, !PT ;  /* 0x0000000106ff7812 */ /* 0x000fe4000784c0ff */
[----:B------:R-:W-:Y:S02]  /*405d0*/  FMUL R6, R25, c[0x0][0x188] ;  /* 0x0000620019067a20 */ /* 0x000fe40000400000 */
[----:B------:R-:W-:-:S03]  /*405e0*/  FMUL R8, R26, c[0x0][0x188] ;  /* 0x000062001a087a20 */ /* 0x000fc60000400000 */
[----:B------:R-:W-:Y:S02]  /*405f0*/  FSEL R17, R6, -INF , !P4 ;  /* 0xff80000006117808 */ /* 0x000fe40006000000 */
[----:B------:R-:W-:Y:S02]  /*40600*/  FSEL R26, R8, -INF , !P1 ;  /* 0xff800000081a7808 */ /* 0x000fe40004800000 */
[----:B-1----:R-:W-:Y:S02]  /*40610*/  FMNMX R7, R3, R7, !PT ;  /* 0x0000000703077209 */ /* 0x002fe40007800000 */
[----:B------:R-:W-:Y:S01]  /*40620*/  FMNMX R2, R2, R4, !PT ;  /* 0x0000000402027209 */ /* 0x000fe20007800000 */
[----:B--2---:R-:W-:-:S05]  /*40630*/  FMUL R10, R10, c[0x0][0x188] ;  /* 0x000062000a0a7a20 */ /* 0x004fca0000400000 */
[----:B------:R-:W-:Y:S01]  /*40640*/  FSEL R9, R10, -INF , !P0 ;  /* 0xff8000000a097808 */ /* 0x000fe20004000000 */
[----:B------:R-:W-:Y:S01]  /*40650*/  LOP3.LUT P0, RZ, R5, 0x1, RZ, 0xc0, !PT ;  /* 0x0000000105ff7812 */ /* 0x000fe2000780c0ff */
[----:B------:R-:W-:-:S03]  /*40660*/  SHF.R.U32.HI R5, RZ, 0x3, R0 ;  /* 0x00000003ff057819 */ /* 0x000fc60000011600 */
[----:B------:R0:W-:Y:S01]  /*40670*/  STL [R1+0x40], R9 ;  /* 0x0000400901007387 */ /* 0x0001e20000100800 */
[--C-:B------:R-:W-:Y:S01]  /*40680*/  SHF.R.U32.HI R10, RZ, 0x2, R0.reuse ;  /* 0x00000002ff0a7819 */ /* 0x100fe20000011600 */
[----:B------:R-:W-:Y:S02]  /*40690*/  SHF.R.U32.HI R0, RZ, 0x1, R0 ;  /* 0x00000001ff007819 */ /* 0x000fe40000011600 */
[----:B------:R-:W-:Y:S01]  /*406a0*/  STL [R1+0x48], R13 ;  /* 0x0000480d01007387 */ /* 0x000fe20000100800 */
[----:B------:R-:W-:Y:S01]  /*406b0*/  LOP3.LUT P4, RZ, R5, 0x1, RZ, 0xc0, !PT ;  /* 0x0000000105ff7812 */ /* 0x000fe2000788c0ff */
[----:B------:R-:W-:Y:S01]  /*406c0*/  STL [R1+0x1c8c], R13 ;  /* 0x001c8c0d01007387 */ /* 0x000fe20000100800 */
[----:B0-----:R-:W-:-:S03]  /*406d0*/  FMUL R9, R27, c[0x0][0x188] ;  /* 0x000062001b097a20 */ /* 0x001fc60000400000 */
[----:B------:R-:W-:Y:S01]  /*406e0*/  STL [R1+0x3c], R17 ;  /* 0x00003c1101007387 */ /* 0x000fe20000100800 */
[----:B----4-:R-:W-:Y:S02]  /*406f0*/  FMUL R29, R29, c[0x0][0x188] ;  /* 0x000062001d1d7a20 */ /* 0x010fe40000400000 */
[----:B---3--:R-:W-:Y:S01]  /*40700*/  FMUL R6, R28, c[0x0][0x188] ;  /* 0x000062001c067a20 */ /* 0x008fe20000400000 */
[----:B------:R-:W-:Y:S01]  /*40710*/  FSEL R5, R9, -INF , !P3 ;  /* 0xff80000009057808 */ /* 0x000fe20005800000 */
[----:B------:R-:W-:Y:S01]  /*40720*/  STL [R1+0x1c90], R17 ;  /* 0x001c901101007387 */ /* 0x000fe20000100800 */
[----:B------:R-:W-:Y:S01]  /*40730*/  LOP3.LUT P3, RZ, R0, 0x1, RZ, 0xc0, !PT ;  /* 0x0000000100ff7812 */ /* 0x000fe2000786c0ff */
[----:B------:R-:W-:Y:S02]  /*40740*/  FMUL R28, R15, c[0x0][0x188] ;  /* 0x000062000f1c7a20 */ /* 0x000fe40000400000 */
[----:B------:R-:W-:Y:S02]  /*40750*/  STL [R1+0x2c], R26 ;  /* 0x00002c1a01007387 */ /* 0x000fe40000100800 */
[----:B------:R-:W-:Y:S01]  /*40760*/  FMUL R0, R12, c[0x0][0x188] ;  /* 0x000062000c007a20 */ /* 0x000fe20000400000 */
[----:B------:R-:W-:Y:S01]  /*40770*/  STL [R1+0x1c94], R26 ;  /* 0x001c941a01007387 */ /* 0x000fe20000100800 */
[----:B------:R0:W-:Y:S02]  /*40780*/  STL [R1+0x28], R5 ;  /* 0x0000280501007387 */ /* 0x0001e40000100800 */
[----:B------:R-:W-:Y:S02]  /*40790*/  STL [R1+0x1c98], R29 ;  /* 0x001c981d01007387 */ /* 0x000fe40000100800 */
[----:B------:R-:W-:Y:S01]  /*407a0*/  STL [R1+0x1c9c], R28 ;  /* 0x001c9c1c01007387 */ /* 0x000fe20000100800 */
[----:B------:R-:W-:Y:S01]  /*407b0*/  STL [R1], R6 ;  /* 0x0000000601007387 */ /* 0x000fe20000100800 */
[----:B------:R-:W-:Y:S01]  /*407c0*/  FSEL R0, R0, -INF , !P0 ;  /* 0xff80000000007808 */ /* 0x000fe20004000000 */
[----:B------:R-:W-:Y:S02]  /*407d0*/  STL [R1+0x1c7c], R7 ;  /* 0x001c7c0701007387 */ /* 0x000fe40000100800 */
[----:B------:R-:W2:Y:S01]  /*407e0*/  LDL R16, [R1+0x8c] ;  /* 0x00008c0001107983 */ /* 0x000ea20000100800 */
[----:B------:R-:W-:Y:S01]  /*407f0*/  STL [R1+0x20], R2 ;  /* 0x0000200201007387 */ /* 0x000fe20000100800 */
[----:B------:R-:W2:Y:S01]  /*40800*/  LDL R18, [R1+0x84] ;  /* 0x0000840001127983 */ /* 0x000ea20000100800 */
[----:B------:R-:W-:Y:S01]  /*40810*/  LOP3.LUT P1, RZ, R10, 0x1, RZ, 0xc0, !PT ;  /* 0x000000010aff7812 */ /* 0x000fe2000782c0ff */
[----:B------:R-:W-:Y:S01]  /*40820*/  STL [R1+0xc], R0 ;  /* 0x00000c0001007387 */ /* 0x000fe20000100800 */
[----:B------:R-:W3:Y:S01]  /*40830*/  LDL R10, [R1+0xb4] ;  /* 0x0000b400010a7983 */ /* 0x000ee20000100800 */
[----:B0-----:R-:W-:-:S03]  /*40840*/  FMUL R5, R14, c[0x0][0x188] ;  /* 0x000062000e057a20 */ /* 0x001fc60000400000 */
[----:B------:R-:W4:Y:S04]  /*40850*/  LDL R19, [R1+0x94] ;  /* 0x0000940001137983 */ /* 0x000f280000100800 */
[----:B------:R-:W4:Y:S01]  /*40860*/  LDL R15, [R1+0x90] ;  /* 0x00009000010f7983 */ /* 0x000f220000100800 */
[----:B------:R-:W2:Y:S03]  /*40870*/  LDL R14, [R1+0x98] ;  /* 0x00009800010e7983 */ /* 0x000ea60000100800 */
[----:B---3--:R0:W-:Y:S01]  /*40880*/  STL [R1+0x1cc8], R10 ;  /* 0x001cc80a01007387 */ /* 0x0081e20000100800 */
[----:B------:R-:W3:Y:S03]  /*40890*/  LDL R11, [R1+0xbc] ;  /* 0x0000bc00010b7983 */ /* 0x000ee60000100800 */
[----:B0-----:R-:W2:Y:S04]  /*408a0*/  LDL R10, [R1+0xb0] ;  /* 0x0000b000010a7983 */ /* 0x001ea80000100800 */
[----:B---3--:R0:W-:Y:S01]  /*408b0*/  STL [R1+0x1cc4], R11 ;  /* 0x001cc40b01007387 */ /* 0x0081e20000100800 */
[----:B------:R-:W3:Y:S02]  /*408c0*/  LDL R8, [R1+0x68] ;  /* 0x0000680001087983 */ /* 0x000ee40000100800 */
[----:B------:R-:W2:Y:S02]  /*408d0*/  LDL R9, [R1+0x60] ;  /* 0x0000600001097983 */ /* 0x000ea40000100800 */
[----:B------:R-:W2:Y:S01]  /*408e0*/  LDL R21, [R1+0xc4] ;  /* 0x0000c40001157983 */ /* 0x000ea20000100800 */
[----:B------:R-:W2:Y:S04]  /*408f0*/  LDL R6, [R1+0x64] ;  /* 0x0000640001067983 */ /* 0x000ea80000100800 */
[----:B0-----:R-:W2:Y:S04]  /*40900*/  LDL R11, [R1+0xb8] ;  /* 0x0000b800010b7983 */ /* 0x001ea80000100800 */
[----:B---3--:R0:W-:Y:S01]  /*40910*/  STL [R1+0x1cbc], R8 ;  /* 0x001cbc0801007387 */ /* 0x0081e20000100800 */
[----:B------:R-:W3:Y:S03]  /*40920*/  LDL R4, [R1+0x6c] ;  /* 0x00006c0001047983 */ /* 0x000ee60000100800 */
        /* <DEDUP_REMOVED lines=13> */
[----:B---3--:R0:W-:Y:S04]  /*40a00*/  STL [R1+0x1ca0], R28 ;  /* 0x001ca01c01007387 */ /* 0x0081e80000100800 */
[----:B0-----:R-:W3:Y:S04]  /*40a10*/  LDL R28, [R1+0x108] ;  /* 0x00010800011c7983 */ /* 0x001ee80000100800 */
[----:B---3--:R0:W-:Y:S04]  /*40a20*/  STL [R1+0x1ca4], R28 ;  /* 0x001ca41c01007387 */ /* 0x0081e80000100800 */
[----:B0-----:R-:W3:Y:S01]  /*40a30*/  LDL R28, [R1+0x104] ;  /* 0x00010400011c7983 */ /* 0x001ee20000100800 */
[----:B--2---:R-:W-:-:S02]  /*40a40*/  FMNMX R12, R18, R16, !PT ;  /* 0x00000010120c7209 */ /* 0x004fc40007800000 */
[----:B----4-:R-:W-:Y:S02]  /*40a50*/  FMNMX R15, R15, R19, !PT ;  /* 0x000000130f0f7209 */ /* 0x010fe40007800000 */
[----:B------:R-:W-:Y:S01]  /*40a60*/  FMNMX R14, R14, R10, !PT ;  /* 0x0000000a0e0e7209 */ /* 0x000fe20007800000 */
[----:B---3--:R0:W-:Y:S01]  /*40a70*/  STL [R1+0x1ca8], R28 ;  /* 0x001ca81c01007387 */ /* 0x0081e20000100800 */
[----:B------:R-:W2:Y:S02]  /*40a80*/  LDL R29, [R1+0xcc] ;  /* 0x0000cc00011d7983 */ /* 0x000ea40000100800 */
[----:B------:R-:W3:Y:S02]  /*40a90*/  LDL R26, [R1+0xd4] ;  /* 0x0000d400011a7983 */ /* 0x000ee40000100800 */
[----:B------:R-:W4:Y:S01]  /*40aa0*/  LDL R17, [R1+0xdc] ;  /* 0x0000dc0001117983 */ /* 0x000f220000100800 */
[----:B------:R-:W2:Y:S04]  /*40ab0*/  LDL R13, [R1+0xe0] ;  /* 0x0000e000010d7983 */ /* 0x000ea80000100800 */
[----:B------:R-:W2:Y:S04]  /*40ac0*/  LDL R20, [R1+0xec] ;  /* 0x0000ec0001147983 */ /* 0x000ea80000100800 */
[----:B------:R-:W2:Y:S04]  /*40ad0*/  LDL R7, [R1+0x5c] ;  /* 0x00005c0001077983 */ /* 0x000ea80000100800 */
[----:B------:R-:W2:Y:S04]  /*40ae0*/  LDL R27, [R1+0x50] ;  /* 0x00005000011b7983 */ /* 0x000ea80000100800 */
[----:B0-----:R-:W2:Y:S04]  /*40af0*/  LDL R28, [R1+0xd0] ;  /* 0x0000d000011c7983 */ /* 0x001ea80000100800 */
[----:B------:R-:W2:Y:S04]  /*40b00*/  LDL R25, [R1+0x12c] ;  /* 0x00012c0001197983 */ /* 0x000ea80000100800 */
[----:B------:R-:W2:Y:S04]  /*40b10*/  LDL R24, [R1+0x154] ;  /* 0x0001540001187983 */ /* 0x000ea80000100800 */
[----:B------:R-:W2:Y:S04]  /*40b20*/  LDL R23, [R1+0x15c] ;  /* 0x00015c0001177983 */ /* 0x000ea80000100800 */
[----:B------:R-:W2:Y:S04]  /*40b30*/  LDL R22, [R1+0x150] ;  /* 0x0001500001167983 */ /* 0x000ea80000100800 */
[----:B------:R-:W2:Y:S04]  /*40b40*/  LDL R16, [R1+0x158] ;  /* 0x0001580001107983 */ /* 0x000ea80000100800 */
[----:B------:R-:W2:Y:S04]  /*40b50*/  LDL R18, [R1+0x160] ;  /* 0x0001600001127983 */ /* 0x000ea80000100800 */
[----:B------:R-:W2:Y:S01]  /*40b60*/  LDL R19, [R1+0x164] ;  /* 0x0001640001137983 */ /* 0x000ea20000100800 */
[----:B------:R-:W2:Y:S02]  /*40b70*/  LDL.LU R10, [R1+0x1cc8] ;  /* 0x001cc800010a7983 */ /* 0x000ea40000300800 */
[----:B--2---:R-:W-:-:S02]  /*40b80*/  FMNMX R10, R10, R11, !PT ;  /* 0x0000000b0a0a7209 */ /* 0x004fc40007800000 */
[----:B------:R-:W2:Y:S02]  /*40b90*/  LDL.LU R11, [R1+0x1cc4] ;  /* 0x001cc400010b7983 */ /* 0x000ea40000300800 */
[----:B--2---:R-:W-:Y:S02]  /*40ba0*/  FMNMX R9, R9, R11, !PT ;  /* 0x0000000b09097209 */ /* 0x004fe40007800000 */
[----:B------:R-:W2:Y:S01]  /*40bb0*/  LDL.LU R11, [R1+0x1cc0] ;  /* 0x001cc000010b7983 */ /* 0x000ea20000300800 */
[----:B------:R-:W-:Y:S02]  /*40bc0*/  FMNMX R6, R6, R8, !PT ;  /* 0x0000000806067209 */ /* 0x000fe40007800000 */
[----:B--2---:R-:W-:Y:S02]  /*40bd0*/  FMNMX R11, R11, R21, !PT ;  /* 0x000000150b0b7209 */ /* 0x004fe40007800000 */
[----:B------:R-:W2:Y:S01]  /*40be0*/  LDL R21, [R1+0x168] ;  /* 0x0001680001157983 */ /* 0x000ea20000100800 */
[----:B------:R-:W2:Y:S02]  /*40bf0*/  LDL.LU R8, [R1+0x1cbc] ;  /* 0x001cbc0001087983 */ /* 0x000ea40000300800 */
[----:B--2---:R-:W-:-:S02]  /*40c00*/  FMNMX R8, R8, R4, !PT ;  /* 0x0000000408087209 */ /* 0x004fc40007800000 */
[----:B------:R-:W2:Y:S02]  /*40c10*/  LDL.LU R4, [R1+0x1cb8] ;  /* 0x001cb80001047983 */ /* 0x000ea40000300800 */
[----:B--2---:R-:W-:Y:S02]  /*40c20*/  FMNMX R4, R4, R3, !PT ;  /* 0x0000000304047209 */ /* 0x004fe40007800000 */
[----:B------:R-:W2:Y:S02]  /*40c30*/  LDL.LU R3, [R1+0x1cb4] ;  /* 0x001cb40001037983 */ /* 0x000ea40000300800 */
[----:B--2---:R-:W-:Y:S02]  /*40c40*/  FMNMX R3, R3, R0, !PT ;  /* 0x0000000003037209 */ /* 0x004fe40007800000 */
        /* <DEDUP_REMOVED lines=8> */
[----:B------:R-:W2:Y:S01]  /*40cd0*/  LDL.LU R28, [R1+0x1ca0] ;  /* 0x001ca000011c7983 */ /* 0x000ea20000300800 */
[----:B------:R-:W-:Y:S02]  /*40ce0*/  FMNMX R10, R29, R10, !PT ;  /* 0x0000000a1d0a7209 */ /* 0x000fe40007800000 */
[----:B---3--:R-:W-:Y:S02]  /*40cf0*/  FMNMX R9, R26, R9, !PT ;  /* 0x000000091a097209 */ /* 0x008fe40007800000 */
[----:B----4-:R-:W-:Y:S02]  /*40d00*/  FMNMX R11, R17, R11, !PT ;  /* 0x0000000b110b7209 */ /* 0x010fe40007800000 */
[----:B------:R-:W-:Y:S02]  /*40d10*/  FMNMX R6, R13, R6, !PT ;  /* 0x000000060d067209 */ /* 0x000fe40007800000 */
[----:B------:R-:W-:Y:S02]  /*40d20*/  FMNMX R8, R20, R8, !PT ;  /* 0x0000000814087209 */ /* 0x000fe40007800000 */
[----:B--2---:R-:W-:-:S02]  /*40d30*/  FMNMX R14, R28, R14, !PT ;  /* 0x0000000e1c0e7209 */ /* 0x004fc40007800000 */
[----:B------:R-:W2:Y:S01]  /*40d40*/  LDL.LU R28, [R1+0x1c9c] ;  /* 0x001c9c00011c7983 */ /* 0x000ea20000300800 */
[----:B------:R-:W3:Y:S02]  /*40d50*/  LDL.LU R29, [R1+0x1c98] ;  /* 0x001c9800011d7983 */ /* 0x000ee40000300800 */
[----:B------:R-:W4:Y:S02]  /*40d60*/  LDL.LU R26, [R1+0x1c94] ;  /* 0x001c9400011a7983 */ /* 0x000f240000300800 */
[----:B------:R-:W2:Y:S01]  /*40d70*/  LDL.LU R17, [R1+0x1c90] ;  /* 0x001c900001117983 */ /* 0x000ea20000300800 */
[----:B------:R-:W2:Y:S01]  /*40d80*/  LDL.LU R13, [R1+0x1c8c] ;  /* 0x001c8c00010d7983 */ /* 0x000ea20000300800 */
[----:B------:R-:W3:Y:S01]  /*40d90*/  LDL.LU R20, [R1+0x1c88] ;  /* 0x001c880001147983 */ /* 0x000ee20000300800 */
[----:B------:R-:W-:Y:S01]  /*40da0*/  FMNMX R3, R27, R3, !PT ;  /* 0x000000031b037209 */ /* 0x000fe20007800000 */
[----:B------:R-:W-:Y:S01]  /*40db0*/  FMNMX R27, R25, R12, !PT ;  /* 0x0000000c191b7209 */ /* 0x000fe20007800000 */
[----:B------:R-:W-:-:S02]  /*40dc0*/  FMNMX R15, R24, R15, !PT ;  /* 0x0000000f180f7209 */ /* 0x000fc40007800000 */
[----:B------:R-:W-:Y:S01]  /*40dd0*/  FMNMX R4, R7, R4, !PT ;  /* 0x0000000407047209 */ /* 0x000fe20007800000 */
[----:B------:R-:W-:Y:S01]  /*40de0*/  FMNMX R24, R22, R10, !PT ;  /* 0x0000000a16187209 */ /* 0x000fe20007800000 */
[----:B------:R-:W-:Y:S02]  /*40df0*/  FMNMX R10, R19, R6, !PT ;  /* 0x00000006130a7209 */ /* 0x000fe40007800000 */
[----:B------:R-:W-:Y:S01]  /*40e00*/  SHFL.BFLY PT, R6, R27, 0x2, 0x1f ;  /* 0x0c401f001b067f89 */ /* 0x000fe200000e0000 */
[----:B------:R-:W-:Y:S01]  /*40e10*/  FMNMX R14, R23, R14, !PT ;  /* 0x0000000e170e7209 */ /* 0x000fe20007800000 */
[----:B------:R-:W-:Y:S01]  /*40e20*/  FMNMX R23, R16, R9, !PT ;  /* 0x0000000910177209 */ /* 0x000fe20007800000 */
[----:B------:R-:W-:Y:S02]  /*40e30*/  FMNMX R16, R21, R8, !PT ;  /* 0x0000000815107209 */ /* 0x000fe40007800000 */
[----:B--2---:R-:W-:Y:S02]  /*40e40*/  FMNMX R0, R13, R0, !PT ;  /* 0x000000000d007209 */ /* 0x004fe40007800000 */
[----:B------:R-:W2:Y:S01]  /*40e50*/  LDL.LU R13, [R1+0x1c84] ;  /* 0x001c8400010d7983 */ /* 0x000ea20000300800 */
[----:B------:R-:W2:Y:S02]  /*40e60*/  LDL.LU R7, [R1] ;  /* 0x0000000001077983 */ /* 0x000ea40000300800 */
[----:B------:R0:W-:Y:S02]  /*40e70*/  STL [R1+0x1c80], R27 ;  /* 0x001c801b01007387 */ /* 0x0001e40000100800 */
[----:B0-----:R-:W2:Y:S01]  /*40e80*/  LDL R27, [R1+0x28] ;  /* 0x00002800011b7983 */ /* 0x001ea20000100800 */
[----:B---3--:R-:W-:-:S02]  /*40e90*/  FMNMX R8, R20, R3, !PT ;  /* 0x0000000314087209 */ /* 0x008fc40007800000 */
[----:B------:R-:W3:Y:S01]  /*40ea0*/  LDL R3, [R1+0xe4] ;  /* 0x0000e40001037983 */ /* 0x000ee20000100800 */
[----:B----4-:R-:W-:Y:S02]  /*40eb0*/  FMNMX R2, R26, R2, !PT ;  /* 0x000000021a027209 */ /* 0x010fe40007800000 */
[----:B------:R-:W-:Y:S02]  /*40ec0*/  FSEL R5, R5, -INF , !P2 ;  /* 0xff80000005057808 */ /* 0x000fe40005000000 */
[----:B--2---:R-:W-:Y:S01]  /*40ed0*/  FMNMX R9, R13, R4, !PT ;  /* 0x000000040d097209 */ /* 0x004fe20007800000 */
[----:B------:R-:W-:Y:S02]  /*40ee0*/  FMNMX R4, R17, R0, !PT ;  /* 0x0000000011047209 */ /* 0x000fe40007800000 */
[----:B------:R-:W2:Y:S01]  /*40ef0*/  LDL R0, [R1+0xc] ;  /* 0x00000c0001007983 */ /* 0x000ea20000100800 */
[----:B------:R-:W-:Y:S01]  /*40f00*/  FMNMX R2, R27, R2, !PT ;  /* 0x000000021b027209 */ /* 0x000fe20007800000 */
[----:B------:R-:W-:-:S02]  /*40f10*/  FSEL R27, R29, -INF , !P4 ;  /* 0xff8000001d1b7808 */ /* 0x000fc40006000000 */
[----:B------:R-:W4:Y:S03]  /*40f20*/  LDL R29, [R1+0x16c] ;  /* 0x00016c00011d7983 */ /* 0x000f260000100800 */
[----:B------:R0:W-:Y:S01]  /*40f30*/  STL [R1+0x1c], R27 ;  /* 0x00001c1b01007387 */ /* 0x0001e20000100800 */
[----:B---3--:R-:W-:Y:S02]  /*40f40*/  FMNMX R3, R5, R3, !PT ;  /* 0x0000000305037209 */ /* 0x008fe40007800000 */
[----:B0-----:R-:W-:Y:S02]  /*40f50*/  FSEL R27, R28, -INF , !P3 ;  /* 0xff8000001c1b7808 */ /* 0x001fe40005800000 */
[----:B------:R-:W2:Y:S01]  /*40f60*/  LDL R28, [R1+0xd8] ;  /* 0x0000d800011c7983 */ /* 0x000ea20000100800 */
[----:B------:R0:W-:Y:S03]  /*40f70*/  STL [R1+0x1c70], R5 ;  /* 0x001c700501007387 */ /* 0x0001e60000100800 */
[----:B0-----:R-:W3:Y:S01]  /*40f80*/  LDL R5, [R1+0x1c] ;  /* 0x00001c0001057983 */ /* 0x001ee20000100800 */
[----:B------:R-:W-:Y:S01]  /*40f90*/  FSEL R7, R7, -INF , !P1 ;  /* 0xff80000007077808 */ /* 0x000fe20004800000 */
[----:B------:R0:W-:Y:S01]  /*40fa0*/  STL [R1+0x10], R27 ;  /* 0x0000101b01007387 */ /* 0x0001e20000100800 */
[----:B------:R-:W-:Y:S01]  /*40fb0*/  FMNMX R3, R27, R3, !PT ;  /* 0x000000031b037209 */ /* 0x000fe20007800000 */
[----:B------:R-:W1:Y:S01]  /*40fc0*/  SHFL.BFLY PT, R12, R23, 0x2, 0x1f ;  /* 0x0c401f00170c7f89 */ /* 0x000e6200000e0000 */
[----:B--2---:R-:W-:-:S04]  /*40fd0*/  FMNMX R0, R0, R28, !PT ;  /* 0x0000001c00007209 */ /* 0x004fc80007800000 */
[----:B---3--:R-:W-:Y:S02]  /*40fe0*/  FMNMX R0, R5, R0, !PT ;  /* 0x0000000005007209 */ /* 0x008fe40007800000 */
[----:B------:R-:W2:Y:S01]  /*40ff0*/  LDL.LU R5, [R1+0x20] ;  /* 0x0000200001057983 */ /* 0x000ea20000300800 */
[----:B0-----:R-:W3:Y:S02]  /*41000*/  LDL.LU R27, [R1+0x1c80] ;  /* 0x001c8000011b7983 */ /* 0x001ee40000300800 */
[----:B------:R0:W-:Y:S01]  /*41010*/  STL [R1+0x18], R7 ;  /* 0x0000180701007387 */ /* 0x0001e20000100800 */
[----:B------:R-:W-:Y:S02]  /*41020*/  FMNMX R0, R7, R0, !PT ;  /* 0x0000000007007209 */ /* 0x000fe40007800000 */
[----:B0-----:R-:W2:Y:S01]  /*41030*/  LDL.LU R7, [R1+0x1c7c] ;  /* 0x001c7c0001077983 */ /* 0x001ea20000300800 */
[----:B----4-:R-:W-:Y:S02]  /*41040*/  FMNMX R3, R29, R3, !PT ;  /* 0x000000031d037209 */ /* 0x010fe40007800000 */
[----:B-1----:R-:W-:Y:S01]  /*41050*/  FMNMX R12, R23, R12, !PT ;  /* 0x0000000c170c7209 */ /* 0x002fe20007800000 */
[----:B------:R-:W-:Y:S01]  /*41060*/  STL [R1+0x1c78], R0 ;  /* 0x001c780001007387 */ /* 0x000fe20000100800 */
[----:B------:R-:W0:Y:S02]  /*41070*/  SHFL.BFLY PT, R23, R0, 0x2, 0x1f ;  /* 0x0c401f0000177f89 */ /* 0x000e2400000e0000 */
[----:B------:R-:W1:Y:S02]  /*41080*/  SHFL.BFLY PT, R0, R3, 0x2, 0x1f ;  /* 0x0c401f0003007f89 */ /* 0x000e6400000e0000 */
[----:B------:R-:W4:Y:S01]  /*41090*/  SHFL.BFLY PT, R17, R4, 0x2, 0x1f ;  /* 0x0c401f0004117f89 */ /* 0x000f2200000e0000 */
[----:B------:R-:W-:-:S02]  /*410a0*/  FMNMX R11, R18, R11, !PT ;  /* 0x0000000b120b7209 */ /* 0x000fc40007800000 */
[----:B------:R-:W4:Y:S01]  /*410b0*/  SHFL.BFLY PT, R18, R8, 0x2, 0x1f ;  /* 0x0c401f0008127f89 */ /* 0x000f2200000e0000 */
[----:B0-----:R-:W-:Y:S01]  /*410c0*/  STL [R1+0x14], R23 ;  /* 0x0000141701007387 */ /* 0x001fe20000100800 */
[----:B-1----:R-:W-:Y:S01]  /*410d0*/  STL [R1+0x24], R0 ;  /* 0x0000240001007387 */ /* 0x002fe20000100800 */
[----:B----4-:R-:W-:Y:S02]  /*410e0*/  FMNMX R17, R4, R17, !PT ;  /* 0x0000001104117209 */ /* 0x010fe40007800000 */
[----:B------:R-:W4:Y:S01]  /*410f0*/  LDL.LU R4, [R1+0x14] ;  /* 0x0000140001047983 */ /* 0x000f220000300800 */
[----:B------:R-:W-:-:S03]  /*41100*/  FMNMX R8, R8, R18, !PT ;  /* 0x0000001208087209 */ /* 0x000fc60007800000 */
[----:B------:R-:W-:Y:S04]  /*41110*/  SHFL.BFLY PT, R25, R14, 0x2, 0x1f ;  /* 0x0c401f000e197f89 */ /* 0x000fe800000e0000 */
[----:B--2---:R-:W0:Y:S01]  /*41120*/  SHFL.BFLY PT, R0, R7, 0x1, 0x1f ;  /* 0x0c201f0007007f89 */ /* 0x004e2200000e0000 */
[----:B---3--:R-:W-:-:S05]  /*41130*/  FMNMX R6, R27, R6, !PT ;  /* 0x000000061b067209 */ /* 0x008fca0007800000 */
[----:B------:R-:W-:Y:S04]  /*41140*/  STL [R1+0x1c74], R6 ;  /* 0x001c740601007387 */ /* 0x000fe80000100800 */
[----:B------:R1:W-:Y:S04]  /*41150*/  SHFL.BFLY PT, R18, R6, 0x1, 0x1f ;  /* 0x0c201f0006127f89 */ /* 0x0003e800000e0000 */
[----:B0-----:R-:W-:Y:S01]  /*41160*/  STL [R1], R0 ;  /* 0x0000000001007387 */ /* 0x001fe20000100800 */
[----:B-1----:R-:W2:Y:S01]  /*41170*/  LDL.LU R6, [R1] ;  /* 0x0000000001067983 */ /* 0x002ea20000300800 */
[----:B------:R-:W-:-:S05]  /*41180*/  FMNMX R14, R14, R25, !PT ;  /* 0x000000190e0e7209 */ /* 0x000fca0007800000 */
[----:B------:R-:W0:Y:S04]  /*41190*/  SHFL.BFLY PT, R0, R14, 0x1, 0x1f ;  /* 0x0c201f000e007f89 */ /* 0x000e2800000e0000 */
[----:B------:R-:W1:Y:S04]  /*411a0*/  SHFL.BFLY PT, R21, R10, 0x2, 0x1f ;  /* 0x0c401f000a157f89 */ /* 0x000e6800000e0000 */
[----:B------:R-:W3:Y:S04]  /*411b0*/  SHFL.BFLY PT, R28, R2, 0x2, 0x1f ;  /* 0x0c401f00021c7f89 */ /* 0x000ee800000e0000 */
[----:B0-----:R-:W-:Y:S02]  /*411c0*/  STL [R1+0x4], R0 ;  /* 0x0000040001007387 */ /* 0x001fe40000100800 */
[----:B------:R-:W0:Y:S01]  /*411d0*/  SHFL.BFLY PT, R0, R5, 0x1, 0x1f ;  /* 0x0c201f0005007f89 */ /* 0x000e2200000e0000 */
[----:B-1----:R-:W-:Y:S01]  /*411e0*/  FMNMX R10, R10, R21, !PT ;  /* 0x000000150a0a7209 */ /* 0x002fe20007800000 */
[----:B---3--:R-:W-:-:S02]  /*411f0*/  FMNMX R21, R2, R28, !PT ;  /* 0x0000001c02157209 */ /* 0x008fc40007800000 */
[----:B------:R-:W3:Y:S04]  /*41200*/  LDL.LU R2, [R1+0x24] ;  /* 0x0000240001027983 */ /* 0x000ee80000300800 */
[----:B0-----:R0:W-:Y:S04]  /*41210*/  STL [R1+0x8], R0 ;  /* 0x0000080001007387 */ /* 0x0011e80000100800 */
[----:B0-----:R-:W4:Y:S01]  /*41220*/  LDL.LU R0, [R1+0x1c78] ;  /* 0x001c780001007983 */ /* 0x001f220000300800 */
[----:B--2---:R-:W-:-:S03]  /*41230*/  FMNMX R7, R7, R6, !PT ;  /* 0x0000000607077209 */ /* 0x004fc60007800000 */
[----:B------:R-:W2:Y:S04]  /*41240*/  LDL.LU R6, [R1+0x1c74] ;  /* 0x001c740001067983 */ /* 0x000ea80000300800 */
[----:B------:R-:W0:Y:S04]  /*41250*/  SHFL.BFLY PT, R26, R15, 0x2, 0x1f ;  /* 0x0c401f000f1a7f89 */ /* 0x000e2800000e0000 */
[----:B------:R-:W1:Y:S01]  /*41260*/  SHFL.BFLY PT, R19, R9, 0x2, 0x1f ;  /* 0x0c401f0009137f89 */ /* 0x000e6200000e0000 */
[----:B0-----:R-:W-:Y:S02]  /*41270*/  FMNMX R15, R15, R26, !PT ;  /* 0x0000001a0f0f7209 */ /* 0x001fe40007800000 */
[----:B-1----:R-:W-:-:S03]  /*41280*/  FMNMX R9, R9, R19, !PT ;  /* 0x0000001309097209 */ /* 0x002fc60007800000 */
[----:B------:R-:W0:Y:S02]  /*41290*/  SHFL.BFLY PT, R19, R15, 0x1, 0x1f ;  /* 0x0c201f000f137f89 */ /* 0x000e2400000e0000 */
[----:B0-----:R-:W-:Y:S02]  /*412a0*/  FMNMX R15, R15, R19, !PT ;  /* 0x000000130f0f7209 */ /* 0x001fe40007800000 */
[----:B--2---:R-:W-:Y:S02]  /*412b0*/  FMNMX R6, R6, R18, !PT ;  /* 0x0000001206067209 */ /* 0x004fe40007800000 */
[----:B------:R-:W2:Y:S01]  /*412c0*/  LDL.LU R18, [R1+0x4] ;  /* 0x0000040001127983 */ /* 0x000ea20000300800 */
[----:B------:R-:W2:Y:S03]  /*412d0*/  LDL.LU R19, [R1+0x8] ;  /* 0x0000080001137983 */ /* 0x000ea60000300800 */
[----:B------:R-:W0:Y:S04]  /*412e0*/  SHFL.BFLY PT, R13, R24, 0x2, 0x1f ;  /* 0x0c401f00180d7f89 */ /* 0x000e2800000e0000 */
[----:B------:R-:W1:Y:S04]  /*412f0*/  SHFL.BFLY PT, R22, R11, 0x2, 0x1f ;  /* 0x0c401f000b167f89 */ /* 0x000e6800000e0000 */
[----:B------:R-:W3:Y:S04]  /*41300*/  SHFL.BFLY PT, R20, R16, 0x2, 0x1f ;  /* 0x0c401f0010147f89 */ /* 0x000ee800000e0000 */
[----:B------:R-:W2:Y:S04]  /*41310*/  SHFL.BFLY PT, R26, R9, 0x1, 0x1f ;  /* 0x0c201f00091a7f89 */ /* 0x000ea800000e0000 */
[----:B------:R-:W2:Y:S04]  /*41320*/  SHFL.BFLY PT, R27, R8, 0x1, 0x1f ;  /* 0x0c201f00081b7f89 */ /* 0x000ea800000e0000 */
[----:B------:R-:W2:Y:S04]  /*41330*/  SHFL.BFLY PT, R28, R17, 0x1, 0x1f ;  /* 0x0c201f00111c7f89 */ /* 0x000ea800000e0000 */
[----:B------:R-:W2:Y:S01]  /*41340*/  SHFL.BFLY PT, R29, R21, 0x1, 0x1f ;  /* 0x0c201f00151d7f89 */ /* 0x000ea200000e0000 */
[----:B0-----:R-:W-:-:S02]  /*41350*/  FMNMX R13, R24, R13, !PT ;  /* 0x0000000d180d7209 */ /* 0x001fc40007800000 */
[----:B-1----:R-:W-:Y:S02]  /*41360*/  FMNMX R11, R11, R22, !PT ;  /* 0x000000160b0b7209 */ /* 0x002fe40007800000 */
[----:B---3--:R-:W-:Y:S02]  /*41370*/  FMNMX R16, R16, R20, !PT ;  /* 0x0000001410107209 */ /* 0x008fe40007800000 */
[----:B--2---:R-:W-:Y:S02]  /*41380*/  FMNMX R19, R5, R19, !PT ;  /* 0x0000001305137209 */ /* 0x004fe40007800000 */
[----:B------:R0:W5:Y:S04]  /*41390*/  LDL.LU R5, [R1+0x1c70] ;  /* 0x001c700001057983 */ /* 0x0001680000300800 */
[----:B------:R-:W1:Y:S04]  /*413a0*/  SHFL.BFLY PT, R20, R13, 0x1, 0x1f ;  /* 0x0c201f000d147f89 */ /* 0x000e6800000e0000 */
[----:B------:R-:W2:Y:S04]  /*413b0*/  SHFL.BFLY PT, R22, R12, 0x1, 0x1f ;  /* 0x0c201f000c167f89 */ /* 0x000ea800000e0000 */
[----:B------:R-:W3:Y:S04]  /*413c0*/  SHFL.BFLY PT, R23, R11, 0x1, 0x1f ;  /* 0x0c201f000b177f89 */ /* 0x000ee800000e0000 */
[----:B------:R-:W0:Y:S04]  /*413d0*/  SHFL.BFLY PT, R24, R10, 0x1, 0x1f ;  /* 0x0c201f000a187f89 */ /* 0x000e2800000e0000 */
[----:B------:R-:W0:Y:S01]  /*413e0*/  SHFL.BFLY PT, R25, R16, 0x1, 0x1f ;  /* 0x0c201f0010197f89 */ /* 0x000e2200000e0000 */
[----:B----4-:R-:W-:-:S02]  /*413f0*/  FMNMX R4, R0, R4, !PT ;  /* 0x0000000400047209 */ /* 0x010fc40007800000 */
[----:B------:R-:W-:Y:S01]  /*41400*/  FMNMX R3, R3, R2, !PT ;  /* 0x0000000203037209 */ /* 0x000fe20007800000 */
[----:B------:R-:W-:Y:S01]  /*41410*/  BSSY B0, `(.L_x_1) ;  /* 0x0000018000007945 */ /* 0x000fe20003800000 */
[----:B------:R-:W-:Y:S01]  /*41420*/  FMNMX R14, R14, R18, !PT ;  /* 0x000000120e0e7209 */ /* 0x000fe20007800000 */
[----:B------:R4:W4:Y:S04]  /*41430*/  SHFL.BFLY PT, R2, R4, 0x1, 0x1f ;  /* 0x0c201f0004027f89 */ /* 0x00092800000e0000 */
[----:B------:R0:W4:Y:S01]  /*41440*/  SHFL.BFLY PT, R0, R3, 0x1, 0x1f ;  /* 0x0c201f0003007f89 */ /* 0x00012200000e0000 */
[----:B------:R-:W-:Y:S02]  /*41450*/  FMNMX R9, R9, R26, !PT ;  /* 0x0000001a09097209 */ /* 0x000fe40007800000 */
[----:B------:R-:W-:-:S02]  /*41460*/  FMNMX R8, R8, R27, !PT ;  /* 0x0000001b08087209 */ /* 0x000fc40007800000 */
[----:B------:R-:W-:Y:S02]  /*41470*/  FMNMX R17, R17, R28, !PT ;  /* 0x0000001c11117209 */ /* 0x000fe40007800000 */
[----:B------:R-:W-:Y:S02]  /*41480*/  FMNMX R18, R21, R29, !PT ;  /* 0x0000001d15127209 */ /* 0x000fe40007800000 */
[----:B-1----:R-:W-:Y:S02]  /*41490*/  FMNMX R13, R13, R20, !PT ;  /* 0x000000140d0d7209 */ /* 0x002fe40007800000 */
[----:B--2---:R-:W-:Y:S02]  /*414a0*/  FMNMX R12, R12, R22, !PT ;  /* 0x000000160c0c7209 */ /* 0x004fe40007800000 */
[----:B---3--:R-:W-:Y:S02]  /*414b0*/  FMNMX R11, R11, R23, !PT ;  /* 0x000000170b0b7209 */ /* 0x008fe40007800000 */
[----:B0-----:R-:W-:-:S02]  /*414c0*/  FMNMX R10, R10, R24, !PT ;  /* 0x000000180a0a7209 */ /* 0x001fc40007800000 */
[----:B------:R-:W-:Y:S01]  /*414d0*/  FMNMX R16, R16, R25, !PT ;  /* 0x0000001910107209 */ /* 0x000fe20007800000 */
[----:B------:R-:W-:Y:S05]  /*414e0*/  @P6 BRA `(.L_x_2) ;  /* 0x000000a000006947 */ /* 0x000fea0003800000 */
[----:B------:R-:W0:Y:S02]  /*414f0*/  S2R R22, SR_TID.X ;  /* 0x0000000000167919 */ /* 0x000e240000002100 */
[C---:B0-----:R-:W-:Y:S02]  /*41500*/  LOP3.LUT R20, R22.reuse, 0x1c, RZ, 0xc0, !PT ;  /* 0x0000001c16147812 */ /* 0x041fe400078ec0ff */
[----:B------:R-:W-:Y:S02]  /*41510*/  LOP3.LUT R22, R22, 0xff, RZ, 0xc0, !PT ;  /* 0x000000ff16167812 */ /* 0x000fe400078ec0ff */
[----:B------:R-:W-:Y:S02]  /*41520*/  SHF.L.U32 R20, R20, 0x3, RZ ;  /* 0x0000000314147819 */ /* 0x000fe400000006ff */
[----:B------:R-:W-:-:S04]  /*41530*/  SHF.R.U32.HI R22, RZ, 0x3, R22 ;  /* 0x00000003ff167819 */ /* 0x000fc80000011616 */
[----:B------:R-:W-:-:S05]  /*41540*/  LOP3.LUT R22, R22, 0x1c, RZ, 0xc0, !PT ;  /* 0x0000001c16167812 */ /* 0x000fca00078ec0ff */
[----:B------:R-:W-:Y:S02]  /*41550*/  IMAD.IADD R22, R20, 0x1, R22 ;  /* 0x0000000114167824 */ /* 0x000fe400078e0216 */
[----:B------:R-:W2:Y:S04]  /*41560*/  LDL R20, [R1+0xc30] ;  /* 0x000c300001147983 */ /* 0x000ea80000100800 */
[----:B------:R0:W-:Y:S04]  /*41570*/  STS [R22+0x20000], R7 ;  /* 0x0200000716007388 */ /* 0x0001e80000000800 */
[----:B--2---:R0:W-:Y:S02]  /*41580*/  STS [R20+0x20000], R19 ;  /* 0x0200001314007388 */ /* 0x0041e40000000800 */
.L_x_2:
[----:B------:R-:W-:Y:S05]  /*41590*/  BSYNC B0 ;  /* 0x0000000000007941 */ /* 0x000fea0003800000 */
.L_x_1:
[----:B------:R-:W-:Y:S01]  /*415a0*/  BSSY B0, `(.L_x_3) ;  /* 0x000008e000007945 */ /* 0x000fe20003800000 */
[----:B------:R-:W-:Y:S01]  /*415b0*/  BSSY B1, `(.L_x_4) ;  /* 0x0000084000017945 */ /* 0x000fe20003800000 */
[----:B----4-:R-:W-:-:S02]  /*415c0*/  FMNMX R2, R4, R2, !PT ;  /* 0x0000000204027209 */ /* 0x010fc40007800000 */
[----:B------:R-:W-:Y:S01]  /*415d0*/  FMNMX R0, R3, R0, !PT ;  /* 0x0000000003007209 */ /* 0x000fe20007800000 */
[----:B------:R-:W-:Y:S05]  /*415e0*/  @P6 BRA `(.L_x_5) ;  /* 0x0000013000006947 */ /* 0x000fea0003800000 */
[----:B0-----:R-:W0:Y:S02]  /*415f0*/  S2R R7, SR_TID.X ;  /* 0x0000000000077919 */ /* 0x001e240000002100 */
[C---:B0-----:R-:W-:Y:S02]  /*41600*/  LOP3.LUT R19, R7.reuse, 0x1c, RZ, 0xc0, !PT ;  /* 0x0000001c07137812 */ /* 0x041fe400078ec0ff */
[----:B------:R-:W-:Y:S02]  /*41610*/  LOP3.LUT R7, R7, 0xff, RZ, 0xc0, !PT ;  /* 0x000000ff07077812 */ /* 0x000fe400078ec0ff */
[----:B------:R-:W-:Y:S02]  /*41620*/  LEA.HI R19, R19, 0x10, RZ, 0x1e ;  /* 0x0000001013137811 */ /* 0x000fe400078ff0ff */
[----:B------:R-:W-:Y:S02]  /*41630*/  SHF.R.U32.HI R7, RZ, 0x3, R7 ;  /* 0x00000003ff077819 */ /* 0x000fe40000011607 */
[----:B------:R-:W-:-:S02]  /*41640*/  SHF.L.U32 R19, R19, 0x5, RZ ;  /* 0x0000000513137819 */ /* 0x000fc400000006ff */
[----:B------:R-:W-:-:S05]  /*41650*/  LOP3.LUT R7, R7, 0x1c, RZ, 0xc0, !PT ;  /* 0x0000001c07077812 */ /* 0x000fca00078ec0ff */
[----:B------:R-:W-:-:S05]  /*41660*/  IMAD.IADD R7, R7, 0x1, R19 ;  /* 0x0000000107077824 */ /* 0x000fca00078e0213 */
[----:B------:R0:W-:Y:S01]  /*41670*/  STS [R7+0x20000], R6 ;  /* 0x0200000607007388 */ /* 0x0001e20000000800 */
        /* <DEDUP_REMOVED lines=9> */
[----:B------:R0:W-:Y:S02]  /*41710*/  STS [R7+0x20000], R15 ;  /* 0x0200000f07007388 */ /* 0x0001e40000000800 */
.L_x_5:
[----:B------:R-:W-:Y:S05]  /*41720*/  @P6 BRA `(.L_x_7) ;  /* 0x0000013000006947 */ /* 0x000fea0003800000 */
[----:B------:R-:W1:Y:S02]  /*41730*/  S2R R3, SR_TID.X ;  /* 0x0000000000037919 */ /* 0x000e640000002100 */
[C---:B-1----:R-:W-:Y:S02]  /*41740*/  LOP3.LUT R4, R3.reuse, 0x1c, RZ, 0xc0, !PT ;  /* 0x0000001c03047812 */ /* 0x042fe400078ec0ff */
[----:B------:R-:W-:Y:S02]  /*41750*/  LOP3.LUT R3, R3, 0xff, RZ, 0xc0, !PT ;  /* 0x000000ff03037812 */ /* 0x000fe400078ec0ff */
[----:B------:R-:W-:Y:S02]  /*41760*/  LEA.HI R4, R4, 0x20, RZ, 0x1e ;  /* 0x0000002004047811 */ /* 0x000fe400078ff0ff */
[----:B------:R-:W-:Y:S02]  /*41770*/  SHF.R.U32.HI R3, RZ, 0x3, R3 ;  /* 0x00000003ff037819 */ /* 0x000fe40000011603 */
[----:B------:R-:W-:-:S02]  /*41780*/  SHF.L.U32 R4, R4, 0x5, RZ ;  /* 0x0000000504047819 */ /* 0x000fc400000006ff */
[----:B------:R-:W-:-:S05]  /*41790*/  LOP3.LUT R3, R3, 0x1c, RZ, 0xc0, !PT ;  /* 0x0000001c03037812 */ /* 0x000fca00078ec0ff */
[----:B------:R-:W-:-:S05]  /*417a0*/  IMAD.IADD R3, R3, 0x1, R4 ;  /* 0x0000000103037824 */ /* 0x000fca00078e0204 */
[----:B------:R1:W-:Y:S02]  /*417b0*/  STS [R3+0x20000], R14 ;  /* 0x0200000e03007388 */ /* 0x0003e40000000800 */
.L_x_6:
[----:B------:R-:W-:Y:S05]  /*417c0*/  @P6 BRA `(.L_x_8) ;  /* 0x0000013000006947 */ /* 0x000fea0003800000 */
[----:B-1----:R-:W1:Y:S02]  /*417d0*/  S2R R3, SR_TID.X ;  /* 0x0000000000037919 */ /* 0x002e640000002100 */
        /* <DEDUP_REMOVED lines=8> */
.L_x_7:
        /* <DEDUP_REMOVED lines=10> */
.L_x_8:
        /* <DEDUP_REMOVED lines=10> */
.L_x_9:
        /* <DEDUP_REMOVED lines=10> */
.L_x_10:
        /* <DEDUP_REMOVED lines=10> */
.L_x_11:
        /* <DEDUP_REMOVED lines=10> */
.L_x_12:
        /* <DEDUP_REMOVED lines=10> */
.L_x_13:
        /* <DEDUP_REMOVED lines=10> */
.L_x_14:
[----:B------:R-:W-:Y:S05]  /*41cc0*/  @P6 BRA `(.L_x_16) ;  /* 0x0000012000006947 */ /* 0x000fea0003800000 */
[----:B-1----:R-:W1:Y:S02]  /*41cd0*/  S2R R3, SR_TID.X ;  /* 0x0000000000037919 */ /* 0x002e640000002100 */
[C---:B-1----:R-:W-:Y:S02]  /*41ce0*/  LOP3.LUT R4, R3.reuse, 0x1c, RZ, 0xc0, !PT ;  /* 0x0000001c03047812 */ /* 0x042fe400078ec0ff */
[----:B------:R-:W-:Y:S02]  /*41cf0*/  LOP3.LUT R3, R3, 0xff, RZ, 0xc0, !PT ;  /* 0x000000ff03037812 */ /* 0x000fe400078ec0ff */
[----:B------:R-:W-:Y:S02]  /*41d00*/  SHF.L.U32 R4, R4, 0x3, RZ ;  /* 0x0000000304047819 */ /* 0x000fe400000006ff */
[----:B------:R-:W-:-:S04]  /*41d10*/  SHF.R.U32.HI R3, RZ, 0x3, R3 ;  /* 0x00000003ff037819 */ /* 0x000fc80000011603 */
[----:B------:R-:W-:-:S05]  /*41d20*/  LOP3.LUT R3, R3, 0x1c, RZ, 0xc0, !PT ;  /* 0x0000001c03037812 */ /* 0x000fca00078ec0ff */
[----:B------:R-:W-:-:S05]  /*41d30*/  IMAD.IADD R3, R4, 0x1, R3 ;  /* 0x0000000104037824 */ /* 0x000fca00078e0203 */
[----:B------:R1:W-:Y:S02]  /*41d40*/  STS [R3+0x20d00], R18 ;  /* 0x020d001203007388 */ /* 0x0003e40000000800 */
.L_x_15:
[----:B------:R-:W-:Y:S01]  /*41d50*/  @P6 BREAK B1 ;  /* 0x0000000000016942 */ /* 0x000fe20003800000 */
        /* <DEDUP_REMOVED lines=9> */
.L_x_16:
[----:B------:R-:W-:Y:S05]  /*41df0*/  BSYNC B1 ;  /* 0x0000000000017941 */ /* 0x000fea0003800000 */
.L_x_4:
[----:B-1----:R-:W1:Y:S02]  /*41e00*/  S2R R2, SR_TID.X ;  /* 0x0000000000027919 */ /* 0x002e640000002100 */
[C---:B-1----:R-:W-:Y:S02]  /*41e10*/  LOP3.LUT R3, R2.reuse, 0x1c, RZ, 0xc0, !PT ;  /* 0x0000001c02037812 */ /* 0x042fe400078ec0ff */
[----:B------:R-:W-:Y:S02]  /*41e20*/  LOP3.LUT R2, R2, 0xff, RZ, 0xc0, !PT ;  /* 0x000000ff02027812 */ /* 0x000fe400078ec0ff */
[----:B------:R-:W-:Y:S02]  /*41e30*/  SHF.L.U32 R3, R3, 0x3, RZ ;  /* 0x0000000303037819 */ /* 0x000fe400000006ff */
[----:B------:R-:W-:-:S04]  /*41e40*/  SHF.R.U32.HI R2, RZ, 0x3, R2 ;  /* 0x00000003ff027819 */ /* 0x000fc80000011602 */
[----:B------:R-:W-:-:S05]  /*41e50*/  LOP3.LUT R2, R2, 0x1c, RZ, 0xc0, !PT ;  /* 0x0000001c02027812 */ /* 0x000fca00078ec0ff */
[----:B------:R-:W-:-:S05]  /*41e60*/  IMAD.IADD R2, R3, 0x1, R2 ;  /* 0x0000000103027824 */ /* 0x000fca00078e0202 */
[----:B------:R1:W-:Y:S02]  /*41e70*/  @!P6 STS [R2+0x20f00], R0 ;  /* 0x020f00000200e388 */ /* 0x0003e40000000800 */
.L_x_17:
[----:B------:R-:W-:Y:S05]  /*41e80*/  BSYNC B0 ;  /* 0x0000000000007941 */ /* 0x000fea0003800000 */
.L_x_3:
[----:B------:R-:W-:Y:S01]  /*41e90*/  WARPSYNC 0xffffffff ;  /* 0xffffffff00007948 */ /* 0x000fe20003800000 */
[----:B-1----:R-:W1:Y:S04]  /*41ea0*/  S2R R0, SR_TID.X ;  /* 0x0000000000007919 */ /* 0x002e680000002100 */
[----:B------:R-:W-:Y:S06]  /*41eb0*/  BAR.SYNC.DEFER_BLOCKING 0x0 ;  /* 0x0000000000007b1d */ /* 0x000fec0000010000 */
[----:B------:R-:W2:Y:S04]  /*41ec0*/  LDL R18, [R1+0x3a0] ;  /* 0x0003a00001127983 */ /* 0x000ea80000100800 */
[----:B------:R-:W3:Y:S04]  /*41ed0*/  LDL.LU R17, [R1+0x78] ;  /* 0x0000780001117983 */ /* 0x000ee80000300800 */
[----:B------:R-:W4:Y:S04]  /*41ee0*/  LDL.LU R10, [R1+0x74] ;  /* 0x00007400010a7983 */ /* 0x000f280000300800 */
[----:B------:R-:W2:Y:S01]  /*41ef0*/  LDL.LU R13, [R1+0xe8] ;  /* 0x0000e800010d7983 */ /* 0x000ea20000300800 */
[----:B-1----:R-:W-:-:S03]  /*41f00*/  LOP3.LUT R8, R0, 0xff, RZ, 0xc0, !PT ;  /* 0x000000ff00087812 */ /* 0x002fc600078ec0ff */
[----:B------:R-:W2:Y:S04]  /*41f10*/  LDL R9, [R1+0x3a4] ;  /* 0x0003a40001097983 */ /* 0x000ea80000100800 */
[----:B0-----:R-:W0:Y:S04]  /*41f20*/  LDS R6, [R8.X4+0x20000] ;  /* 0x0200000008067984 */ /* 0x001e280000004800 */
[----:B------:R-:W1:Y:S04]  /*41f30*/  LDS R3, [R8.X4+0x20400] ;  /* 0x0204000008037984 */ /* 0x000e680000004800 */
[----:B------:R-:W1:Y:S04]  /*41f40*/  LDS R2, [R8.X4+0x20800] ;  /* 0x0208000008027984 */ /* 0x000e680000004800 */
[----:B-----5:R-:W-:Y:S04]  /*41f50*/  STL [R1+0x1c98], R5 ;  /* 0x001c980501007387 */ /* 0x020fe80000100800 */
[----:B------:R-:W2:Y:S04]  /*41f60*/  LDL.LU R15, [R1+0x124] ;  /* 0x00012400010f7983 */ /* 0x000ea80000300800 */
[----:B------:R-:W1:Y:S04]  /*41f70*/  S2R R28, SR_TID.X ;  /* 0x00000000001c7919 */ /* 0x000e680000002100 */
[----:B------:R-:W2:Y:S04]  /*41f80*/  LDL.LU R12, [R1+0x80] ;  /* 0x00008000010c7983 */ /* 0x000ea80000300800 */
[----:B------:R-:W2:Y:S04]  /*41f90*/  LDL.LU R14, [R1+0x7c] ;  /* 0x00007c00010e7983 */ /* 0x000ea80000300800 */
[----:B------:R-:W2:Y:S04]  /*41fa0*/  LDL.LU R11, [R1+0x100] ;  /* 0x00010000010b7983 */ /* 0x000ea80000300800 */
[----:B0-----:R-:W0:Y:S04]  /*41fb0*/  SHFL.BFLY PT, R7, R6, 0x4, 0x1f ;  /* 0x0c801f0006077f89 */ /* 0x001e2800000e0000 */
[----:B-1----:R-:W1:Y:S04]  /*41fc0*/  SHFL.BFLY PT, R4, R3, 0x4, 0x1f ;  /* 0x0c801f0003047f89 */ /* 0x002e6800000e0000 */
[----:B------:R-:W1:Y:S01]  /*41fd0*/  SHFL.BFLY PT, R0, R2, 0x4, 0x1f ;  /* 0x0c801f0002007f89 */ /* 0x000e6200000e0000 */
[----:B0-----:R-:W-:-:S02]  /*41fe0*/  FMNMX R7, R6, R7, !PT ;  /* 0x0000000706077209 */ /* 0x001fc40007800000 */
[----:B-1----:R-:W-:-:S03]  /*41ff0*/  FMNMX R3, R3, R4, !PT ;  /* 0x0000000403037209 */ /* 0x002fc60007800000 */
[----:B------:R-:W0:Y:S01]  /*42000*/  SHFL.BFLY PT, R6, R7, 0x2, 0x1f ;  /* 0x0c401f0007067f89 */ /* 0x000e2200000e0000 */
[----:B------:R-:W-:-:S03]  /*42010*/  FMNMX R2, R2, R0, !PT ;  /* 0x0000000002027209 */ /* 0x000fc60007800000 */
[----:B------:R-:W1:Y:S04]  /*42020*/  SHFL.BFLY PT, R4, R3, 0x2, 0x1f ;  /* 0x0c401f0003047f89 */ /* 0x000e6800000e0000 */
[----:B------:R-:W1:Y:S01]  /*42030*/  SHFL.BFLY PT, R0, R2, 0x2, 0x1f ;  /* 0x0c401f0002007f89 */ /* 0x000e6200000e0000 */
[----:B0-----:R-:W-:Y:S02]  /*42040*/  FMNMX R6, R7, R6, !PT ;  /* 0x0000000607067209 */ /* 0x001fe40007800000 */
[----:B-1----:R-:W-:Y:S02]  /*42050*/  FMNMX R3, R3, R4, !PT ;  /* 0x0000000403037209 */ /* 0x002fe40007800000 */
[----:B------:R-:W-:-:S03]  /*42060*/  FMNMX R0, R2, R0, !PT ;  /* 0x0000000002007209 */ /* 0x000fc60007800000 */
[----:B------:R-:W0:Y:S04]  /*42070*/  SHFL.BFLY PT, R4, R3, 0x1, 0x1f ;  /* 0x0c201f0003047f89 */ /* 0x000e2800000e0000 */
[----:B------:R-:W1:Y:S04]  /*42080*/  SHFL.BFLY PT, R2, R6, 0x1, 0x1f ;  /* 0x0c201f0006027f89 */ /* 0x000e6800000e0000 */
[----:B------:R-:W1:Y:S01]  /*42090*/  SHFL.BFLY PT, R7, R0, 0x1, 0x1f ;  /* 0x0c201f0000077f89 */ /* 0x000e6200000e0000 */
[----:B0-----:R-:W-:Y:S02]  /*420a0*/  FMNMX R3, R3, R4, !PT ;  /* 0x0000000403037209 */ /* 0x001fe40007800000 */
[----:B-1----:R-:W-:-:S02]  /*420b0*/  FMNMX R2, R6, R2, !PT ;  /* 0x0000000206027209 */ /* 0x002fc40007800000 */
[----:B------:R-:W-:-:S03]  /*420c0*/  FMNMX R0, R0, R7, !PT ;  /* 0x0000000700007209 */ /* 0x000fc60007800000 */
[----:B------:R-:W-:Y:S04]  /*420d0*/  @!P5 STS [R8.X4+0x20000], R2 ;  /* 0x020000020800d388 */ /* 0x000fe80000004800 */
[----:B------:R-:W-:Y:S04]  /*420e0*/  @!P5 STS [R8.X4+0x20400], R3 ;  /* 0x020400030800d388 */ /* 0x000fe80000004800 */
[----:B------:R-:W-:Y:S04]  /*420f0*/  @!P5 STS [R8.X4+0x20800], R0 ;  /* 0x020800000800d388 */ /* 0x000fe80000004800 */
[----:B------:R-:W0:Y:S04]  /*42100*/  LDS R0, [R28.X4+0x20c00] ;  /* 0x020c00001c007984 */ /* 0x000e280000004800 */
[----:B0-----:R-:W0:Y:S02]  /*42110*/  SHFL.BFLY PT, R2, R0, 0x4, 0x1f ;  /* 0x0c801f0000027f89 */ /* 0x001e2400000e0000 */
[----:B0-----:R-:W-:-:S05]  /*42120*/  FMNMX R2, R0, R2, !PT ;  /* 0x0000000200027209 */ /* 0x001fca0007800000 */
[----:B------:R-:W0:Y:S02]  /*42130*/  SHFL.BFLY PT, R0, R2, 0x2, 0x1f ;  /* 0x0c401f0002007f89 */ /* 0x000e2400000e0000 */
[----:B0-----:R-:W-:-:S05]  /*42140*/  FMNMX R0, R2, R0, !PT ;  /* 0x0000000002007209 */ /* 0x001fca0007800000 */
[----:B------:R-:W0:Y:S02]  /*42150*/  SHFL.BFLY PT, R2, R0, 0x1, 0x1f ;  /* 0x0c201f0000027f89 */ /* 0x000e2400000e0000 */
[----:B0-----:R-:W-:-:S05]  /*42160*/  FMNMX R2, R0, R2, !PT ;  /* 0x0000000200027209 */ /* 0x001fca0007800000 */
[----:B------:R-:W-:Y:S01]  /*42170*/  @!P5 STS [R28.X4+0x20c00], R2 ;  /* 0x020c00021c00d388 */ /* 0x000fe20000004800 */
[----:B------:R-:W-:-:S03]  /*42180*/  LOP3.LUT R19, R28, 0x1c, RZ, 0xc0, !PT ;  /* 0x0000001c1c137812 */ /* 0x000fc600078ec0ff */
[----:B------:R-:W-:Y:S06]  /*42190*/  BAR.SYNC.DEFER_BLOCKING 0x0 ;  /* 0x0000000000007b1d */ /* 0x000fec0000010000 */
[----:B------:R-:W0:Y:S04]  /*421a0*/  S2R R8, SR_TID.X ;  /* 0x0000000000087919 */ /* 0x000e280000002100 */
[----:B------:R-:W2:Y:S01]  /*421b0*/  LDS R2, [R19.X8+0x20000] ;  /* 0x0200000013027984 */ /* 0x000ea20000008800 */
[----:B0-----:R-:W-:-:S04]  /*421c0*/  LOP3.LUT R8, R8, 0x1c, RZ, 0xc0, !PT ;  /* 0x0000001c08087812 */ /* 0x001fc800078ec0ff */
[----:B------:R-:W-:-:S04]  /*421d0*/  LEA.HI R8, R8, 0x8, RZ, 0x1e ;  /* 0x0000000808087811 */ /* 0x000fc800078ff0ff */
[----:B------:R-:W-:-:S05]  /*421e0*/  SHF.L.U32 R8, R8, 0x5, RZ ;  /* 0x0000000508087819 */ /* 0x000fca00000006ff */
[----:B------:R0:W1:Y:S01]  /*421f0*/  LDS R0, [R8+0x20000] ;  /* 0x0200000008007984 */ /* 0x0000620000000800 */
[----:B--2---:R-:W-:-:S05]  /*42200*/  FMNMX R5, R2, R18, !PT ;  /* 0x0000001202057209 */ /* 0x004fca0007800000 */
[--C-:B---3--:R-:W-:Y:S02]  /*42210*/  FADD R3, R17, -R5.reuse ;  /* 0x8000000511037221 */ /* 0x108fe40000000000 */
[----:B----4-:R-:W-:Y:S02]  /*42220*/  FADD R4, R10, -R5 ;  /* 0x800000050a047221 */ /* 0x010fe40000000000 */
[----:B------:R-:W-:-:S04]  /*42230*/  FMUL R3, R3, 1.4426950216293334961 ;  /* 0x3fb8aa3b03037820 */ /* 0x000fc80000400000 */
[----:B------:R2:W3:Y:S02]  /*42240*/  MUFU.EX2 R6, R3 ;  /* 0x0000000300067308 */ /* 0x0004e40000000800 */
[----:B--2---:R-:W-:-:S06]  /*42250*/  FMUL R3, R4, 1.4426950216293334961 ;  /* 0x3fb8aa3b04037820 */ /* 0x004fcc0000400000 */
[----:B------:R-:W2:Y:S01]  /*42260*/  MUFU.EX2 R3, R3 ;  /* 0x0000000300037308 */ /* 0x000ea20000000800 */
[----:B------:R-:W-:Y:S04]  /*42270*/  STL [R1+0x1cb8], R28 ;  /* 0x001cb81c01007387 */ /* 0x000fe80000100800 */
[----:B0-----:R-:W4:Y:S04]  /*42280*/  LDL.LU R8, [R1+0x128] ;  /* 0x0001280001087983 */ /* 0x001f280000300800 */
[----:B------:R-:W-:Y:S04]  /*42290*/  STL [R1+0xb3c], R5 ;  /* 0x000b3c0501007387 */ /* 0x000fe80000100800 */
[----:B------:R-:W4:Y:S01]  /*422a0*/  LDL.LU R10, [R1+0x84] ;  /* 0x00008400010a7983 */ /* 0x000f220000300800 */
[----:B------:R-:W-:-:S03]  /*422b0*/  FADD R4, R13, -R5 ;  /* 0x800000050d047221 */ /* 0x000fc60000000000 */
[----:B---3--:R1:W-:Y:S04]  /*422c0*/  STL [R1+0x6f0], R6 ;  /* 0x0006f00601007387 */ /* 0x0083e80000100800 */
[----:B------:R-:W3:Y:S01]  /*422d0*/  LDL.LU R13, [R1+0x8c] ;  /* 0x00008c00010d7983 */ /* 0x000ee20000300800 */
[----:B-1----:R-:W-:-:S03]  /*422e0*/  FMNMX R6, R0, R9, !PT ;  /* 0x0000000900067209 */ /* 0x002fc60007800000 */
[----:B--2---:R0:W-:Y:S04]  /*422f0*/  STL [R1+0x38], R3 ;  /* 0x0000380301007387 */ /* 0x0041e80000100800 */
[----:B------:R-:W-:Y:S01]  /*42300*/  STL [R1+0xb38], R6 ;  /* 0x000b380601007387 */ /* 0x000fe20000100800 */
[----:B0-----:R-:W-:-:S03]  /*42310*/  FADD R3, R15, -R5 ;  /* 0x800000050f037221 */ /* 0x001fc60000000000 */
[----:B------:R-:W2:Y:S04]  /*42320*/  LDL R5, [R1+0x3a8] ;  /* 0x0003a80001057983 */ /* 0x000ea80000100800 */
[----:B------:R-:W0:Y:S04]  /*42330*/  S2R R16, SR_TID.X ;  /* 0x0000000000107919 */ /* 0x000e280000002100 */
[----:B------:R-:W1:Y:S01]  /*42340*/  S2R R9, SR_TID.X ;  /* 0x0000000000097919 */ /* 0x000e620000002100 */
[----:B------:R-:W-:-:S04]  /*42350*/  FMUL R0, R4, 1.4426950216293334961 ;  /* 0x3fb8aa3b04007820 */ /* 0x000fc80000400000 */
[----:B------:R0:W1:Y:S01]  /*42360*/  MUFU.EX2 R4, R0 ;  /* 0x0000000000047308 */ /* 0x0000620000000800 */
[----:B------:R-:W-:Y:S02]  /*42370*/  FMUL R3, R3, 1.4426950216293334961 ;  /* 0x3fb8aa3b03037820 */ /* 0x000fe40000400000 */
[----:B0-----:R-:W-:Y:S01]  /*42380*/  FADD R0, R12, -R6 ;  /* 0x800000060c007221 */ /* 0x001fe20000000000 */
[----:B------:R-:W-:Y:S02]  /*42390*/  LOP3.LUT R16, R16, 0x1c, RZ, 0xc0, !PT ;  /* 0x0000001c10107812 */ /* 0x000fe400078ec0ff */
[----:B-1----:R-:W-:Y:S01]  /*423a0*/  LOP3.LUT R9, R9, 0x1c, RZ, 0xc0, !PT ;  /* 0x0000001c09097812 */ /* 0x002fe200078ec0ff */
[----:B------:R0:W-:Y:S01]  /*423b0*/  STL [R1+0x74c], R4 ;  /* 0x00074c0401007387 */ /* 0x0001e20000100800 */
[----:B------:R-:W-:Y:S02]  /*423c0*/  LEA.HI R16, R16, 0x10, RZ, 0x1e ;  /* 0x0000001010107811 */ /* 0x000fe400078ff0ff */
[----:B------:R-:W-:Y:S01]  /*423d0*/  LEA.HI R7, R9, 0x18, RZ, 0x1e ;  /* 0x0000001809077811 */ /* 0x000fe200078ff0ff */
[----:B------:R-:W3:Y:S02]  /*423e0*/  LDL.LU R12, [R1+0x104] ;  /* 0x00010400010c7983 */ /* 0x000ee40000300800 */
[----:B------:R-:W-:Y:S01]  /*423f0*/  IMAD.SHL.U32 R16, R16, 0x20, RZ ;  /* 0x0000002010107824 */ /* 0x000fe200078e00ff */
[----:B------:R-:W-:Y:S01]  /*42400*/  SHF.L.U32 R7, R7, 0x5, RZ ;  /* 0x0000000507077819 */ /* 0x000fe200000006ff */
[----:B0-----:R0:W1:Y:S03]  /*42410*/  MUFU.EX2 R4, R3 ;  /* 0x0000000300047308 */ /* 0x0010660000000800 */
[----:B------:R-:W2:Y:S01]  /*42420*/  LDS R2, [R16+0x20000] ;  /* 0x0200000010027984 */ /* 0x000ea20000000800 */
[----:B0-----:R-:W-:-:S03]  /*42430*/  FMUL R3, R0, 1.4426950216293334961 ;  /* 0x3fb8aa3b00037820 */ /* 0x001fc60000400000 */
[----:B------:R0:W2:Y:S02]  /*42440*/  LDS R0, [R7+0x20000] ;  /* 0x0200000007007984 */ /* 0x0000a40000000800 */
[----:B0-----:R0:W0:Y:S02]  /*42450*/  MUFU.EX2 R7, R3 ;  /* 0x0000000300077308 */ /* 0x0010240000000800 */
[----:B-1----:R1:W-:Y:S04]  /*42460*/  STL [R1+0x744], R4 ;  /* 0x0007440401007387 */ /* 0x0023e80000100800 */
[----:B------:R-:W3:Y:S01]  /*42470*/  LDL.LU R9, [R1+0x12c] ;  /* 0x00012c0001097983 */ /* 0x000ee20000300800 */
[----:B-1----:R-:W-:-:S04]  /*42480*/  FADD R4, R14, -R6 ;  /* 0x800000060e047221 */ /* 0x002fc80000000000 */
[----:B0-----:R-:W-:Y:S01]  /*42490*/  FMUL R3, R4, 1.4426950216293334961 ;  /* 0x3fb8aa3b04037820 */ /* 0x001fe20000400000 */
[----:B------:R0:W-:Y:S01]  /*424a0*/  STL [R1+0x34], R7 ;  /* 0x0000340701007387 */ /* 0x0001e20000100800 */
[----:B------:R-:W-:-:S03]  /*424b0*/  FADD R4, R11, -R6 ;  /* 0x800000060b047221 */ /* 0x000fc60000000000 */
[----:B------:R-:W3:Y:S01]  /*424c0*/  LDL.LU R15, [R1+0x90] ;  /* 0x00009000010f7983 */ /* 0x000ee20000300800 */
[----:B0-----:R0:W1:Y:S02]  /*424d0*/  MUFU.EX2 R7, R3 ;  /* 0x0000000300077308 */ /* 0x0010640000000800 */
[----:B0-----:R-:W-:Y:S01]  /*424e0*/  FMUL R3, R4, 1.4426950216293334961 ;  /* 0x3fb8aa3b04037820 */ /* 0x001fe20000400000 */
[----:B-1----:R0:W-:Y:S05]  /*424f0*/  STL [R1+0x30], R7 ;  /* 0x0000300701007387 */ /* 0x0021ea0000100800 */
[----:B------:R1:W0:Y:S01]  /*42500*/  MUFU.EX2 R11, R3 ;  /* 0x00000003000b7308 */ /* 0x0002220000000800 */
[----:B----4-:R-:W-:-:S02]  /*42510*/  FADD R4, R8, -R6 ;  /* 0x8000000608047221 */ /* 0x010fc40000000000 */
[----:B------:R-:W4:Y:S01]  /*42520*/  LDL R6, [R1+0x3ac] ;  /* 0x0003ac0001067983 */ /* 0x000f220000100800 */
[----:B--2---:R-:W-:-:S05]  /*42530*/  FMNMX R5, R2, R5, !PT ;  /* 0x0000000502057209 */ /* 0x004fca0007800000 */
[----:B------:R-:W-:Y:S01]  /*42540*/  STL [R1+0xb34], R5 ;  /* 0x000b340501007387 */ /* 0x000fe20000100800 */
[----:B-1----:R-:W-:-:S03]  /*42550*/  FADD R3, R10, -R5 ;  /* 0x800000050a037221 */ /* 0x002fc60000000000 */
[----:B------:R-:W2:Y:S04]  /*42560*/  LDL.LU R10, [R1+0x94] ;  /* 0x00009400010a7983 */ /* 0x000ea80000300800 */
[----:B------:R-:W1:Y:S01]  /*42570*/  S2R R8, SR_TID.X ;  /* 0x0000000000087919 */ /* 0x000e620000002100 */
[----:B------:R-:W-:Y:S02]  /*42580*/  FMUL R2, R4, 1.4426950216293334961 ;  /* 0x3fb8aa3b04027820 */ /* 0x000fe40000400000 */
[----:B------:R-:W-:Y:S02]  /*42590*/  FMUL R3, R3, 1.4426950216293334961 ;  /* 0x3fb8aa3b03037820 */ /* 0x000fe40000400000 */
[----:B------:R0:W0:Y:S01]  /*425a0*/  MUFU.EX2 R18, R2 ;  /* 0x0000000200127308 */ /* 0x0000220000000800 */
[----:B-1----:R-:W-:-:S04]  /*425b0*/  LOP3.LUT R8, R8, 0x1c, RZ, 0xc0, !PT ;  /* 0x0000001c08087812 */ /* 0x002fc800078ec0ff */
[----:B0-----:R-:W-:-:S05]  /*425c0*/  LEA.HI R7, R8, 0x20, RZ, 0x1e ;  /* 0x0000002008077811 */ /* 0x001fca00078ff0ff */
[----:B------:R-:W-:-:S05]  /*425d0*/  IMAD.SHL.U32 R7, R7, 0x20, RZ ;  /* 0x0000002007077824 */ /* 0x000fca00078e00ff */
[----:B------:R0:W1:Y:S04]  /*425e0*/  LDS R2, [R7+0x20000] ;  /* 0x0200000007027984 */ /* 0x0000680000000800 */
[----:B------:R-:W-:Y:S01]  /*425f0*/  STL [R1+0x708], R11 ;  /* 0x0007080b01007387 */ /* 0x000fe20000100800 */
[----:B0-----:R0:W3:Y:S03]  /*42600*/  MUFU.EX2 R7, R3 ;  /* 0x0000000300077308 */ /* 0x0010e60000000800 */
[----:B------:R-:W-:Y:S01]  /*42610*/  STL [R1+0x1cb0], R11 ;  /* 0x001cb00b01007387 */ /* 0x000fe20000100800 */
[----:B---3--:R-:W-:-:S03]  /*42620*/  FADD R4, R13, -R5 ;  /* 0x800000050d047221 */ /* 0x008fc60000000000 */
[----:B------:R-:W3:Y:S04]  /*42630*/  LDL.LU R8, [R1+0x108] ;  /* 0x0001080001087983 */ /* 0x000ee80000300800 */
[----:B------:R-:W3:Y:S01]  /*42640*/  LDL.LU R13, [R1+0x154] ;  /* 0x00015400010d7983 */ /* 0x000ee20000300800 */
[----:B0-----:R-:W-:-:S03]  /*42650*/  FMUL R3, R4, 1.4426950216293334961 ;  /* 0x3fb8aa3b04037820 */ /* 0x001fc60000400000 */
[----:B------:R-:W-:Y:S04]  /*42660*/  STL [R1+0x700], R18 ;  /* 0x0007001201007387 */ /* 0x000fe80000100800 */
[----:B------:R-:W-:Y:S04]  /*42670*/  STL [R1+0x1ca8], R18 ;  /* 0x001ca81201007387 */ /* 0x000fe80000100800 */
[----:B------:R0:W-:Y:S01]  /*42680*/  STL [R1+0x6c8], R7 ;  /* 0x0006c80701007387 */ /* 0x0001e20000100800 */
[----:B------:R-:W-:-:S03]  /*42690*/  FADD R4, R12, -R5 ;  /* 0x800000050c047221 */ /* 0x000fc60000000000 */
[----:B------:R-:W3:Y:S01]  /*426a0*/  LDL.LU R16, [R1+0x98] ;  /* 0x0000980001107983 */ /* 0x000ee20000300800 */
[----:B0-----:R0:W1:Y:S03]  /*426b0*/  MUFU.EX2 R7, R3 ;  /* 0x0000000300077308 */ /* 0x0010660000000800 */
[----:B------:R-:W1:Y:S01]  /*426c0*/  S2R R14, SR_TID.X ;  /* 0x00000000000e7919 */ /* 0x000e620000002100 */
[----:B0-----:R-:W-:Y:S02]  /*426d0*/  FMUL R3, R4, 1.4426950216293334961 ;  /* 0x3fb8aa3b04037820 */ /* 0x001fe40000400000 */
[----:B------:R-:W-:Y:S01]  /*426e0*/  FADD R4, R9, -R5 ;  /* 0x8000000509047221 */ /* 0x000fe20000000000 */
[----:B-1----:R0:W-:Y:S04]  /*426f0*/  STL [R1+0x6bc], R7 ;  /* 0x0006bc0701007387 */ /* 0x0021e80000100800 */
[----:B------:R-:W3:Y:S01]  /*42700*/  LDL R5, [R1+0x490] ;  /* 0x0004900001057983 */ /* 0x000ee20000100800 */
[----:B------:R-:W1:Y:S03]  /*42710*/  MUFU.EX2 R9, R3 ;  /* 0x0000000300097308 */ /* 0x000e660000000800 */
[----:B------:R-:W3:Y:S01]  /*42720*/  LDL.LU R12, [R1+0xb0] ;  /* 0x0000b000010c7983 */ /* 0x000ee20000300800 */
[----:B------:R-:W-:-:S04]  /*42730*/  LOP3.LUT R14, R14, 0x1c, RZ, 0xc0, !PT ;  /* 0x0000001c0e0e7812 */ /* 0x000fc800078ec0ff */
[----:B0-----:R-:W-:Y:S02]  /*42740*/  LEA.HI R7, R14, 0x28, RZ, 0x1e ;  /* 0x000000280e077811 */ /* 0x001fe400078ff0ff */
[----:B----4-:R-:W-:-:S05]  /*42750*/  FMNMX R6, R0, R6, !PT ;  /* 0x0000000600067209 */ /* 0x010fca0007800000 */
[----:B------:R-:W-:Y:S04]  /*42760*/  STL [R1+0xb30], R6 ;  /* 0x000b300601007387 */ /* 0x000fe80000100800 */
[----:B-1----:R-:W-:Y:S04]  /*42770*/  STL [R1+0x6f8], R9 ;  /* 0x0006f80901007387 */ /* 0x002fe80000100800 */
[----:B------:R-:W-:Y:S01]  /*42780*/  STL [R1+0x1cb4], R9 ;  /* 0x001cb40901007387 */ /* 0x000fe20000100800 */
[----:B------:R-:W-:-:S03]  /*42790*/  FMUL R0, R4, 1.4426950216293334961 ;  /* 0x3fb8aa3b04007820 */ /* 0x000fc60000400000 */
[----:B------:R-:W4:Y:S01]  /*427a0*/  LDL.LU R14, [R1+0x10c] ;  /* 0x00010c00010e7983 */ /* 0x000f220000300800 */
[----:B--2---:R-:W-:-:S03]  /*427b0*/  FADD R4, R10, -R6 ;  /* 0x800000060a047221 */ /* 0x004fc60000000000 */
[----:B------:R-:W2:Y:S01]  /*427c0*/  LDL.LU R10, [R1+0x15c] ;  /* 0x00015c00010a7983 */ /* 0x000ea20000300800 */
[--C-:B------:R-:W-:Y:S01]  /*427d0*/  FADD R3, R15, -R6.reuse ;  /* 0x800000060f037221 */ /* 0x100fe20000000000 */
[----:B------:R-:W-:Y:S01]  /*427e0*/  SHF.L.U32 R7, R7, 0x5, RZ ;  /* 0x0000000507077819 */ /* 0x000fe200000006ff */
[----:B------:R0:W1:Y:S02]  /*427f0*/  MUFU.EX2 R17, R0 ;  /* 0x0000000000117308 */ /* 0x0000640000000800 */
[----:B------:R-:W-:Y:S02]  /*42800*/  FMUL R3, R3, 1.4426950216293334961 ;  /* 0x3fb8aa3b03037820 */ /* 0x000fe40000400000 */
[----:B0-----:R0:W2:Y:S04]  /*42810*/  LDS R0, [R7+0x20000] ;  /* 0x0200000007007984 */ /* 0x0010a80000000800 */
[----:B0-----:R0:W1:Y:S02]  /*42820*/  MUFU.EX2 R7, R3 ;  /* 0x0000000300077308 */ /* 0x0010640000000800 */
[----:B0-----:R-:W-:Y:S01]  /*42830*/  FMUL R3, R4, 1.4426950216293334961 ;  /* 0x3fb8aa3b04037820 */ /* 0x001fe20000400000 */
[----:B-1----:R-:W-:Y:S04]  /*42840*/  STL [R1+0x6ec], R17 ;  /* 0x0006ec1101007387 */ /* 0x002fe80000100800 */
[----:B------:R-:W-:Y:S04]  /*42850*/  STL [R1+0x1ca4], R17 ;  /* 0x001ca41101007387 */ /* 0x000fe80000100800 */
[----:B------:R0:W-:Y:S01]  /*42860*/  STL [R1+0x24], R7 ;  /* 0x0000240701007387 */ /* 0x0001e20000100800 */
[----:B---3--:R-:W-:-:S03]  /*42870*/  FADD R4, R8, -R6 ;  /* 0x8000000608047221 */ /* 0x008fc60000000000 */
[----:B------:R-:W1:Y:S01]  /*42880*/  S2R R8, SR_TID.X ;  /* 0x0000000000087919 */ /* 0x000e620000002100 */
[----:B0-----:R0:W3:Y:S02]  /*42890*/  MUFU.EX2 R7, R3 ;  /* 0x0000000300077308 */ /* 0x0010e40000000800 */
[----:B0-----:R-:W-:Y:S02]  /*428a0*/  FMUL R3, R4, 1.4426950216293334961 ;  /* 0x3fb8aa3b04037820 */ /* 0x001fe40000400000 */
[----:B------:R-:W-:Y:S01]  /*428b0*/  FADD R4, R13, -R6 ;  /* 0x800000060d047221 */ /* 0x000fe20000000000 */
[----:B---3--:R0:W-:Y:S04]  /*428c0*/  STL [R1+0x20], R7 ;  /* 0x0000200701007387 */ /* 0x0081e80000100800 */
[----:B------:R-:W3:Y:S01]  /*428d0*/  LDL R6, [R1+0x494] ;  /* 0x0004940001067983 */ /* 0x000ee20000100800 */
[----:B-1----:R-:W-:-:S03]  /*428e0*/  LOP3.LUT R8, R8, 0x1c, RZ, 0xc0, !PT ;  /* 0x0000001c08087812 */ /* 0x002fc600078ec0ff */
[----:B------:R-:W3:Y:S01]  /*428f0*/  LDL.LU R15, [R1+0xb4] ;  /* 0x0000b400010f7983 */ /* 0x000ee20000300800 */
[----:B0-----:R-:W-:-:S03]  /*42900*/  LEA.HI R7, R8, 0x30, RZ, 0x1e ;  /* 0x0000003008077811 */ /* 0x001fc600078ff0ff */
[----:B------:R-:W3:Y:S01]  /*42910*/  LDL.LU R13, [R1+0xb8] ;  /* 0x0000b800010d7983 */ /* 0x000ee20000300800 */
[----:B------:R0:W1:Y:S02]  /*42920*/  MUFU.EX2 R8, R3 ;  /* 0x0000000300087308 */ /* 0x0000640000000800 */
[----:B0-----:R-:W-:Y:S01]  /*42930*/  FMUL R3, R4, 1.4426950216293334961 ;  /* 0x3fb8aa3b04037820 */ /* 0x001fe20000400000 */
[----:B------:R-:W-:-:S05]  /*42940*/  FMNMX R5, R2, R5, !PT ;  /* 0x0000000502057209 */ /* 0x000fca0007800000 */
[----:B------:R-:W-:Y:S02]  /*42950*/  FADD R4, R16, -R5 ;  /* 0x8000000510047221 */ /* 0x000fe40000000000 */
[----:B------:R0:W1:Y:S01]  /*42960*/  MUFU.EX2 R16, R3 ;  /* 0x0000000300107308 */ /* 0x0000620000000800 */
[----:B------:R-:W-:-:S05]  /*42970*/  IMAD.SHL.U32 R7, R7, 0x20, RZ ;  /* 0x0000002007077824 */ /* 0x000fca00078e00ff */
[----:B------:R1:W2:Y:S01]  /*42980*/  LDS R2, [R7+0x20000] ;  /* 0x0200000007027984 */ /* 0x0002a20000000800 */
[----:B0-----:R-:W-:Y:S02]  /*42990*/  FMUL R3, R4, 1.4426950216293334961 ;  /* 0x3fb8aa3b04037820 */ /* 0x001fe40000400000 */
[----:B------:R-:W-:Y:S02]  /*429a0*/  FADD R4, R12, -R5 ;  /* 0x800000050c047221 */ /* 0x000fe40000000000 */
[----:B------:R0:W1:Y:S02]  /*429b0*/  MUFU.EX2 R20, R3 ;  /* 0x0000000300147308 */ /* 0x0000640000000800 */
[----:B0-----:R-:W-:-:S06]  /*429c0*/  FMUL R3, R4, 1.4426950216293334961 ;  /* 0x3fb8aa3b04037820 */ /* 0x001fcc0000400000 */
[----:B-1----:R-:W0:Y:S01]  /*429d0*/  MUFU.EX2 R7, R3 ;  /* 0x0000000300077308 */ /* 0x002e220000000800 */
[----:B------:R1:W-:Y:S04]  /*429e0*/  STL [R1+0xb2c], R5 ;  /* 0x000b2c0501007387 */ /* 0x0003e80000100800 */
[----:B------:R-:W3:Y:S04]  /*429f0*/  LDL.LU R22, [R1+0xcc] ;  /* 0x0000cc0001167983 */ /* 0x000ee80000300800 */
[----:B------:R-:W-:Y:S04]  /*42a00*/  STL [R1+0x6dc], R8 ;  /* 0x0006dc0801007387 */ /* 0x000fe80000100800 */
[----:B------:R-:W3:Y:S04]  /*42a10*/  LDL.LU R12, [R1+0x150] ;  /* 0x00015000010c7983 */ /* 0x000ee80000300800 */
[----:B------:R-:W-:Y:S04]  /*42a20*/  STL [R1+0x6d8], R16 ;  /* 0x0006d81001007387 */ /* 0x000fe80000100800 */
[----:B------:R1:W-:Y:S04]  /*42a30*/  STL [R1+0x1cac], R16 ;  /* 0x001cac1001007387 */ /* 0x0003e80000100800 */
[----:B------:R-:W-:Y:S04]  /*42a40*/  STL [R1+0x69c], R20 ;  /* 0x00069c1401007387 */ /* 0x000fe80000100800 */
[----:B0-----:R-:W-:Y:S01]  /*42a50*/  STL [R1+0x690], R7 ;  /* 0x0006900701007387 */ /* 0x001fe20000100800 */
[----:B----4-:R-:W-:-:S04]  /*42a60*/  FADD R4, R14, -R5 ;  /* 0x800000050e047221 */ /* 0x010fc80000000000 */
[----:B------:R-:W-:Y:S02]  /*42a70*/  FMUL R3, R4, 1.4426950216293334961 ;  /* 0x3fb8aa3b04037820 */ /* 0x000fe40000400000 */
[----:B--2---:R-:W-:Y:S02]  /*42a80*/  FADD R4, R10, -R5 ;  /* 0x800000050a047221 */ /* 0x004fe40000000000 */
[----:B-1----:R-:W2:Y:S04]  /*42a90*/  LDL R5, [R1+0x498] ;  /* 0x0004980001057983 */ /* 0x002ea80000100800 */
[----:B------:R-:W0:Y:S01]  /*42aa0*/  S2R R10, SR_TID.X ;  /* 0x00000000000a7919 */ /* 0x000e220000002100 */
[----:B------:R1:W4:Y:S03]  /*42ab0*/  MUFU.EX2 R16, R3 ;  /* 0x0000000300107308 */ /* 0x0003260000000800 */
[----:B------:R-:W2:Y:S01]  /*42ac0*/  LDL.LU R14, [R1+0x60] ;  /* 0x00006000010e7983 */ /* 0x000ea20000300800 */
[----:B0-----:R-:W-:-:S03]  /*42ad0*/  LOP3.LUT R21, R10, 0x1c, RZ, 0xc0, !PT ;  /* 0x0000001c0a157812 */ /* 0x001fc600078ec0ff */
[----:B------:R-:W2:Y:S01]  /*42ae0*/  LDL.LU R10, [R1+0xbc] ;  /* 0x0000bc00010a7983 */ /* 0x000ea20000300800 */
[----:B---3--:R-:W-:Y:S01]  /*42af0*/  FMNMX R29, R0, R6, !PT ;  /* 0x00000006001d7209 */ /* 0x008fe20007800000 */
[----:B------:R-:W-:-:S04]  /*42b00*/  FMUL R0, R4, 1.4426950216293334961 ;  /* 0x3fb8aa3b04007820 */ /* 0x000fc80000400000 */
[--C-:B-1----:R-:W-:Y:S02]  /*42b10*/  FADD R3, R15, -R29.reuse ;  /* 0x8000001d0f037221 */ /* 0x102fe40000000000 */
[----:B------:R-:W-:Y:S02]  /*42b20*/  FADD R4, R13, -R29 ;  /* 0x8000001d0d047221 */ /* 0x000fe40000000000 */
[----:B------:R-:W-:Y:S01]  /*42b30*/  FMUL R3, R3, 1.4426950216293334961 ;  /* 0x3fb8aa3b03037820 */ /* 0x000fe20000400000 */
[----:B------:R-:W0:Y:S01]  /*42b40*/  MUFU.EX2 R15, R0 ;  /* 0x00000000000f7308 */ /* 0x000e220000000800 */
[----:B------:R-:W-:Y:S01]  /*42b50*/  STL [R1+0xb24], R29 ;  /* 0x000b241d01007387 */ /* 0x000fe20000100800 */
[----:B------:R-:W-:-:S06]  /*42b60*/  LEA.HI R6, R21, 0x38, RZ, 0x1e ;  /* 0x0000003815067811 */ /* 0x000fcc00078ff0ff */
[----:B------:R1:W3:Y:S01]  /*42b70*/  MUFU.EX2 R17, R3 ;  /* 0x0000000300117308 */ /* 0x0002e20000000800 */
[----:B----4-:R-:W-:Y:S04]  /*42b80*/  STL [R1+0x6cc], R16 ;  /* 0x0006cc1001007387 */ /* 0x010fe80000100800 */
[----:B------:R-:W4:Y:S01]  /*42b90*/  LDL.LU R21, [R1+0xd4] ;  /* 0x0000d40001157983 */ /* 0x000f220000300800 */
[----:B-1----:R-:W-:Y:S01]  /*42ba0*/  FMUL R3, R4, 1.4426950216293334961 ;  /* 0x3fb8aa3b04037820 */ /* 0x002fe20000400000 */
[----:B------:R-:W-:Y:S02]  /*42bb0*/  SHF.L.U32 R6, R6, 0x5, RZ ;  /* 0x0000000506067819 */ /* 0x000fe400000006ff */
[----:B------:R-:W4:Y:S01]  /*42bc0*/  LDL.LU R13, [R1+0x158] ;  /* 0x00015800010d7983 */ /* 0x000f220000300800 */
[----:B------:R-:W1:Y:S03]  /*42bd0*/  MUFU.EX2 R18, R3 ;  /* 0x0000000300127308 */ /* 0x000e660000000800 */
[----:B0-----:R-:W-:Y:S04]  /*42be0*/  STL [R1+0x6c4], R15 ;  /* 0x0006c40f01007387 */ /* 0x001fe80000100800 */
[----:B---3--:R-:W-:Y:S04]  /*42bf0*/  STL [R1+0x680], R17 ;  /* 0x0006801101007387 */ /* 0x008fe80000100800 */
[----:B------:R-:W3:Y:S04]  /*42c00*/  LDL.LU R23, [R1+0x58] ;  /* 0x0000580001177983 */ /* 0x000ee80000300800 */
[----:B------:R0:W0:Y:S04]  /*42c10*/  LDS R0, [R6+0x20000] ;  /* 0x0200000006007984 */ /* 0x0000280000000800 */
[----:B-1----:R-:W-:Y:S01]  /*42c20*/  STL [R1+0x678], R18 ;  /* 0x0006781201007387 */ /* 0x002fe20000100800 */
[----:B--2---:R-:W-:-:S05]  /*42c30*/  FMNMX R9, R2, R5, !PT ;  /* 0x0000000502097209 */ /* 0x004fca0007800000 */
[----:B------:R-:W-:Y:S04]  /*42c40*/  STL [R1+0xb1c], R9 ;  /* 0x000b1c0901007387 */ /* 0x000fe80000100800 */
[----:B0-----:R-:W2:Y:S01]  /*42c50*/  LDL R6, [R1+0x49c] ;  /* 0x00049c0001067983 */ /* 0x001ea20000100800 */
[----:B------:R-:W-:-:S03]  /*42c60*/  FADD R3, R12, -R29 ;  /* 0x8000001d0c037221 */ /* 0x000fc60000000000 */
[----:B------:R-:W0:Y:S01]  /*42c70*/  S2R R12, SR_TID.X ;  /* 0x00000000000c7919 */ /* 0x000e220000002100 */
[----:B------:R-:W-:Y:S02]  /*42c80*/  FADD R4, R22, -R29 ;  /* 0x8000001d16047221 */ /* 0x000fe40000000000 */
[----:B------:R-:W-:Y:S01]  /*42c90*/  FMUL R3, R3, 1.4426950216293334961 ;  /* 0x3fb8aa3b03037820 */ /* 0x000fe20000400000 */
[----:B------:R-:W3:Y:S01]  /*42ca0*/  LDL.LU R22, [R1+0xc4] ;  /* 0x0000c40001167983 */ /* 0x000ee20000300800 */
[----:B------:R-:W-:-:S04]  /*42cb0*/  FMUL R2, R4, 1.4426950216293334961 ;  /* 0x3fb8aa3b04027820 */ /* 0x000fc80000400000 */
[----:B------:R1:W1:Y:S01]  /*42cc0*/  MUFU.EX2 R5, R2 ;  /* 0x0000000200057308 */ /* 0x0002620000000800 */
[----:B0-----:R-:W-:Y:S01]  /*42cd0*/  LOP3.LUT R12, R12, 0x1c, RZ, 0xc0, !PT ;  /* 0x0000001c0c0c7812 */ /* 0x001fe200078ec0ff */
[----:B-1----:R-:W-:-:S03]  /*42ce0*/  FADD R2, R14, -R9 ;  /* 0x800000090e027221 */ /* 0x002fc60000000000 */
[----:B------:R-:W-:-:S03]  /*42cf0*/  LEA.HI R7, R12, 0x40, RZ, 0x1e ;  /* 0x000000400c077811 */ /* 0x000fc600078ff0ff */
[----:B------:R0:W1:Y:S01]  /*42d00*/  MUFU.EX2 R14, R3 ;  /* 0x00000003000e7308 */ /* 0x0000620000000800 */
[----:B------:R-:W-:Y:S02]  /*42d10*/  FADD R4, R10, -R9 ;  /* 0x800000090a047221 */ /* 0x000fe40000000000 */
[----:B------:R-:W-:Y:S02]  /*42d20*/  IMAD.SHL.U32 R7, R7, 0x20, RZ ;  /* 0x0000002007077824 */ /* 0x000fe400078e00ff */
[----:B0-----:R-:W-:-:S03]  /*42d30*/  FMUL R3, R2, 1.4426950216293334961 ;  /* 0x3fb8aa3b02037820 */ /* 0x001fc60000400000 */
[----:B------:R0:W1:Y:S02]  /*42d40*/  LDS R2, [R7+0x20000] ;  /* 0x0200000007027984 */ /* 0x0000640000000800 */
[----:B0-----:R0:W1:Y:S02]  /*42d50*/  MUFU.EX2 R7, R3 ;  /* 0x0000000300077308 */ /* 0x0010640000000800 */
[----:B------:R1:W-:Y:S01]  /*42d60*/  STL [R1+0x1c70], R29 ;  /* 0x001c701d01007387 */ /* 0x0003e20000100800 */
[----:B0-----:R-:W-:-:S03]  /*42d70*/  FMUL R3, R4, 1.4426950216293334961 ;  /* 0x3fb8aa3b04037820 */ /* 0x001fc60000400000 */
[----:B------:R-:W-:Y:S04]  /*42d80*/  STL [R1+0x6b0], R5 ;  /* 0x0006b00501007387 */ /* 0x000fe80000100800 */
[----:B------:R-:W3:Y:S04]  /*42d90*/  LDL.LU R12, [R1+0xdc] ;  /* 0x0000dc00010c7983 */ /* 0x000ee80000300800 */
[----:B------:R-:W3:Y:S01]  /*42da0*/  LDL.LU R10, [R1+0x160] ;  /* 0x00016000010a7983 */ /* 0x000ee20000300800 */
[----:B----4-:R-:W-:Y:S02]  /*42db0*/  FADD R4, R21, -R9 ;  /* 0x8000000915047221 */ /* 0x010fe40000000000 */
[----:B------:R0:W4:Y:S02]  /*42dc0*/  MUFU.EX2 R21, R3 ;  /* 0x0000000300157308 */ /* 0x0001240000000800 */
[----:B0-----:R-:W-:-:S06]  /*42dd0*/  FMUL R3, R4, 1.4426950216293334961 ;  /* 0x3fb8aa3b04037820 */ /* 0x001fcc0000400000 */
[----:B-1----:R3:W0:Y:S01]  /*42de0*/  MUFU.EX2 R29, R3 ;  /* 0x00000003001d7308 */ /* 0x0026220000000800 */
[----:B------:R-:W-:Y:S04]  /*42df0*/  STL [R1+0x6ac], R14 ;  /* 0x0006ac0e01007387 */ /* 0x000fe80000100800 */
[----:B------:R1:W-:Y:S04]  /*42e00*/  STL [R1+0x1c9c], R14 ;  /* 0x001c9c0e01007387 */ /* 0x0003e80000100800 */
[----:B------:R-:W-:Y:S04]  /*42e10*/  STL [R1+0x668], R7 ;  /* 0x0006680701007387 */ /* 0x000fe80000100800 */
[----:B------:R-:W3:Y:S01]  /*42e20*/  LDL.LU R25, [R1+0x64] ;  /* 0x0000640001197983 */ /* 0x000ee20000300800 */
[----:B------:R-:W-:-:S03]  /*42e30*/  FADD R4, R13, -R9 ;  /* 0x800000090d047221 */ /* 0x000fc60000000000 */
[----:B----4-:R-:W-:Y:S01]  /*42e40*/  STL [R1+0x65c], R21 ;  /* 0x00065c1501007387 */ /* 0x010fe20000100800 */
[----:B--2---:R-:W-:-:S05]  /*42e50*/  FMNMX R11, R0, R6, !PT ;  /* 0x00000006000b7209 */ /* 0x004fca0007800000 */
[----:B------:R-:W-:Y:S01]  /*42e60*/  STL [R1+0xb14], R11 ;  /* 0x000b140b01007387 */ /* 0x000fe20000100800 */
[----:B---3--:R-:W-:-:S03]  /*42e70*/  FADD R3, R23, -R11 ;  /* 0x8000000b17037221 */ /* 0x008fc60000000000 */
[----:B------:R-:W2:Y:S04]  /*42e80*/  LDL.LU R23, [R1+0x88] ;  /* 0x0000880001177983 */ /* 0x000ea80000300800 */
[----:B0-----:R-:W-:Y:S04]  /*42e90*/  STL [R1+0x6a0], R29 ;  /* 0x0006a01d01007387 */ /* 0x001fe80000100800 */
[----:B------:R-:W3:Y:S04]  /*42ea0*/  LDL R9, [R1+0x500] ;  /* 0x0005000001097983 */ /* 0x000ee80000100800 */
[----:B------:R-:W0:Y:S01]  /*42eb0*/  S2R R13, SR_TID.X ;  /* 0x00000000000d7919 */ /* 0x000e220000002100 */
[----:B------:R-:W-:-:S02]  /*42ec0*/  FMUL R0, R4, 1.4426950216293334961 ;  /* 0x3fb8aa3b04007820 */ /* 0x000fc40000400000 */
[----:B------:R-:W-:Y:S01]  /*42ed0*/  FMUL R3, R3, 1.4426950216293334961 ;  /* 0x3fb8aa3b03037820 */ /* 0x000fe20000400000 */
[----:B------:R-:W4:Y:S01]  /*42ee0*/  LDL.LU R24, [R1+0xe0] ;  /* 0x0000e00001187983 */ /* 0x000f220000300800 */
[----:B------:R-:W-:Y:S01]  /*42ef0*/  FADD R4, R22, -R11 ;  /* 0x8000000b16047221 */ /* 0x000fe20000000000 */
[----:B0-----:R-:W-:-:S04]  /*42f00*/  LOP3.LUT R13, R13, 0x1c, RZ, 0xc0, !PT ;  /* 0x0000001c0d0d7812 */ /* 0x001fc800078ec0ff */
[----:B------:R-:W-:Y:S02]  /*42f10*/  LEA.HI R6, R13, 0x48, RZ, 0x1e ;  /* 0x000000480d067811 */ /* 0x000fe400078ff0ff */
[----:B------:R0:W0:Y:S02]  /*42f20*/  MUFU.EX2 R13, R0 ;  /* 0x00000000000d7308 */ /* 0x0000240000000800 */
[----:B------:R-:W-:-:S06]  /*42f30*/  SHF.L.U32 R6, R6, 0x5, RZ ;  /* 0x0000000506067819 */ /* 0x000fcc00000006ff */
[----:B-1----:R1:W1:Y:S01]  /*42f40*/  MUFU.EX2 R14, R3 ;  /* 0x00000003000e7308 */ /* 0x0022620000000800 */
[----:B0-----:R0:W2:Y:S01]  /*42f50*/  LDS R0, [R6+0x20000] ;  /* 0x0200000006007984 */ /* 0x0010a20000000800 */
[----:B-1----:R-:W-:-:S03]  /*42f60*/  FMUL R3, R4, 1.4426950216293334961 ;  /* 0x3fb8aa3b04037820 */ /* 0x002fc60000400000 */
[----:B0-----:R-:W4:Y:S04]  /*42f70*/  LDL.LU R6, [R1+0x164] ;  /* 0x0001640001067983 */ /* 0x001f280000300800 */
[----:B------:R-:W-:Y:S04]  /*42f80*/  STL [R1+0x694], R13 ;  /* 0x0006940d01007387 */ /* 0x000fe80000100800 */
[----:B------:R0:W-:Y:S01]  /*42f90*/  STL [R1+0x1ca0], R13 ;  /* 0x001ca00d01007387 */ /* 0x0001e20000100800 */
[----:B------:R-:W-:-:S03]  /*42fa0*/  FADD R4, R12, -R11 ;  /* 0x8000000b0c047221 */ /* 0x000fc60000000000 */
[----:B------:R-:W4:Y:S01]  /*42fb0*/  LDL.LU R22, [R1+0x68] ;  /* 0x0000680001167983 */ /* 0x000f220000300800 */
[----:B0-----:R0:W1:Y:S03]  /*42fc0*/  MUFU.EX2 R13, R3 ;  /* 0x00000003000d7308 */ /* 0x0010660000000800 */
[----:B------:R-:W-:Y:S01]  /*42fd0*/  STL [R1+0x64c], R14 ;  /* 0x00064c0e01007387 */ /* 0x000fe20000100800 */
[----:B0-----:R-:W-:Y:S02]  /*42fe0*/  FMUL R3, R4, 1.4426950216293334961 ;  /* 0x3fb8aa3b04037820 */ /* 0x001fe40000400000 */
[----:B------:R-:W-:Y:S02]  /*42ff0*/  FADD R4, R10, -R11 ;  /* 0x8000000b0a047221 */ /* 0x000fe40000000000 */
[----:B------:R-:W4:Y:S04]  /*43000*/  LDL.LU R10, [R1+0x9c] ;  /* 0x00009c00010a7983 */ /* 0x000f280000300800 */
[----:B-1----:R-:W-:Y:S01]  /*43010*/  STL [R1+0x640], R13 ;  /* 0x0006400d01007387 */ /* 0x002fe20000100800 */
[----:B---3--:R-:W-:-:S05]  /*43020*/  FMNMX R28, R2, R9, !PT ;  /* 0x00000009021c7209 */ /* 0x008fca0007800000 */
[----:B------:R-:W-:Y:S04]  /*43030*/  STL [R1+0x9c8], R28 ;  /* 0x0009c81c01007387 */ /* 0x000fe80000100800 */
[----:B------:R-:W3:Y:S04]  /*43040*/  LDL R9, [R1+0x504] ;  /* 0x0005040001097983 */ /* 0x000ee80000100800 */
[----:B------:R-:W0:Y:S01]  /*43050*/  S2R R12, SR_TID.X ;  /* 0x00000000000c7919 */ /* 0x000e220000002100 */
[----:B------:R1:W0:Y:S01]  /*43060*/  MUFU.EX2 R27, R3 ;  /* 0x00000003001b7308 */ /* 0x0002220000000800 */
[----:B------:R-:W-:-:S02]  /*43070*/  FMUL R2, R4, 1.4426950216293334961 ;  /* 0x3fb8aa3b04027820 */ /* 0x000fc40000400000 */
[--C-:B--2---:R-:W-:Y:S02]  /*43080*/  FADD R4, R23, -R28.reuse ;  /* 0x8000001c17047221 */ /* 0x104fe40000000000 */
[----:B-1----:R-:W-:Y:S01]  /*43090*/  FADD R3, R25, -R28 ;  /* 0x8000001c19037221 */ /* 0x002fe20000000000 */
[----:B------:R-:W1:Y:S03]  /*430a0*/  S2R R23, SR_TID.X ;  /* 0x0000000000177919 */ /* 0x000e660000002100 */
[----:B------:R-:W-:Y:S01]  /*430b0*/  FMUL R3, R3, 1.4426950216293334961 ;  /* 0x3fb8aa3b03037820 */ /* 0x000fe20000400000 */
[----:B------:R-:W2:Y:S03]  /*430c0*/  LDL.LU R25, [R1+0xec] ;  /* 0x0000ec0001197983 */ /* 0x000ea60000300800 */
[----:B------:R0:W-:Y:S02]  /*430d0*/  MUFU.EX2 R26, R3 ;  /* 0x00000003001a7308 */ /* 0x0001e40000000800 */
[----:B0-----:R-:W-:Y:S01]  /*430e0*/  LOP3.LUT R12, R12, 0x1c, RZ, 0xc0, !PT ;  /* 0x0000001c0c0c7812 */ /* 0x001fe200078ec0ff */
[----:B------:R-:W-:-:S03]  /*430f0*/  FMUL R3, R4, 1.4426950216293334961 ;  /* 0x3fb8aa3b04037820 */ /* 0x000fc60000400000 */
[----:B------:R-:W-:Y:S02]  /*43100*/  LEA.HI R11, R12, 0x50, RZ, 0x1e ;  /* 0x000000500c0b7811 */ /* 0x000fe400078ff0ff */
[----:B------:R0:W4:Y:S03]  /*43110*/  MUFU.EX2 R12, R2 ;  /* 0x00000002000c7308 */ /* 0x0001260000000800 */
[----:B------:R-:W-:-:S05]  /*43120*/  IMAD.SHL.U32 R11, R11, 0x20, RZ ;  /* 0x000000200b0b7824 */ /* 0x000fca00078e00ff */
[----:B------:R-:W4:Y:S01]  /*43130*/  MUFU.EX2 R3, R3 ;  /* 0x0000000300037308 */ /* 0x000f220000000800 */
[----:B------:R-:W-:Y:S01]  /*43140*/  STL [R1+0x684], R27 ;  /* 0x0006841b01007387 */ /* 0x000fe20000100800 */
[----:B----4-:R-:W-:-:S03]  /*43150*/  FADD R4, R24, -R28 ;  /* 0x8000001c18047221 */ /* 0x010fc60000000000 */
[----:B0-----:R0:W4:Y:S01]  /*43160*/  LDS R2, [R11+0x20000] ;  /* 0x020000000b027984 */ /* 0x0011220000000800 */
[----:B-1----:R-:W-:-:S03]  /*43170*/  LOP3.LUT R24, R23, 0x1c, RZ, 0xc0, !PT ;  /* 0x0000001c17187812 */ /* 0x002fc600078ec0ff */
[----:B0-----:R-:W2:Y:S04]  /*43180*/  LDL.LU R11, [R1+0x168] ;  /* 0x00016800010b7983 */ /* 0x001ea80000300800 */
[----:B------:R-:W-:Y:S04]  /*43190*/  STL [R1+0x67c], R12 ;  /* 0x00067c0c01007387 */ /* 0x000fe80000100800 */
[----:B------:R0:W-:Y:S04]  /*431a0*/  STL [R1+0x634], R26 ;  /* 0x0006341a01007387 */ /* 0x0001e80000100800 */
[----:B0-----:R-:W4:Y:S04]  /*431b0*/  LDL.LU R26, [R1+0x6c] ;  /* 0x00006c00011a7983 */ /* 0x001f280000300800 */
[----:B------:R-:W4:Y:S04]  /*431c0*/  LDL.LU R23, [R1+0xac] ;  /* 0x0000ac0001177983 */ /* 0x000f280000300800 */
[----:B------:R0:W-:Y:S02]  /*431d0*/  STL [R1+0x62c], R3 ;  /* 0x00062c0301007387 */ /* 0x0001e40000100800 */
[----:B0-----:R-:W-:-:S02]  /*431e0*/  FMUL R3, R4, 1.4426950216293334961 ;  /* 0x3fb8aa3b04037820 */ /* 0x001fc40000400000 */
[----:B------:R-:W-:Y:S01]  /*431f0*/  FADD R4, R6, -R28 ;  /* 0x8000001c06047221 */ /* 0x000fe20000000000 */
[----:B------:R-:W-:Y:S01]  /*43200*/  LEA.HI R6, R24, 0x58, RZ, 0x1e ;  /* 0x0000005818067811 */ /* 0x000fe200078ff0ff */
[----:B------:R-:W4:Y:S01]  /*43210*/  LDL.LU R28, [R1+0x1cb8] ;  /* 0x001cb800011c7983 */ /* 0x000f220000300800 */
[----:B------:R-:W0:Y:S02]  /*43220*/  MUFU.EX2 R24, R3 ;  /* 0x0000000300187308 */ /* 0x000e240000000800 */
[----:B------:R-:W-:Y:S01]  /*43230*/  SHF.L.U32 R6, R6, 0x5, RZ ;  /* 0x0000000506067819 */ /* 0x000fe200000006ff */
[----:B0-----:R-:W-:Y:S01]  /*43240*/  STL [R1+0x66c], R24 ;  /* 0x00066c1801007387 */ /* 0x001fe20000100800 */
[----:B---3--:R-:W-:-:S03]  /*43250*/  FMNMX R9, R0, R9, !PT ;  /* 0x0000000900097209 */ /* 0x008fc60007800000 */
[----:B------:R0:W1:Y:S04]  /*43260*/  LDS R0, [R6+0x20000] ;  /* 0x0200000006007984 */ /* 0x0000680000000800 */
[----:B------:R-:W-:Y:S04]  /*43270*/  STL [R1+0x9c0], R9 ;  /* 0x0009c00901007387 */ /* 0x000fe80000100800 */
[----:B0-----:R-:W3:Y:S01]  /*43280*/  LDL R6, [R1+0x508] ;  /* 0x0005080001067983 */ /* 0x001ee20000100800 */
[----:B------:R-:W-:Y:S02]  /*43290*/  FMUL R3, R4, 1.4426950216293334961 ;  /* 0x3fb8aa3b04037820 */ /* 0x000fe40000400000 */
[----:B------:R-:W-:Y:S01]  /*432a0*/  FADD R4, R22, -R9 ;  /* 0x8000000916047221 */ /* 0x000fe20000000000 */
[----:B------:R-:W3:Y:S01]  /*432b0*/  LDL.LU R24, [R1+0x5c] ;  /* 0x00005c0001187983 */ /* 0x000ee20000300800 */
[----:B------:R0:W1:Y:S02]  /*432c0*/  MUFU.EX2 R22, R3 ;  /* 0x0000000300167308 */ /* 0x0000640000000800 */
[----:B0-----:R-:W-:-:S06]  /*432d0*/  FMUL R3, R4, 1.4426950216293334961 ;  /* 0x3fb8aa3b04037820 */ /* 0x001fcc0000400000 */
[----:B------:R-:W0:Y:S01]  /*432e0*/  MUFU.EX2 R3, R3 ;  /* 0x0000000300037308 */ /* 0x000e220000000800 */
[----:B------:R-:W-:Y:S02]  /*432f0*/  FADD R4, R10, -R9 ;  /* 0x800000090a047221 */ /* 0x000fe40000000000 */
[----:B------:R-:W3:Y:S04]  /*43300*/  LDL.LU R10, [R1+0x54] ;  /* 0x00005400010a7983 */ /* 0x000ee80000300800 */
[----:B-1----:R-:W-:Y:S04]  /*43310*/  STL [R1+0x660], R22 ;  /* 0x0006601601007387 */ /* 0x002fe80000100800 */
[----:B------:R-:W-:Y:S04]  /*43320*/  STL [R1+0x1c84], R22 ;  /* 0x001c841601007387 */ /* 0x000fe80000100800 */
[----:B0-----:R0:W-:Y:S02]  /*43330*/  STL [R1+0x618], R3 ;  /* 0x0006180301007387 */ /* 0x0011e40000100800 */
[----:B0-----:R-:W-:-:S02]  /*43340*/  FMUL R3, R4, 1.4426950216293334961 ;  /* 0x3fb8aa3b04037820 */ /* 0x001fc40000400000 */
[----:B--2---:R-:W-:Y:S02]  /*43350*/  FADD R4, R25, -R9 ;  /* 0x8000000919047221 */ /* 0x004fe40000000000 */
[----:B------:R0:W1:Y:S01]  /*43360*/  MUFU.EX2 R22, R3 ;  /* 0x0000000300167308 */ /* 0x0000620000000800 */
[----:B------:R-:W2:Y:S01]  /*43370*/  LDL.LU R25, [R1+0x70] ;  /* 0x0000700001197983 */ /* 0x000ea20000300800 */
[----:B0-----:R-:W-:-:S06]  /*43380*/  FMUL R3, R4, 1.4426950216293334961 ;  /* 0x3fb8aa3b04037820 */ /* 0x001fcc0000400000 */
[----:B------:R-:W0:Y:S01]  /*43390*/  MUFU.EX2 R3, R3 ;  /* 0x0000000300037308 */ /* 0x000e220000000800 */
[----:B------:R-:W-:Y:S01]  /*433a0*/  FADD R4, R11, -R9 ;  /* 0x800000090b047221 */ /* 0x000fe20000000000 */
[----:B-1----:R-:W-:Y:S04]  /*433b0*/  STL [R1+0x614], R22 ;  /* 0x0006141601007387 */ /* 0x002fe80000100800 */
[----:B0-----:R0:W-:Y:S01]  /*433c0*/  STL [R1+0x650], R3 ;  /* 0x0006500301007387 */ /* 0x0011e20000100800 */
[----:B----4-:R-:W-:Y:S02]  /*433d0*/  LOP3.LUT R11, R28, 0x1c, RZ, 0xc0, !PT ;  /* 0x0000001c1c0b7812 */ /* 0x010fe400078ec0ff */
[----:B---3--:R-:W-:Y:S02]  /*433e0*/  FMNMX R28, R2, R6, !PT ;  /* 0x00000006021c7209 */ /* 0x008fe40007800000 */
[----:B------:R-:W3:Y:S01]  /*433f0*/  LDL R6, [R1+0x50c] ;  /* 0x00050c0001067983 */ /* 0x000ee20000100800 */
[----:B------:R-:W-:Y:S01]  /*43400*/  LEA.HI R9, R11, 0x60, RZ, 0x1e ;  /* 0x000000600b097811 */ /* 0x000fe200078ff0ff */
[----:B------:R-:W-:-:S02]  /*43410*/  FMUL R2, R4, 1.4426950216293334961 ;  /* 0x3fb8aa3b04027820 */ /* 0x000fc40000400000 */
[--C-:B0-----:R-:W-:Y:S02]  /*43420*/  FADD R3, R26, -R28.reuse ;  /* 0x8000001c1a037221 */ /* 0x101fe40000000000 */
[----:B------:R-:W-:Y:S02]  /*43430*/  IMAD.SHL.U32 R9, R9, 0x20, RZ ;  /* 0x0000002009097824 */ /* 0x000fe400078e00ff */
[----:B------:R-:W-:Y:S01]  /*43440*/  FMUL R3, R3, 1.4426950216293334961 ;  /* 0x3fb8aa3b03037820 */ /* 0x000fe20000400000 */
[----:B------:R0:W1:Y:S01]  /*43450*/  MUFU.EX2 R26, R2 ;  /* 0x00000002001a7308 */ /* 0x0000620000000800 */
[----:B------:R-:W-:Y:S01]  /*43460*/  FADD R4, R23, -R28 ;  /* 0x8000001c17047221 */ /* 0x000fe20000000000 */
[----:B0-----:R0:W4:Y:S06]  /*43470*/  LDS R2, [R9+0x20000] ;  /* 0x0200000009027984 */ /* 0x00112c0000000800 */
[----:B0-----:R0:W1:Y:S02]  /*43480*/  MUFU.EX2 R9, R3 ;  /* 0x0000000300097308 */ /* 0x0010640000000800 */
[----:B0-----:R-:W-:-:S06]  /*43490*/  FMUL R3, R4, 1.4426950216293334961 ;  /* 0x3fb8aa3b04037820 */ /* 0x001fcc0000400000 */
[----:B------:R-:W0:Y:S01]  /*434a0*/  MUFU.EX2 R3, R3 ;  /* 0x0000000300037308 */ /* 0x000e220000000800 */
[----:B------:R-:W-:Y:S01]  /*434b0*/  STL [R1+0x93c], R28 ;  /* 0x00093c1c01007387 */ /* 0x000fe20000100800 */
[----:B------:R-:W-:-:S03]  /*434c0*/  FADD R4, R24, -R28 ;  /* 0x8000001c18047221 */ /* 0x000fc60000000000 */
[----:B------:R-:W4:Y:S04]  /*434d0*/  LDL.LU R22, [R1+0x50] ;  /* 0x0000500001167983 */ /* 0x000f280000300800 */
[----:B------:R-:W4:Y:S04]  /*434e0*/  LDL.LU R23, [R1+0x4c] ;  /* 0x00004c0001177983 */ /* 0x000f280000300800 */
[----:B-1----:R-:W-:Y:S04]  /*434f0*/  STL [R1+0x644], R26 ;  /* 0x0006441a01007387 */ /* 0x002fe80000100800 */
[----:B------:R-:W-:Y:S04]  /*43500*/  STL [R1+0x1c80], R26 ;  /* 0x001c801a01007387 */ /* 0x000fe80000100800 */
[----:B------:R-:W-:Y:S04]  /*43510*/  STL [R1+0x604], R9 ;  /* 0x0006040901007387 */ /* 0x000fe80000100800 */
[----:B------:R-:W4:Y:S04]  /*43520*/  LDL.LU R24, [R1+0x44] ;  /* 0x0000440001187983 */ /* 0x000f280000300800 */
[----:B0-----:R0:W-:Y:S02]  /*43530*/  STL [R1+0x5fc], R3 ;  /* 0x0005fc0301007387 */ /* 0x0011e40000100800 */
[----:B0-----:R-:W-:Y:S01]  /*43540*/  FADD R3, R10, -R28 ;  /* 0x8000001c0a037221 */ /* 0x001fe20000000000 */
[----:B---3--:R-:W-:Y:S01]  /*43550*/  FMNMX R9, R0, R6, !PT ;  /* 0x0000000600097209 */ /* 0x008fe20007800000 */
[----:B------:R-:W-:-:S02]  /*43560*/  FMUL R0, R4, 1.4426950216293334961 ;  /* 0x3fb8aa3b04007820 */ /* 0x000fc40000400000 */
[----:B------:R-:W3:Y:S04]  /*43570*/  LDL.LU R4, [R1+0xc0] ;  /* 0x0000c00001047983 */ /* 0x000ee80000300800 */
[----:B------:R-:W0:Y:S01]  /*43580*/  MUFU.EX2 R0, R0 ;  /* 0x0000000000007308 */ /* 0x000e220000000800 */
[----:B------:R-:W4:Y:S04]  /*43590*/  LDL R26, [R1+0x744] ;  /* 0x00074400011a7983 */ /* 0x000f280000100800 */
[----:B------:R-:W-:Y:S04]  /*435a0*/  STL [R1+0x938], R9 ;  /* 0x0009380901007387 */ /* 0x000fe80000100800 */
[----:B------:R1:W-:Y:S04]  /*435b0*/  STL [R1+0x1c74], R28 ;  /* 0x001c741c01007387 */ /* 0x0003e80000100800 */
[----:B-1----:R-:W4:Y:S04]  /*435c0*/  LDL R28, [R1+0x74c] ;  /* 0x00074c00011c7983 */ /* 0x002f280000100800 */
[----:B------:R-:W4:Y:S04]  /*435d0*/  LDL.LU R10, [R1+0xc8] ;  /* 0x0000c800010a7983 */ /* 0x000f280000300800 */
[----:B0-----:R2:W-:Y:S04]  /*435e0*/  STL [R1+0x638], R0 ;  /* 0x0006380001007387 */ /* 0x0015e80000100800 */
[----:B------:R-:W4:Y:S01]  /*435f0*/  LDL R11, [R1+0x510] ;  /* 0x00051000010b7983 */ /* 0x000f220000100800 */
[----:B------:R-:W-:-:S03]  /*43600*/  FMUL R3, R3, 1.4426950216293334961 ;  /* 0x3fb8aa3b03037820 */ /* 0x000fc60000400000 */
[----:B------:R-:W4:Y:S01]  /*43610*/  LDL.LU R6, [R1+0x48] ;  /* 0x0000480001067983 */ /* 0x000f220000300800 */
[--C-:B--2---:R-:W-:Y:S02]  /*43620*/  FADD R0, R25, -R9.reuse ;  /* 0x8000000919007221 */ /* 0x104fe40000000000 */
[----:B------:R0:W1:Y:S02]  /*43630*/  MUFU.EX2 R25, R3 ;  /* 0x0000000300197308 */ /* 0x0000640000000800 */
[----:B0-----:R-:W-:Y:S02]  /*43640*/  FMUL R3, R0, 1.4426950216293334961 ;  /* 0x3fb8aa3b00037820 */ /* 0x001fe40000400000 */
[----:B------:R-:W0:Y:S04]  /*43650*/  LDS R0, [R19.X8+0x20d00] ;  /* 0x020d000013007984 */ /* 0x000e280000008800 */
[----:B------:R-:W2:Y:S01]  /*43660*/  MUFU.EX2 R3, R3 ;  /* 0x0000000300037308 */ /* 0x000ea20000000800 */
[----:B-1----:R-:W-:Y:S04]  /*43670*/  STL [R1+0x628], R25 ;  /* 0x0006281901007387 */ /* 0x002fe80000100800 */
[----:B------:R1:W-:Y:S04]  /*43680*/  STL [R1+0x1c7c], R25 ;  /* 0x001c7c1901007387 */ /* 0x0003e80000100800 */
[----:B-1----:R-:W4:Y:S04]  /*43690*/  LDL R25, [R1+0x6f0] ;  /* 0x0006f00001197983 */ /* 0x002f280000100800 */
[----:B--2---:R1:W-:Y:S01]  /*436a0*/  STL [R1+0x5e8], R3 ;  /* 0x0005e80301007387 */ /* 0x0043e20000100800 */
[----:B---3--:R-:W-:-:S04]  /*436b0*/  FADD R4, R4, -R9 ;  /* 0x8000000904047221 */ /* 0x008fc80000000000 */
[----:B-1----:R-:W-:-:S06]  /*436c0*/  FMUL R3, R4, 1.4426950216293334961 ;  /* 0x3fb8aa3b04037820 */ /* 0x002fcc0000400000 */
[----:B------:R-:W1:Y:S01]  /*436d0*/  MUFU.EX2 R3, R3 ;  /* 0x0000000300037308 */ /* 0x000e620000000800 */
[--C-:B----4-:R-:W-:Y:S02]  /*436e0*/  FADD R4, R22, -R9.reuse ;  /* 0x8000000916047221 */ /* 0x110fe40000000000 */
[----:B------:R-:W2:Y:S04]  /*436f0*/  LDL.LU R22, [R1+0x3c] ;  /* 0x00003c0001167983 */ /* 0x000ea80000300800 */
[----:B-1----:R1:W-:Y:S02]  /*43700*/  STL [R1+0x5e4], R3 ;  /* 0x0005e40301007387 */ /* 0x0023e40000100800 */
[----:B-1----:R-:W-:Y:S02]  /*43710*/  FMUL R3, R4, 1.4426950216293334961 ;  /* 0x3fb8aa3b04037820 */ /* 0x002fe40000400000 */
[----:B------:R-:W-:Y:S01]  /*43720*/  FADD R4, R23, -R9 ;  /* 0x8000000917047221 */ /* 0x000fe20000000000 */
[----:B------:R-:W-:Y:S01]  /*43730*/  FMNMX R11, R2, R11, !PT ;  /* 0x0000000b020b7209 */ /* 0x000fe20007800000 */
[----:B------:R-:W3:Y:S04]  /*43740*/  LDL.LU R9, [R1+0x1cb4] ;  /* 0x001cb40001097983 */ /* 0x000ee80000300800 */
[----:B------:R-:W4:Y:S04]  /*43750*/  LDL.LU R23, [R1+0x40] ;  /* 0x0000400001177983 */ /* 0x000f280000300800 */
[----:B------:R-:W2:Y:S01]  /*43760*/  LDL R2, [R1+0x38] ;  /* 0x0000380001027983 */ /* 0x000ea20000100800 */
[----:B------:R-:W1:Y:S03]  /*43770*/  MUFU.EX2 R3, R3 ;  /* 0x0000000300037308 */ /* 0x000e660000000800 */
[----:B-1----:R1:W-:Y:S02]  /*43780*/  STL [R1+0x61c], R3 ;  /* 0x00061c0301007387 */ /* 0x0023e40000100800 */
[----:B-1----:R-:W-:-:S02]  /*43790*/  FMUL R3, R4, 1.4426950216293334961 ;  /* 0x3fb8aa3b04037820 */ /* 0x002fc40000400000 */
[--C-:B------:R-:W-:Y:S02]  /*437a0*/  FADD R4, R24, -R11.reuse ;  /* 0x8000000b18047221 */ /* 0x100fe40000000000 */
[----:B------:R1:W0:Y:S01]  /*437b0*/  MUFU.EX2 R24, R3 ;  /* 0x0000000300187308 */ /* 0x0002220000000800 */
[----:B------:R-:W-:Y:S01]  /*437c0*/  STL [R1+0x934], R11 ;  /* 0x0009340b01007387 */ /* 0x000fe20000100800 */
[----:B-1----:R-:W-:Y:S02]  /*437d0*/  FMUL R3, R4, 1.4426950216293334961 ;  /* 0x3fb8aa3b04037820 */ /* 0x002fe40000400000 */
[----:B------:R-:W-:Y:S02]  /*437e0*/  FADD R4, R10, -R11 ;  /* 0x8000000b0a047221 */ /* 0x000fe40000000000 */
[----:B--2---:R-:W-:Y:S02]  /*437f0*/  FADD R2, R25, R2 ;  /* 0x0000000219027221 */ /* 0x004fe40000000000 */
[----:B------:R-:W2:Y:S04]  /*43800*/  LDL.LU R25, [R1+0xd0] ;  /* 0x0000d00001197983 */ /* 0x000ea80000300800 */
[----:B0-----:R-:W-:Y:S04]  /*43810*/  STL [R1+0x60c], R24 ;  /* 0x00060c1801007387 */ /* 0x001fe80000100800 */
[----:B------:R0:W-:Y:S01]  /*43820*/  STL [R1+0x1c88], R24 ;  /* 0x001c881801007387 */ /* 0x0001e20000100800 */
[----:B------:R-:W-:Y:S01]  /*43830*/  FADD R2, R28, R2 ;  /* 0x000000021c027221 */ /* 0x000fe20000000000 */
[----:B0-----:R-:W0:Y:S03]  /*43840*/  MUFU.EX2 R24, R3 ;  /* 0x0000000300187308 */ /* 0x001e260000000800 */
[----:B------:R-:W-:-:S02]  /*43850*/  FADD R2, R26, R2 ;  /* 0x000000021a027221 */ /* 0x000fc40000000000 */
[----:B------:R-:W2:Y:S04]  /*43860*/  LDL R26, [R1+0x34] ;  /* 0x00003400011a7983 */ /* 0x000ea80000100800 */
[----:B------:R-:W2:Y:S04]  /*43870*/  LDL.LU R10, [R1+0x2c] ;  /* 0x00002c00010a7983 */ /* 0x000ea80000300800 */
[----:B------:R-:W2:Y:S04]  /*43880*/  LDL R28, [R1+0x690] ;  /* 0x00069000011c7983 */ /* 0x000ea80000100800 */
[----:B0-----:R-:W-:Y:S04]  /*43890*/  STL [R1+0x5d4], R24 ;  /* 0x0005d41801007387 */ /* 0x001fe80000100800 */
[----:B------:R0:W-:Y:S04]  /*438a0*/  STL [R1+0x1c8c], R24 ;  /* 0x001c8c1801007387 */ /* 0x0001e80000100800 */
[----:B0-----:R-:W2:Y:S01]  /*438b0*/  LDL R24, [R1+0x514] ;  /* 0x0005140001187983 */ /* 0x001ea20000100800 */
[----:B------:R-:W-:-:S06]  /*438c0*/  FMUL R4, R4, 1.4426950216293334961 ;  /* 0x3fb8aa3b04047820 */ /* 0x000fcc0000400000 */
[----:B------:R-:W0:Y:S01]  /*438d0*/  MUFU.EX2 R4, R4 ;  /* 0x0000000400047308 */ /* 0x000e220000000800 */
[--C-:B------:R-:W-:Y:S01]  /*438e0*/  FADD R6, R6, -R11.reuse ;  /* 0x8000000b06067221 */ /* 0x100fe20000000000 */
[----:B------:R-:W1:Y:S04]  /*438f0*/  SHFL.BFLY PT, R3, R2, 0x2, 0x1f ;  /* 0x0c401f0002037f89 */ /* 0x000e6800000e0000 */
[----:B0-----:R0:W-:Y:S02]  /*43900*/  STL [R1+0x5c4], R4 ;  /* 0x0005c40401007387 */ /* 0x0011e40000100800 */
[----:B0-----:R-:W-:Y:S01]  /*43910*/  FADD R4, R22, -R11 ;  /* 0x8000000b16047221 */ /* 0x001fe20000000000 */
[----:B--2---:R-:W-:Y:S01]  /*43920*/  FMNMX R24, R0, R24, !PT ;  /* 0x0000001800187209 */ /* 0x004fe20007800000 */
[----:B------:R-:W-:-:S02]  /*43930*/  FMUL R0, R6, 1.4426950216293334961 ;  /* 0x3fb8aa3b06007820 */ /* 0x000fc40000400000 */
[----:B------:R-:W2:Y:S02]  /*43940*/  LDL R6, [R1+0x6c8] ;  /* 0x0006c80001067983 */ /* 0x000ea40000100800 */
[----:B------:R0:W1:Y:S02]  /*43950*/  MUFU.EX2 R22, R0 ;  /* 0x0000000000167308 */ /* 0x0000640000000800 */
[----:B------:R-:W2:Y:S01]  /*43960*/  LDL.LU R11, [R1+0x1cb0] ;  /* 0x001cb000010b7983 */ /* 0x000ea20000300800 */
[----:B0-----:R-:W-:Y:S02]  /*43970*/  FMUL R0, R4, 1.4426950216293334961 ;  /* 0x3fb8aa3b04007820 */ /* 0x001fe40000400000 */
[----:B----4-:R-:W-:-:S03]  /*43980*/  FADD R4, R23, -R24 ;  /* 0x8000001817047221 */ /* 0x010fc60000000000 */
[----:B------:R0:W4:Y:S01]  /*43990*/  MUFU.EX2 R23, R0 ;  /* 0x0000000000177308 */ /* 0x0001220000000800 */
[----:B------:R-:W-:Y:S04]  /*439a0*/  STL [R1+0x930], R24 ;  /* 0x0009301801007387 */ /* 0x000fe80000100800 */
[----:B-1----:R-:W-:Y:S01]  /*439b0*/  STL [R1+0x5f8], R22 ;  /* 0x0005f81601007387 */ /* 0x002fe20000100800 */
[----:B0-----:R-:W-:Y:S02]  /*439c0*/  FMUL R0, R4, 1.4426950216293334961 ;  /* 0x3fb8aa3b04007820 */ /* 0x001fe40000400000 */
[----:B------:R-:W-:Y:S01]  /*439d0*/  FADD R4, R25, -R24 ;  /* 0x8000001819047221 */ /* 0x000fe20000000000 */
[----:B------:R0:W-:Y:S01]  /*439e0*/  STL [R1+0x1c90], R22 ;  /* 0x001c901601007387 */ /* 0x0001e20000100800 */
[----:B------:R1:W3:Y:S03]  /*439f0*/  MUFU.EX2 R25, R0 ;  /* 0x0000000000197308 */ /* 0x0002e60000000800 */
[----:B0-----:R-:W2:Y:S01]  /*43a00*/  LDL R22, [R1+0x24] ;  /* 0x0000240001167983 */ /* 0x001ea20000100800 */
[----:B-1----:R-:W-:-:S03]  /*43a10*/  FADD R0, R2, R3 ;  /* 0x0000000302007221 */ /* 0x002fc60000000000 */
[----:B----4-:R-:W-:Y:S04]  /*43a20*/  STL [R1+0x5f4], R23 ;  /* 0x0005f41701007387 */ /* 0x010fe80000100800 */
[----:B------:R0:W-:Y:S04]  /*43a30*/  STL [R1+0x1c78], R23 ;  /* 0x001c781701007387 */ /* 0x0001e80000100800 */
[----:B------:R-:W4:Y:S04]  /*43a40*/  LDL R2, [R1+0x30] ;  /* 0x0000300001027983 */ /* 0x000f280000100800 */
[----:B0-----:R-:W2:Y:S04]  /*43a50*/  LDL R23, [R1+0x20] ;  /* 0x0000200001177983 */ /* 0x001ea80000100800 */
[----:B---3--:R-:W-:Y:S04]  /*43a60*/  STL [R1+0x5b8], R25 ;  /* 0x0005b81901007387 */ /* 0x008fe80000100800 */
[----:B------:R0:W-:Y:S04]  /*43a70*/  STL [R1+0x1c94], R25 ;  /* 0x001c941901007387 */ /* 0x0001e80000100800 */
[----:B0-----:R-:W2:Y:S01]  /*43a80*/  LDL R25, [R1+0x6bc] ;  /* 0x0006bc0001197983 */ /* 0x001ea20000100800 */
[----:B------:R-:W-:-:S02]  /*43a90*/  FMUL R3, R4, 1.4426950216293334961 ;  /* 0x3fb8aa3b04037820 */ /* 0x000fc40000400000 */
[----:B------:R-:W-:Y:S02]  /*43aa0*/  FADD R7, R7, R21 ;  /* 0x0000001507077221 */ /* 0x000fe40000000000 */
[----:B----4-:R-:W-:Y:S02]  /*43ab0*/  FADD R2, R26, R2 ;  /* 0x000000021a027221 */ /* 0x010fe40000000000 */
[----:B------:R0:W1:Y:S02]  /*43ac0*/  MUFU.EX2 R26, R3 ;  /* 0x00000003001a7308 */ /* 0x0000640000000800 */
[----:B0-----:R-:W-:Y:S01]  /*43ad0*/  FADD R3, R20, R28 ;  /* 0x0000001c14037221 */ /* 0x001fe20000000000 */
[----:B-1----:R-:W-:Y:S04]  /*43ae0*/  STL [R1+0x5b0], R26 ;  /* 0x0005b01a01007387 */ /* 0x002fe80000100800 */
[----:B------:R-:W3:Y:S01]  /*43af0*/  LDL.LU R20, [R1+0x28] ;  /* 0x0000280001147983 */ /* 0x000ee20000300800 */
[----:B--2---:R-:W-:-:S04]  /*43b00*/  FADD R6, R6, R25 ;  /* 0x0000001906067221 */ /* 0x004fc80000000000 */
[----:B------:R-:W-:Y:S02]  /*43b10*/  FADD R9, R9, R6 ;  /* 0x0000000609097221 */ /* 0x000fe40000000000 */
[----:B------:R-:W-:Y:S02]  /*43b20*/  FADD R6, R16, R3 ;  /* 0x0000000310067221 */ /* 0x000fe40000000000 */
[----:B------:R-:W2:Y:S01]  /*43b30*/  LDL.LU R16, [R1+0x1cac] ;  /* 0x001cac0001107983 */ /* 0x000ea20000300800 */
[----:B------:R-:W-:-:S03]  /*43b40*/  FADD R3, R17, R18 ;  /* 0x0000001211037221 */ /* 0x000fc60000000000 */
[----:B------:R-:W4:Y:S01]  /*43b50*/  LDL.LU R18, [R1+0x1ca8] ;  /* 0x001ca80001127983 */ /* 0x000f220000300800 */
[----:B------:R-:W-:-:S03]  /*43b60*/  FADD R4, R22, R23 ;  /* 0x0000001716047221 */ /* 0x000fc60000000000 */
[----:B------:R-:W2:Y:S01]  /*43b70*/  LDL.LU R17, [R1+0x1ca4] ;  /* 0x001ca40001117983 */ /* 0x000ea20000300800 */
[----:B------:R-:W-:Y:S02]  /*43b80*/  FADD R8, R8, R4 ;  /* 0x0000000408087221 */ /* 0x000fe40000000000 */
[----:B------:R-:W-:Y:S01]  /*43b90*/  FADD R4, R14, R13 ;  /* 0x0000000d0e047221 */ /* 0x000fe20000000000 */
[----:B------:R-:W3:Y:S01]  /*43ba0*/  LDL.LU R21, [R1+0xc] ;  /* 0x00000c0001157983 */ /* 0x000ee20000300800 */
[----:B------:R-:W-:-:S03]  /*43bb0*/  FADD R3, R5, R3 ;  /* 0x0000000305037221 */ /* 0x000fc60000000000 */
[----:B------:R-:W3:Y:S04]  /*43bc0*/  LDL.LU R13, [R1+0x1ca0] ;  /* 0x001ca000010d7983 */ /* 0x000ee80000300800 */
[----:B------:R-:W3:Y:S04]  /*43bd0*/  LDL.LU R14, [R1+0x1c9c] ;  /* 0x001c9c00010e7983 */ /* 0x000ee80000300800 */
[----:B------:R-:W3:Y:S04]  /*43be0*/  LDL.LU R5, [R1+0x1c98] ;  /* 0x001c980001057983 */ /* 0x000ee80000300800 */
[----:B------:R-:W3:Y:S04]  /*43bf0*/  LDL.LU R28, [R1+0xd8] ;  /* 0x0000d800011c7983 */ /* 0x000ee80000300800 */
[----:B------:R-:W3:Y:S01]  /*43c00*/  LDL R22, [R1+0x518] ;  /* 0x0005180001167983 */ /* 0x000ee20000100800 */
[----:B------:R-:W-:-:S03]  /*43c10*/  FADD R11, R11, R2 ;  /* 0x000000020b0b7221 */ /* 0x000fc60000000000 */
[----:B------:R-:W0:Y:S01]  /*43c20*/  LDS R2, [R19.X8+0x20e00] ;  /* 0x020e000013027984 */ /* 0x000e220000008800 */
[----:B------:R-:W-:Y:S02]  /*43c30*/  FADD R10, R10, -R24 ;  /* 0x800000180a0a7221 */ /* 0x000fe40000000000 */
[----:B------:R-:W-:Y:S01]  /*43c40*/  FADD R15, R15, R6 ;  /* 0x000000060f0f7221 */ /* 0x000fe20000000000 */
[----:B------:R-:W3:Y:S04]  /*43c50*/  LDL.LU R23, [R1+0x1c] ;  /* 0x00001c0001177983 */ /* 0x000ee80000300800 */
[----:B------:R1:W-:Y:S01]  /*43c60*/  LDS R6, [R19.X8+0x20f00] ;  /* 0x020f000013067984 */ /* 0x0003e20000008800 */
[----:B------:R-:W-:Y:S02]  /*43c70*/  FADD R4, R27, R4 ;  /* 0x000000041b047221 */ /* 0x000fe40000000000 */
[----:B-1----:R-:W-:-:S04]  /*43c80*/  FMUL R19, R10, 1.4426950216293334961 ;  /* 0x3fb8aa3b0a137820 */ /* 0x002fc80000400000 */
[----:B------:R-:W1:Y:S01]  /*43c90*/  MUFU.EX2 R27, R19 ;  /* 0x00000013001b7308 */ /* 0x000e620000000800 */
[----:B------:R-:W-:Y:S02]  /*43ca0*/  FADD R7, R29, R7 ;  /* 0x000000071d077221 */ /* 0x000fe40000000000 */
[----:B------:R-:W3:Y:S04]  /*43cb0*/  LDL.LU R29, [R1+0x18] ;  /* 0x00001800011d7983 */ /* 0x000ee80000300800 */
[----:B-1----:R-:W-:Y:S01]  /*43cc0*/  STL [R1+0x5c8], R27 ;  /* 0x0005c81b01007387 */ /* 0x002fe20000100800 */
[----:B----4-:R-:W-:Y:S02]  /*43cd0*/  FADD R18, R18, R11 ;  /* 0x0000000b12127221 */ /* 0x010fe40000000000 */
[----:B--2---:R-:W-:-:S03]  /*43ce0*/  FADD R17, R17, R9 ;  /* 0x0000000911117221 */ /* 0x004fc60000000000 */
[----:B------:R-:W1:Y:S01]  /*43cf0*/  SHFL.BFLY PT, R9, R18, 0x2, 0x1f ;  /* 0x0c401f0012097f89 */ /* 0x000e6200000e0000 */
[----:B---3--:R-:W-:Y:S01]  /*43d00*/  FADD R20, R20, -R24 ;  /* 0x8000001814147221 */ /* 0x008fe20000000000 */
[----:B0-----:R-:W-:-:S05]  /*43d10*/  FMNMX R22, R2, R22, !PT ;  /* 0x0000001602167209 */ /* 0x001fca0007800000 */
[----:B------:R-:W-:Y:S04]  /*43d20*/  STL [R1+0x92c], R22 ;  /* 0x00092c1601007387 */ /* 0x000fe80000100800 */
[----:B------:R-:W2:Y:S01]  /*43d30*/  LDL R19, [R1+0x51c] ;  /* 0x00051c0001137983 */ /* 0x000ea20000100800 */
[----:B------:R-:W-:Y:S02]  /*43d40*/  FMUL R2, R20, 1.4426950216293334961 ;  /* 0x3fb8aa3b14027820 */ /* 0x000fe40000400000 */
[----:B-1----:R-:W-:Y:S02]  /*43d50*/  FADD R9, R18, R9 ;  /* 0x0000000912097221 */ /* 0x002fe40000000000 */
[----:B------:R-:W-:Y:S02]  /*43d60*/  FADD R18, R21, -R22 ;  /* 0x8000001615127221 */ /* 0x000fe40000000000 */
[----:B------:R-:W0:Y:S02]  /*43d70*/  MUFU.EX2 R21, R2 ;  /* 0x0000000200157308 */ /* 0x000e240000000800 */
[----:B0-----:R-:W-:Y:S04]  /*43d80*/  STL [R1+0x5bc], R21 ;  /* 0x0005bc1501007387 */ /* 0x001fe80000100800 */
[----:B------:R-:W3:Y:S01]  /*43d90*/  LDL.LU R24, [R1+0xe4] ;  /* 0x0000e40001187983 */ /* 0x000ee20000300800 */
[----:B------:R-:W-:-:S02]  /*43da0*/  FADD R14, R14, R3 ;  /* 0x000000030e0e7221 */ /* 0x000fc40000000000 */
[----:B------:R-:W-:Y:S02]  /*43db0*/  FADD R16, R16, R8 ;  /* 0x0000000810107221 */ /* 0x000fe40000000000 */
[----:B------:R-:W-:Y:S01]  /*43dc0*/  FADD R12, R12, R4 ;  /* 0x000000040c0c7221 */ /* 0x000fe20000000000 */
[----:B------:R-:W0:Y:S04]  /*43dd0*/  SHFL.BFLY PT, R8, R15, 0x2, 0x1f ;  /* 0x0c401f000f087f89 */ /* 0x000e2800000e0000 */
[----:B------:R-:W1:Y:S04]  /*43de0*/  SHFL.BFLY PT, R4, R14, 0x2, 0x1f ;  /* 0x0c401f000e047f89 */ /* 0x000e6800000e0000 */
[----:B------:R-:W4:Y:S04]  /*43df0*/  SHFL.BFLY PT, R10, R12, 0x2, 0x1f ;  /* 0x0c401f000c0a7f89 */ /* 0x000f2800000e0000 */
[----:B------:R-:W4:Y:S01]  /*43e00*/  SHFL.BFLY PT, R11, R16, 0x2, 0x1f ;  /* 0x0c401f00100b7f89 */ /* 0x000f2200000e0000 */
[----:B------:R-:W-:-:S03]  /*43e10*/  FMUL R2, R18, 1.4426950216293334961 ;  /* 0x3fb8aa3b12027820 */ /* 0x000fc60000400000 */
[----:B------:R-:W4:Y:S01]  /*43e20*/  SHFL.BFLY PT, R3, R17, 0x2, 0x1f ;  /* 0x0c401f0011037f89 */ /* 0x000f2200000e0000 */
[----:B0-----:R-:W-:Y:S02]  /*43e30*/  FADD R8, R15, R8 ;  /* 0x000000080f087221 */ /* 0x001fe40000000000 */
[----:B------:R-:W-:Y:S02]  /*43e40*/  FADD R15, R28, -R22 ;  /* 0x800000161c0f7221 */ /* 0x000fe40000000000 */
[----:B------:R0:W4:Y:S01]  /*43e50*/  MUFU.EX2 R28, R2 ;  /* 0x00000002001c7308 */ /* 0x0001220000000800 */
[----:B-1----:R-:W-:Y:S02]  /*43e60*/  FADD R4, R14, R4 ;  /* 0x000000040e047221 */ /* 0x002fe40000000000 */
[----:B----4-:R-:W-:Y:S02]  /*43e70*/  FADD R14, R12, R10 ;  /* 0x0000000a0c0e7221 */ /* 0x010fe40000000000 */
[----:B------:R-:W-:-:S02]  /*43e80*/  FADD R10, R23, -R22 ;  /* 0x80000016170a7221 */ /* 0x000fc40000000000 */
[----:B------:R-:W-:Y:S02]  /*43e90*/  FADD R11, R16, R11 ;  /* 0x0000000b100b7221 */ /* 0x000fe40000000000 */
[----:B------:R-:W1:Y:S01]  /*43ea0*/  SHFL.BFLY PT, R16, R0, 0x1, 0x1f ;  /* 0x0c201f0000107f89 */ /* 0x000e6200000e0000 */
[----:B0-----:R-:W-:Y:S02]  /*43eb0*/  FMUL R2, R15, 1.4426950216293334961 ;  /* 0x3fb8aa3b0f027820 */ /* 0x001fe40000400000 */
[----:B------:R-:W-:Y:S02]  /*43ec0*/  FMUL R10, R10, 1.4426950216293334961 ;  /* 0x3fb8aa3b0a0a7820 */ /* 0x000fe40000400000 */
[----:B------:R-:W0:Y:S01]  /*43ed0*/  MUFU.EX2 R23, R2 ;  /* 0x0000000200177308 */ /* 0x000e220000000800 */
[----:B------:R-:W-:Y:S07]  /*43ee0*/  STL [R1+0x584], R28 ;  /* 0x0005841c01007387 */ /* 0x000fee0000100800 */
[----:B------:R-:W4:Y:S01]  /*43ef0*/  MUFU.EX2 R20, R10 ;  /* 0x0000000a00147308 */ /* 0x000f220000000800 */
[----:B------:R-:W-:-:S02]  /*43f00*/  FADD R3, R17, R3 ;  /* 0x0000000311037221 */ /* 0x000fc40000000000 */
[----:B-1----:R-:W-:Y:S01]  /*43f10*/  FADD R0, R0, R16 ;  /* 0x0000001000007221 */ /* 0x002fe20000000000 */
[----:B------:R-:W-:Y:S01]  /*43f20*/  BSSY B0, `(.L_x_18) ;  /* 0x0000083000007945 */ /* 0x000fe20003800000 */
[----:B------:R-:W-:Y:S01]  /*43f30*/  BAR.SYNC.DEFER_BLOCKING 0x0 ;  /* 0x0000000000007b1d */ /* 0x000fe20000010000 */
[----:B--2---:R-:W-:Y:S01]  /*43f40*/  FMNMX R25, R6, R19, !PT ;  /* 0x0000001306197209 */ /* 0x004fe20007800000 */
[----:B------:R-:W-:-:S04]  /*43f50*/  FADD R6, R29, -R22 ;  /* 0x800000161d067221 */ /* 0x000fc80000000000 */
[----:B------:R-:W2:Y:S01]  /*43f60*/  LDL.LU R29, [R1+0x10] ;  /* 0x00001000011d7983 */ /* 0x000ea20000300800 */
[----:B------:R-:W-:-:S03]  /*43f70*/  FMUL R6, R6, 1.4426950216293334961 ;  /* 0x3fb8aa3b06067820 */ /* 0x000fc60000400000 */
[----:B------:R-:W2:Y:S01]  /*43f80*/  LDL R22, [R1+0x62c] ;  /* 0x00062c0001167983 */ /* 0x000ea20000100800 */
[----:B------:R-:W1:Y:S03]  /*43f90*/  MUFU.EX2 R19, R6 ;  /* 0x0000000600137308 */ /* 0x000e660000000800 */
[----:B------:R-:W-:Y:S04]  /*43fa0*/  STL [R1+0x928], R25 ;  /* 0x0009281901007387 */ /* 0x000fe80000100800 */
[----:B0-----:R-:W-:Y:S04]  /*43fb0*/  STL [R1+0x574], R23 ;  /* 0x0005741701007387 */ /* 0x001fe80000100800 */
[----:B----4-:R-:W-:Y:S04]  /*43fc0*/  STL [R1+0x59c], R20 ;  /* 0x00059c1401007387 */ /* 0x010fe80000100800 */
[----:B-1----:R-:W-:Y:S01]  /*43fd0*/  STL [R1+0x594], R19 ;  /* 0x0005941301007387 */ /* 0x002fe20000100800 */
[----:B---3--:R-:W-:-:S03]  /*43fe0*/  FADD R17, R24, -R25 ;  /* 0x8000001918117221 */ /* 0x008fc60000000000 */
[----:B------:R-:W3:Y:S04]  /*43ff0*/  LDL R24, [R1+0x5fc] ;  /* 0x0005fc0001187983 */ /* 0x000ee80000100800 */
[----:B------:R-:W4:Y:S01]  /*44000*/  LDL.LU R16, [R1+0x16c] ;  /* 0x00016c0001107983 */ /* 0x000f220000300800 */
[----:B------:R-:W-:-:S05]  /*44010*/  FADD R13, R13, R7 ;  /* 0x000000070d0d7221 */ /* 0x000fca0000000000 */
[----:B------:R-:W0:Y:S01]  /*44020*/  SHFL.BFLY PT, R7, R13, 0x2, 0x1f ;  /* 0x0c401f000d077f89 */ /* 0x000e2200000e0000 */
[----:B------:R-:W-:-:S03]  /*44030*/  FADD R18, R5, -R25 ;  /* 0x8000001905127221 */ /* 0x000fc60000000000 */
[----:B------:R-:W1:Y:S04]  /*44040*/  SHFL.BFLY PT, R2, R9, 0x1, 0x1f ;  /* 0x0c201f0009027f89 */ /* 0x000e6800000e0000 */
[----:B------:R-:W1:Y:S01]  /*44050*/  SHFL.BFLY PT, R15, R3, 0x1, 0x1f ;  /* 0x0c201f00030f7f89 */ /* 0x000e6200000e0000 */
[----:B------:R-:W-:-:S06]  /*44060*/  FMUL R18, R18, 1.4426950216293334961 ;  /* 0x3fb8aa3b12127820 */ /* 0x000fcc0000400000 */
[----:B------:R-:W1:Y:S01]  /*44070*/  MUFU.EX2 R18, R18 ;  /* 0x0000001200127308 */ /* 0x000e620000000800 */
[----:B------:R-:W1:Y:S04]  /*44080*/  SHFL.BFLY PT, R10, R11, 0x1, 0x1f ;  /* 0x0c201f000b0a7f89 */ /* 0x000e6800000e0000 */
[----:B------:R-:W1:Y:S01]  /*44090*/  SHFL.BFLY PT, R12, R8, 0x1, 0x1f ;  /* 0x0c201f00080c7f89 */ /* 0x000e6200000e0000 */
[----:B0-----:R-:W-:-:S03]  /*440a0*/  FADD R7, R13, R7 ;  /* 0x000000070d077221 */ /* 0x001fc60000000000 */
[----:B------:R-:W0:Y:S01]  /*440b0*/  SHFL.BFLY PT, R13, R4, 0x1, 0x1f ;  /* 0x0c201f00040d7f89 */ /* 0x000e2200000e0000 */
[----:B-1----:R-:W-:-:S03]  /*440c0*/  FADD R2, R9, R2 ;  /* 0x0000000209027221 */ /* 0x002fc60000000000 */
[----:B------:R-:W1:Y:S01]  /*440d0*/  SHFL.BFLY PT, R5, R14, 0x1, 0x1f ;  /* 0x0c201f000e057f89 */ /* 0x000e6200000e0000 */
[----:B------:R-:W-:Y:S02]  /*440e0*/  FMUL R9, R17, 1.4426950216293334961 ;  /* 0x3fb8aa3b11097820 */ /* 0x000fe40000400000 */
[----:B------:R-:W-:Y:S01]  /*440f0*/  FADD R3, R3, R15 ;  /* 0x0000000f03037221 */ /* 0x000fe20000000000 */
[----:B------:R-:W3:Y:S04]  /*44100*/  LDL R17, [R1+0x618] ;  /* 0x0006180001117983 */ /* 0x000ee80000100800 */
[----:B------:R-:W-:Y:S04]  /*44110*/  STL [R1+0x55c], R18 ;  /* 0x00055c1201007387 */ /* 0x000fe80000100800 */
[----:B------:R-:W3:Y:S04]  /*44120*/  LDL R15, [R1+0x66c] ;  /* 0x00066c00010f7983 */ /* 0x000ee80000100800 */
[----:B------:R2:W-:Y:S01]  /*44130*/  STL [R1+0x14], R3 ;  /* 0x0000140301007387 */ /* 0x0005e20000100800 */
[----:B------:R-:W-:-:S02]  /*44140*/  FADD R10, R11, R10 ;  /* 0x0000000a0b0a7221 */ /* 0x000fc40000000000 */
[----:B------:R-:W-:Y:S02]  /*44150*/  FADD R11, R8, R12 ;  /* 0x0000000c080b7221 */ /* 0x000fe40000000000 */
[----:B0-----:R-:W-:Y:S01]  /*44160*/  FADD R12, R4, R13 ;  /* 0x0000000d040c7221 */ /* 0x001fe20000000000 */
[----:B------:R-:W3:Y:S01]  /*44170*/  LDL R8, [R1+0x638] ;  /* 0x0006380001087983 */ /* 0x000ee20000100800 */
[----:B-1----:R-:W-:Y:S02]  /*44180*/  FADD R14, R14, R5 ;  /* 0x000000050e0e7221 */ /* 0x002fe40000000000 */
[--C-:B--2---:R-:W-:Y:S02]  /*44190*/  FADD R3, R29, -R25.reuse ;  /* 0x800000191d037221 */ /* 0x104fe40000000000 */
[----:B------:R0:W1:Y:S02]  /*441a0*/  MUFU.EX2 R29, R9 ;  /* 0x00000009001d7308 */ /* 0x0000640000000800 */
[----:B0-----:R-:W2:Y:S04]  /*441b0*/  LDL R9, [R1+0x650] ;  /* 0x0006500001097983 */ /* 0x001ea80000100800 */
[----:B-1----:R-:W-:Y:S01]  /*441c0*/  STL [R1+0x544], R29 ;  /* 0x0005441d01007387 */ /* 0x002fe20000100800 */
[----:B----4-:R-:W-:-:S03]  /*441d0*/  FADD R4, R16, -R25 ;  /* 0x8000001910047221 */ /* 0x010fc60000000000 */
[----:B------:R-:W4:Y:S01]  /*441e0*/  LDL.LU R25, [R1+0x1c94] ;  /* 0x001c940001197983 */ /* 0x000f220000300800 */
[----:B------:R-:W-:-:S03]  /*441f0*/  FMUL R5, R4, 1.4426950216293334961 ;  /* 0x3fb8aa3b04057820 */ /* 0x000fc60000400000 */
[----:B------:R-:W2:Y:S04]  /*44200*/  LDL R4, [R1+0x634] ;  /* 0x0006340001047983 */ /* 0x000ea80000100800 */
[----:B------:R-:W0:Y:S01]  /*44210*/  SHFL.BFLY PT, R6, R7, 0x1, 0x1f ;  /* 0x0c201f0007067f89 */ /* 0x000e2200000e0000 */
[----:B------:R-:W-:-:S04]  /*44220*/  FMUL R3, R3, 1.4426950216293334961 ;  /* 0x3fb8aa3b03037820 */ /* 0x000fc80000400000 */
[----:B------:R1:W0:Y:S02]  /*44230*/  MUFU.EX2 R16, R3 ;  /* 0x0000000300107308 */ /* 0x0002240000000800 */
[----:B-1----:R-:W4:Y:S01]  /*44240*/  LDL R3, [R1+0x614] ;  /* 0x0006140001037983 */ /* 0x002f220000100800 */
[----:B0-----:R-:W-:-:S03]  /*44250*/  FADD R13, R7, R6 ;  /* 0x00000006070d7221 */ /* 0x001fc60000000000 */
[----:B------:R-:W4:Y:S04]  /*44260*/  LDL R6, [R1+0x5e8] ;  /* 0x0005e80001067983 */ /* 0x000f280000100800 */
[----:B------:R-:W4:Y:S04]  /*44270*/  LDL R7, [R1+0x61c] ;  /* 0x00061c0001077983 */ /* 0x000f280000100800 */
[----:B------:R0:W-:Y:S01]  /*44280*/  STL [R1+0x570], R16 ;  /* 0x0005701001007387 */ /* 0x0001e20000100800 */
[----:B--2---:R-:W-:-:S03]  /*44290*/  FADD R4, R4, R22 ;  /* 0x0000001604047221 */ /* 0x004fc60000000000 */
[----:B------:R-:W2:Y:S01]  /*442a0*/  LDL.LU R22, [R1+0x1c90] ;  /* 0x001c900001167983 */ /* 0x000ea20000300800 */
[----:B---3--:R-:W-:-:S03]  /*442b0*/  FADD R15, R15, R4 ;  /* 0x000000040f0f7221 */ /* 0x008fc60000000000 */
[----:B------:R-:W3:Y:S01]  /*442c0*/  LDL R4, [R1+0x604] ;  /* 0x0006040001047983 */ /* 0x000ee20000100800 */
[----:B----4-:R-:W-:Y:S02]  /*442d0*/  FADD R3, R17, R3 ;  /* 0x0000000311037221 */ /* 0x010fe40000000000 */
[----:B------:R1:W4:Y:S02]  /*442e0*/  MUFU.EX2 R17, R5 ;  /* 0x0000000500117308 */ /* 0x0003240000000800 */
[----:B------:R-:W-:Y:S02]  /*442f0*/  FADD R9, R9, R3 ;  /* 0x0000000309097221 */ /* 0x000fe40000000000 */
[----:B------:R-:W2:Y:S04]  /*44300*/  LDL R3, [R1+0x5e4] ;  /* 0x0005e40001037983 */ /* 0x000ea80000100800 */
[----:B-1----:R-:W2:Y:S01]  /*44310*/  LDL R5, [R1+0x5c4] ;  /* 0x0005c40001057983 */ /* 0x002ea20000100800 */
[----:B---3--:R-:W-:-:S03]  /*44320*/  FADD R4, R4, R24 ;  /* 0x0000001804047221 */ /* 0x008fc60000000000 */
[----:B------:R-:W3:Y:S01]  /*44330*/  LDL.LU R24, [R1+0x1c8c] ;  /* 0x001c8c0001187983 */ /* 0x000ee20000300800 */
[----:B------:R-:W-:-:S03]  /*44340*/  FADD R8, R8, R4 ;  /* 0x0000000408087221 */ /* 0x000fc60000000000 */
[----:B----4-:R-:W-:Y:S01]  /*44350*/  STL [R1+0x564], R17 ;  /* 0x0005641101007387 */ /* 0x010fe20000100800 */
[----:B--2---:R-:W-:-:S04]  /*44360*/  FADD R6, R6, R3 ;  /* 0x0000000306067221 */ /* 0x004fc80000000000 */
[----:B------:R-:W-:Y:S02]  /*44370*/  FADD R6, R7, R6 ;  /* 0x0000000607067221 */ /* 0x000fe40000000000 */
[----:B------:R-:W-:Y:S02]  /*44380*/  FADD R7, R25, R26 ;  /* 0x0000001a19077221 */ /* 0x000fe40000000000 */
[----:B---3--:R-:W-:Y:S02]  /*44390*/  FADD R3, R24, R5 ;  /* 0x0000000518037221 */ /* 0x008fe40000000000 */
[----:B------:R-:W0:Y:S02]  /*443a0*/  LDL.LU R24, [R1+0x1c88] ;  /* 0x001c880001187983 */ /* 0x000e240000300800 */
[----:B------:R-:W-:Y:S02]  /*443b0*/  FADD R4, R22, R3 ;  /* 0x0000000316047221 */ /* 0x000fe40000000000 */
[----:B------:R-:W2:Y:S01]  /*443c0*/  LDL.LU R22, [R1+0x1c84] ;  /* 0x001c840001167983 */ /* 0x000ea20000300800 */
[----:B------:R-:W-:-:S03]  /*443d0*/  FADD R5, R28, R23 ;  /* 0x000000171c057221 */ /* 0x000fc60000000000 */
[----:B------:R-:W3:Y:S04]  /*443e0*/  LDL.LU R26, [R1+0x1c80] ;  /* 0x001c8000011a7983 */ /* 0x000ee80000300800 */
[----:B------:R-:W4:Y:S04]  /*443f0*/  LDL.LU R25, [R1+0x1c7c] ;  /* 0x001c7c0001197983 */ /* 0x000f280000300800 */
[----:B------:R-:W4:Y:S01]  /*44400*/  LDL.LU R23, [R1+0x1c78] ;  /* 0x001c780001177983 */ /* 0x000f220000300800 */
[----:B------:R-:W-:Y:S02]  /*44410*/  FADD R3, R18, R29 ;  /* 0x0000001d12037221 */ /* 0x000fe40000000000 */
[----:B------:R-:W-:Y:S01]  /*44420*/  FADD R7, R27, R7 ;  /* 0x000000071b077221 */ /* 0x000fe20000000000 */
[----:B------:R1:W5:Y:S01]  /*44430*/  LDL.LU R28, [R1+0x1c74] ;  /* 0x001c7400011c7983 */ /* 0x0003620000300800 */
[----:B------:R-:W-:-:S02]  /*44440*/  FADD R5, R20, R5 ;  /* 0x0000000514057221 */ /* 0x000fc40000000000 */
[----:B------:R-:W-:Y:S01]  /*44450*/  FADD R3, R16, R3 ;  /* 0x0000000310037221 */ /* 0x000fe20000000000 */
[----:B------:R1:W5:Y:S01]  /*44460*/  LDL.LU R29, [R1+0x1c70] ;  /* 0x001c7000011d7983 */ /* 0x0003620000300800 */
[----:B------:R-:W-:Y:S02]  /*44470*/  FADD R7, R21, R7 ;  /* 0x0000000715077221 */ /* 0x000fe40000000000 */
[----:B------:R-:W-:Y:S02]  /*44480*/  FADD R5, R19, R5 ;  /* 0x0000000513057221 */ /* 0x000fe40000000000 */
[----:B------:R-:W-:Y:S02]  /*44490*/  FADD R3, R17, R3 ;  /* 0x0000000311037221 */ /* 0x000fe40000000000 */
[----:B0-----:R-:W-:Y:S02]  /*444a0*/  FADD R16, R24, R6 ;  /* 0x0000000618107221 */ /* 0x001fe40000000000 */
[----:B--2---:R-:W-:-:S02]  /*444b0*/  FADD R22, R22, R15 ;  /* 0x0000000f16167221 */ /* 0x004fc40000000000 */
[----:B---3--:R-:W-:Y:S01]  /*444c0*/  FADD R20, R26, R9 ;  /* 0x000000091a147221 */ /* 0x008fe20000000000 */
[----:B------:R-:W0:Y:S01]  /*444d0*/  SHFL.BFLY PT, R17, R16, 0x2, 0x1f ;  /* 0x0c401f0010117f89 */ /* 0x000e2200000e0000 */
[----:B----4-:R-:W-:-:S03]  /*444e0*/  FADD R9, R23, R4 ;  /* 0x0000000417097221 */ /* 0x010fc60000000000 */
[----:B------:R-:W2:Y:S01]  /*444f0*/  SHFL.BFLY PT, R23, R22, 0x2, 0x1f ;  /* 0x0c401f0016177f89 */ /* 0x000ea200000e0000 */
[----:B------:R-:W-:-:S03]  /*44500*/  FADD R18, R25, R8 ;  /* 0x0000000819127221 */ /* 0x000fc60000000000 */
[----:B------:R-:W3:Y:S04]  /*44510*/  SHFL.BFLY PT, R15, R9, 0x2, 0x1f ;  /* 0x0c401f00090f7f89 */ /* 0x000ee800000e0000 */
[----:B------:R-:W4:Y:S04]  /*44520*/  SHFL.BFLY PT, R8, R7, 0x2, 0x1f ;  /* 0x0c401f0007087f89 */ /* 0x000f2800000e0000 */
[----:B------:R-:W1:Y:S04]  /*44530*/  SHFL.BFLY PT, R21, R20, 0x2, 0x1f ;  /* 0x0c401f0014157f89 */ /* 0x000e6800000e0000 */
[----:B------:R-:W1:Y:S04]  /*44540*/  SHFL.BFLY PT, R6, R5, 0x2, 0x1f ;  /* 0x0c401f0005067f89 */ /* 0x000e6800000e0000 */
[----:B------:R-:W1:Y:S01]  /*44550*/  SHFL.BFLY PT, R4, R3, 0x2, 0x1f ;  /* 0x0c401f0003047f89 */ /* 0x000e6200000e0000 */
[----:B0-----:R-:W-:-:S02]  /*44560*/  FADD R24, R16, R17 ;  /* 0x0000001110187221 */ /* 0x001fc40000000000 */
[----:B--2---:R-:W-:Y:S02]  /*44570*/  FADD R27, R22, R23 ;  /* 0x00000017161b7221 */ /* 0x004fe40000000000 */
[----:B---3--:R-:W-:Y:S02]  /*44580*/  FADD R23, R9, R15 ;  /* 0x0000000f09177221 */ /* 0x008fe40000000000 */
[----:B----4-:R-:W-:Y:S02]  /*44590*/  FADD R22, R7, R8 ;  /* 0x0000000807167221 */ /* 0x010fe40000000000 */
[----:B-1----:R-:W-:Y:S02]  /*445a0*/  FADD R26, R20, R21 ;  /* 0x00000015141a7221 */ /* 0x002fe40000000000 */
[----:B------:R-:W-:Y:S02]  /*445b0*/  FADD R21, R5, R6 ;  /* 0x0000000605157221 */ /* 0x000fe40000000000 */
[----:B------:R-:W0:Y:S01]  /*445c0*/  SHFL.BFLY PT, R5, R24, 0x1, 0x1f ;  /* 0x0c201f0018057f89 */ /* 0x000e2200000e0000 */
[----:B------:R-:W-:-:S03]  /*445d0*/  FADD R20, R3, R4 ;  /* 0x0000000403147221 */ /* 0x000fc60000000000 */
[----:B------:R-:W1:Y:S04]  /*445e0*/  SHFL.BFLY PT, R4, R23, 0x1, 0x1f ;  /* 0x0c201f0017047f89 */ /* 0x000e6800000e0000 */
[----:B------:R-:W2:Y:S04]  /*445f0*/  SHFL.BFLY PT, R3, R22, 0x1, 0x1f ;  /* 0x0c201f0016037f89 */ /* 0x000ea800000e0000 */
[----:B------:R-:W3:Y:S04]  /*44600*/  SHFL.BFLY PT, R19, R18, 0x2, 0x1f ;  /* 0x0c401f0012137f89 */ /* 0x000ee800000e0000 */
[----:B0-----:R0:W-:Y:S04]  /*44610*/  STL [R1+0x8], R5 ;  /* 0x0000080501007387 */ /* 0x0011e80000100800 */
[----:B-1----:R0:W-:Y:S04]  /*44620*/  STL [R1+0xc], R4 ;  /* 0x00000c0401007387 */ /* 0x0021e80000100800 */
[----:B--2---:R0:W-:Y:S01]  /*44630*/  STL [R1+0x10], R3 ;  /* 0x0000100301007387 */ /* 0x0041e20000100800 */
[----:B---3--:R-:W-:-:S03]  /*44640*/  FADD R25, R18, R19 ;  /* 0x0000001312197221 */ /* 0x008fc60000000000 */
[----:B------:R0:W1:Y:S04]  /*44650*/  SHFL.BFLY PT, R15, R27, 0x1, 0x1f ;  /* 0x0c201f001b0f7f89 */ /* 0x00006800000e0000 */
[----:B------:R0:W2:Y:S04]  /*44660*/  SHFL.BFLY PT, R16, R26, 0x1, 0x1f ;  /* 0x0c201f001a107f89 */ /* 0x0000a800000e0000 */
[----:B------:R0:W3:Y:S04]  /*44670*/  SHFL.BFLY PT, R17, R25, 0x1, 0x1f ;  /* 0x0c201f0019117f89 */ /* 0x0000e800000e0000 */
[----:B------:R0:W4:Y:S04]  /*44680*/  SHFL.BFLY PT, R18, R21, 0x1, 0x1f ;  /* 0x0c201f0015127f89 */ /* 0x00012800000e0000 */
[----:B------:R0:W0:Y:S01]  /*44690*/  SHFL.BFLY PT, R19, R20, 0x1, 0x1f ;  /* 0x0c201f0014137f89 */ /* 0x00002200000e0000 */
[----:B------:R-:W-:Y:S05]  /*446a0*/  @P6 BRA `(.L_x_19) ;  /* 0x000000a000006947 */ /* 0x000fea0003800000 */
[----:B------:R-:W4:Y:S02]  /*446b0*/  S2R R8, SR_TID.X ;  /* 0x0000000000087919 */ /* 0x000f240000002100 */
[----:B----4-:R-:W-:-:S02]  /*446c0*/  LOP3.LUT R9, R8, 0x1c, RZ, 0xc0, !PT ;  /* 0x0000001c08097812 */ /* 0x010fc400078ec0ff */
[----:B------:R-:W-:Y:S02]  /*446d0*/  LOP3.LUT R8, R8, 0xff, RZ, 0xc0, !PT ;  /* 0x000000ff08087812 */ /* 0x000fe400078ec0ff */
[----:B------:R-:W-:Y:S02]  /*446e0*/  SHF.L.U32 R9, R9, 0x3, RZ ;  /* 0x0000000309097819 */ /* 0x000fe400000006ff */
[----:B------:R-:W-:-:S04]  /*446f0*/  SHF.R.U32.HI R8, RZ, 0x3, R8 ;  /* 0x00000003ff087819 */ /* 0x000fc80000011608 */
[----:B------:R-:W-:-:S05]  /*44700*/  LOP3.LUT R8, R8, 0x1c, RZ, 0xc0, !PT ;  /* 0x0000001c08087812 */ /* 0x000fca00078ec0ff */
[----:B------:R-:W-:Y:S02]  /*44710*/  IMAD.IADD R8, R9, 0x1, R8 ;  /* 0x0000000109087824 */ /* 0x000fe400078e0208 */
[----:B------:R-:W4:Y:S04]  /*44720*/  LDL R9, [R1+0xc30] ;  /* 0x000c300001097983 */ /* 0x000f280000100800 */
[----:B------:R3:W-:Y:S04]  /*44730*/  STS [R8+0x20000], R0 ;  /* 0x0200000008007388 */ /* 0x0007e80000000800 */
[----:B----4-:R3:W-:Y:S02]  /*44740*/  STS [R9+0x20000], R2 ;  /* 0x0200000209007388 */ /* 0x0107e40000000800 */
.L_x_19:
[----:B------:R-:W-:Y:S05]  /*44750*/  BSYNC B0 ;  /* 0x0000000000007941 */ /* 0x000fea0003800000 */
.L_x_18:
[----:B0---4-:R-:W4:Y:S04]  /*44760*/  LDL.LU R5, [R1+0x3a0] ;  /* 0x0003a00001057983 */ /* 0x011f280000300800 */
[----:B---3--:R-:W4:Y:S04]  /*44770*/  LDL R2, [R1+0xb3c] ;  /* 0x000b3c0001027983 */ /* 0x008f280000100800 */
[----:B------:R-:W3:Y:S04]  /*44780*/  LDL.LU R9, [R1+0x3a4] ;  /* 0x0003a40001097983 */ /* 0x000ee80000300800 */
[----:B------:R-:W3:Y:S04]  /*44790*/  LDL R0, [R1+0xb38] ;  /* 0x000b380001007983 */ /* 0x000ee80000100800 */
[----:B--2---:R-:W2:Y:S04]  /*447a0*/  LDL R8, [R1+0xb34] ;  /* 0x000b340001087983 */ /* 0x004ea80000100800 */
[----:B------:R-:W2:Y:S04]  /*447b0*/  LDL R6, [R1+0xb30] ;  /* 0x000b300001067983 */ /* 0x000ea80000100800 */
[----:B------:R-:W2:Y:S04]  /*447c0*/  LDL R3, [R1+0xb2c] ;  /* 0x000b2c0001037983 */ /* 0x000ea80000100800 */
[----:B------:R-:W2:Y:S04]  /*447d0*/  LDL R4, [R1+0xb1c] ;  /* 0x000b1c0001047983 */ /* 0x000ea80000100800 */
[----:B------:R-:W-:Y:S04]  /*447e0*/  STL [R1+0x1c90], R18 ;  /* 0x001c901201007387 */ /* 0x000fe80000100800 */
[----:B------:R-:W-:Y:S04]  /*447f0*/  STL [R1+0x1c8c], R21 ;  /* 0x001c8c1501007387 */ /* 0x000fe80000100800 */
[----:B------:R-:W-:Y:S04]  /*44800*/  STL [R1+0x1c88], R19 ;  /* 0x001c881301007387 */ /* 0x000fe80000100800 */
[----:B------:R0:W-:Y:S04]  /*44810*/  STL [R1+0x1c84], R20 ;  /* 0x001c841401007387 */ /* 0x0001e80000100800 */
[----:B0-----:R-:W2:Y:S04]  /*44820*/  LDL.LU R20, [R1+0x3a8] ;  /* 0x0003a80001147983 */ /* 0x001ea80000300800 */
[----:B------:R0:W-:Y:S04]  /*44830*/  STL [R1+0x1c80], R14 ;  /* 0x001c800e01007387 */ /* 0x0001e80000100800 */
[----:B0-----:R-:W2:Y:S04]  /*44840*/  LDL.LU R14, [R1+0x3ac] ;  /* 0x0003ac00010e7983 */ /* 0x001ea80000300800 */
[----:B------:R-:W-:Y:S04]  /*44850*/  STL [R1+0x1c7c], R13 ;  /* 0x001c7c0d01007387 */ /* 0x000fe80000100800 */
[----:B------:R0:W-:Y:S04]  /*44860*/  STL [R1+0x1c78], R12 ;  /* 0x001c780c01007387 */ /* 0x0001e80000100800 */
[----:B0-----:R-:W2:Y:S04]  /*44870*/  LDL.LU R12, [R1+0x490] ;  /* 0x00049000010c7983 */ /* 0x001ea80000300800 */
[----:B------:R0:W-:Y:S04]  /*44880*/  STL [R1+0x1c74], R11 ;  /* 0x001c740b01007387 */ /* 0x0001e80000100800 */
[----:B0-----:R-:W2:Y:S04]  /*44890*/  LDL.LU R11, [R1+0x494] ;  /* 0x00049400010b7983 */ /* 0x001ea80000300800 */
[----:B------:R0:W-:Y:S04]  /*448a0*/  STL [R1+0x1c70], R10 ;  /* 0x001c700a01007387 */ /* 0x0001e80000100800 */
[----:B------:R-:W2:Y:S04]  /*448b0*/  LDL.LU R18, [R1+0x49c] ;  /* 0x00049c0001127983 */ /* 0x000ea80000300800 */
[----:B------:R-:W2:Y:S01]  /*448c0*/  LDL.LU R21, [R1+0x500] ;  /* 0x0005000001157983 */ /* 0x000ea20000300800 */
[----:B----4-:R-:W-:-:S03]  /*448d0*/  FADD R2, -R2, R5 ;  /* 0x0000000502027221 */ /* 0x010fc60000000100 */
[----:B------:R-:W4:Y:S01]  /*448e0*/  LDL R5, [R1+0x9c8] ;  /* 0x0009c80001057983 */ /* 0x000f220000100800 */
[----:B------:R-:W-:-:S03]  /*448f0*/  FMUL R2, R2, 1.4426950216293334961 ;  /* 0x3fb8aa3b02027820 */ /* 0x000fc60000400000 */
[----:B------:R-:W4:Y:S01]  /*44900*/  LDL.LU R19, [R1+0x504] ;  /* 0x0005040001137983 */ /* 0x000f220000300800 */
[----:B---3--:R-:W-:Y:S02]  /*44910*/  FADD R0, -R0, R9 ;  /* 0x0000000900007221 */ /* 0x008fe40000000100 */
[----:B------:R2:W-:Y:S01]  /*44920*/  MUFU.EX2 R9, R2 ;  /* 0x0000000200097308 */ /* 0x0005e20000000800 */
[----:B------:R-:W3:Y:S01]  /*44930*/  LDL R7, [R1+0x9c0] ;  /* 0x0009c00001077983 */ /* 0x000ee20000100800 */
[----:B------:R-:W-:-:S03]  /*44940*/  FMUL R0, R0, 1.4426950216293334961 ;  /* 0x3fb8aa3b00007820 */ /* 0x000fc60000400000 */
[----:B0-----:R-:W3:Y:S01]  /*44950*/  LDL.LU R10, [R1+0x508] ;  /* 0x00050800010a7983 */ /* 0x001ee20000300800 */
[----:B--2---:R-:W-:Y:S02]  /*44960*/  FADD R2, -R8, R20 ;  /* 0x0000001408027221 */ /* 0x004fe40000000100 */
[----:B------:R0:W-:Y:S01]  /*44970*/  MUFU.EX2 R8, R0 ;  /* 0x0000000000087308 */ /* 0x0001e20000000800 */
[----:B------:R-:W2:Y:S01]  /*44980*/  LDL.LU R20, [R1+0x50c] ;  /* 0x00050c0001147983 */ /* 0x000ea20000300800 */
[----:B------:R-:W-:Y:S02]  /*44990*/  FMUL R2, R2, 1.4426950216293334961 ;  /* 0x3fb8aa3b02027820 */ /* 0x000fe40000400000 */
[----:B0-----:R-:W-:Y:S02]  /*449a0*/  FADD R0, -R6, R14 ;  /* 0x0000000e06007221 */ /* 0x001fe40000000100 */
[----:B------:R-:W2:Y:S02]  /*449b0*/  LDL.LU R14, [R1+0x510] ;  /* 0x00051000010e7983 */ /* 0x000ea40000300800 */
[----:B------:R0:W-:Y:S02]  /*449c0*/  MUFU.EX2 R6, R2 ;  /* 0x0000000200067308 */ /* 0x0001e40000000800 */
[----:B------:R-:W2:Y:S01]  /*449d0*/  LDL.LU R13, [R1+0x514] ;  /* 0x00051400010d7983 */ /* 0x000ea20000300800 */
[----:B------:R-:W-:-:S03]  /*449e0*/  FADD R3, -R3, R12 ;  /* 0x0000000c03037221 */ /* 0x000fc60000000100 */
[----:B------:R-:W2:Y:S01]  /*449f0*/  LDL.LU R12, [R1+0x518] ;  /* 0x00051800010c7983 */ /* 0x000ea20000300800 */
[----:B------:R-:W-:Y:S02]  /*44a00*/  FMUL R3, R3, 1.4426950216293334961 ;  /* 0x3fb8aa3b03037820 */ /* 0x000fe40000400000 */
[----:B0----5:R-:W-:Y:S02]  /*44a10*/  FADD R2, -R29, R11 ;  /* 0x0000000b1d027221 */ /* 0x021fe40000000100 */
[----:B------:R-:W2:Y:S01]  /*44a20*/  LDL.LU R11, [R1+0x51c] ;  /* 0x00051c00010b7983 */ /* 0x000ea20000300800 */
[----:B------:R0:W-:Y:S03]  /*44a30*/  MUFU.EX2 R29, R3 ;  /* 0x00000003001d7308 */ /* 0x0001e60000000800 */
[----:B0-----:R-:W2:Y:S02]  /*44a40*/  LDL.LU R3, [R1+0x498] ;  /* 0x0004980001037983 */ /* 0x001ea40000300800 */
[----:B--2---:R-:W-:-:S04]  /*44a50*/  FADD R3, -R4, R3 ;  /* 0x0000000304037221 */ /* 0x004fc80000000100 */
[----:B------:R-:W-:Y:S02]  /*44a60*/  FMUL R4, R3, 1.4426950216293334961 ;  /* 0x3fb8aa3b03047820 */ /* 0x000fe40000400000 */
[----:B------:R-:W2:Y:S01]  /*44a70*/  LDL R3, [R1+0xb14] ;  /* 0x000b140001037983 */ /* 0x000ea20000100800 */
[----:B---3--:R-:W-:Y:S02]  /*44a80*/  FADD R28, -R28, R10 ;  /* 0x0000000a1c1c7221 */ /* 0x008fe40000000100 */
[----:B----4-:R-:W-:Y:S02]  /*44a90*/  FADD R5, -R5, R21 ;  /* 0x0000001505057221 */ /* 0x010fe40000000100 */
[----:B------:R-:W-:Y:S02]  /*44aa0*/  FADD R7, -R7, R19 ;  /* 0x0000001307077221 */ /* 0x000fe40000000100 */
[----:B------:R-:W-:Y:S02]  /*44ab0*/  FMUL R10, R28, 1.4426950216293334961 ;  /* 0x3fb8aa3b1c0a7820 */ /* 0x000fe40000400000 */
[----:B--2---:R-:W-:-:S02]  /*44ac0*/  FADD R3, -R3, R18 ;  /* 0x0000001203037221 */ /* 0x004fc40000000100 */
[----:B------:R-:W2:Y:S04]  /*44ad0*/  LDL.LU R18, [R1+0x1c90] ;  /* 0x001c900001127983 */ /* 0x000ea80000300800 */
[----:B------:R-:W2:Y:S04]  /*44ae0*/  LDL.LU R21, [R1+0x1c8c] ;  /* 0x001c8c0001157983 */ /* 0x000ea80000300800 */
[----:B------:R-:W3:Y:S04]  /*44af0*/  LDL.LU R19, [R1+0x1c88] ;  /* 0x001c880001137983 */ /* 0x000ee80000300800 */
[----:B------:R-:W4:Y:S01]  /*44b00*/  LDL R28, [R1+0x938] ;  /* 0x00093800011c7983 */ /* 0x000f220000100800 */
[----:B------:R-:W0:Y:S01]  /*44b10*/  MUFU.EX2 R10, R10 ;  /* 0x0000000a000a7308 */ /* 0x000e220000000800 */
[----:B----4-:R-:W-:-:S02]  /*44b20*/  FADD R28, -R28, R20 ;  /* 0x000000141c1c7221 */ /* 0x010fc40000000100 */
[----:B------:R-:W3:Y:S04]  /*44b30*/  LDL.LU R20, [R1+0x1c84] ;  /* 0x001c840001147983 */ /* 0x000ee80000300800 */
[----:B0-----:R0:W-:Y:S02]  /*44b40*/  STL [R1], R10 ;  /* 0x0000000a01007387 */ /* 0x0011e40000100800 */
[----:B0-----:R-:W-:Y:S02]  /*44b50*/  FMUL R10, R28, 1.4426950216293334961 ;  /* 0x3fb8aa3b1c0a7820 */ /* 0x001fe40000400000 */
[----:B------:R-:W4:Y:S04]  /*44b60*/  LDL R28, [R1+0x934] ;  /* 0x00093400011c7983 */ /* 0x000f280000100800 */
[----:B------:R-:W0:Y:S01]  /*44b70*/  MUFU.EX2 R10, R10 ;  /* 0x0000000a000a7308 */ /* 0x000e220000000800 */
[----:B----4-:R-:W-:-:S02]  /*44b80*/  FADD R28, -R28, R14 ;  /* 0x0000000e1c1c7221 */ /* 0x010fc40000000100 */
[----:B------:R4:W5:Y:S04]  /*44b90*/  LDL.LU R14, [R1+0x1c80] ;  /* 0x001c8000010e7983 */ /* 0x0009680000300800 */
[----:B0-----:R0:W-:Y:S02]  /*44ba0*/  STL [R1+0x4], R10 ;  /* 0x0000040a01007387 */ /* 0x0011e40000100800 */
[----:B0-----:R-:W-:Y:S02]  /*44bb0*/  FMUL R10, R28, 1.4426950216293334961 ;  /* 0x3fb8aa3b1c0a7820 */ /* 0x001fe40000400000 */
[----:B------:R-:W2:Y:S04]  /*44bc0*/  LDL R28, [R1+0x930] ;  /* 0x00093000011c7983 */ /* 0x000ea80000100800 */
[----:B------:R-:W0:Y:S01]  /*44bd0*/  MUFU.EX2 R10, R10 ;  /* 0x0000000a000a7308 */ /* 0x000e220000000800 */
[----:B--2---:R-:W-:-:S02]  /*44be0*/  FADD R28, -R28, R13 ;  /* 0x0000000d1c1c7221 */ /* 0x004fc40000000100 */
        /* <DEDUP_REMOVED lines=11> */
[----:B-1----:R-:W-:-:S02]  /*44ca0*/  FADD R15, R27, R15 ;  /* 0x0000000f1b0f7221 */ /* 0x002fc40000000000 */
[----:B------:R-:W-:Y:S02]  /*44cb0*/  FADD R16, R26, R16 ;  /* 0x000000101a107221 */ /* 0x000fe40000000000 */
[----:B--2---:R-:W-:Y:S02]  /*44cc0*/  FADD R28, -R28, R11 ;  /* 0x0000000b1c1c7221 */ /* 0x004fe40000000100 */
[----:B------:R4:W5:Y:S02]  /*44cd0*/  LDL.LU R11, [R1+0x1c74] ;  /* 0x001c7400010b7983 */ /* 0x0009640000300800 */
[----:B------:R-:W-:-:S06]  /*44ce0*/  FMUL R28, R28, 1.4426950216293334961 ;  /* 0x3fb8aa3b1c1c7820 */ /* 0x000fcc0000400000 */
[----:B------:R-:W1:Y:S01]  /*44cf0*/  MUFU.EX2 R28, R28 ;  /* 0x0000001c001c7308 */ /* 0x000e620000000800 */
[----:B0-----:R0:W-:Y:S04]  /*44d00*/  STL [R1+0x724], R10 ;  /* 0x0007240a01007387 */ /* 0x0011e80000100800 */
[----:B0-----:R4:W5:Y:S04]  /*44d10*/  LDL.LU R10, [R1+0x1c70] ;  /* 0x001c7000010a7983 */ /* 0x0019680000300800 */
[----:B------:R-:W2:Y:S04]  /*44d20*/  LDL.LU R27, [R1+0x10] ;  /* 0x00001000011b7983 */ /* 0x000ea80000300800 */
[----:B-1----:R0:W-:Y:S04]  /*44d30*/  STL [R1+0x720], R28 ;  /* 0x0007201c01007387 */ /* 0x0021e80000100800 */
[----:B0-----:R-:W4:Y:S04]  /*44d40*/  LDL.LU R28, [R1+0xc] ;  /* 0x00000c00011c7983 */ /* 0x001f280000300800 */
[----:B------:R-:W4:Y:S01]  /*44d50*/  LDL.LU R26, [R1+0x8] ;  /* 0x00000800011a7983 */ /* 0x000f220000300800 */
[----:B------:R-:W-:-:S02]  /*44d60*/  FMUL R0, R0, 1.4426950216293334961 ;  /* 0x3fb8aa3b00007820 */ /* 0x000fc40000400000 */
[----:B------:R-:W-:Y:S02]  /*44d70*/  FMUL R2, R2, 1.4426950216293334961 ;  /* 0x3fb8aa3b02027820 */ /* 0x000fe40000400000 */
[----:B------:R-:W-:Y:S02]  /*44d80*/  FMUL R3, R3, 1.4426950216293334961 ;  /* 0x3fb8aa3b03037820 */ /* 0x000fe40000400000 */
[----:B------:R-:W-:Y:S02]  /*44d90*/  FMUL R5, R5, 1.4426950216293334961 ;  /* 0x3fb8aa3b05057820 */ /* 0x000fe40000400000 */
[----:B------:R-:W-:Y:S01]  /*44da0*/  FMUL R7, R7, 1.4426950216293334961 ;  /* 0x3fb8aa3b07077820 */ /* 0x000fe20000400000 */
[----:B------:R-:W0:Y:S08]  /*44db0*/  MUFU.EX2 R0, R0 ;  /* 0x0000000000007308 */ /* 0x000e300000000800 */
[----:B------:R-:W1:Y:S08]  /*44dc0*/  MUFU.EX2 R2, R2 ;  /* 0x0000000200027308 */ /* 0x000e700000000800 */
[----:B------:R-:W0:Y:S08]  /*44dd0*/  MUFU.EX2 R4, R4 ;  /* 0x0000000400047308 */ /* 0x000e300000000800 */
[----:B------:R-:W0:Y:S08]  /*44de0*/  MUFU.EX2 R3, R3 ;  /* 0x0000000300037308 */ /* 0x000e300000000800 */
[----:B------:R-:W0:Y:S08]  /*44df0*/  MUFU.EX2 R5, R5 ;  /* 0x0000000500057308 */ /* 0x000e300000000800 */
[----:B------:R-:W0:Y:S01]  /*44e00*/  MUFU.EX2 R7, R7 ;  /* 0x0000000700077308 */ /* 0x000e220000000800 */
[----:B------:R-:W-:Y:S01]  /*44e10*/  BSSY B0, `(.L_x_20) ;  /* 0x0000085000007945 */ /* 0x000fe20003800000 */
[----:B------:R-:W-:Y:S01]  /*44e20*/  BSSY B1, `(.L_x_21) ;  /* 0x000007b000017945 */ /* 0x000fe20003800000 */
[----:B------:R-:W-:-:S02]  /*44e30*/  FADD R17, R25, R17 ;  /* 0x0000001119117221 */ /* 0x000fc40000000000 */
[----:B------:R-:W-:Y:S02]  /*44e40*/  FADD R18, R21, R18 ;  /* 0x0000001215127221 */ /* 0x000fe40000000000 */
[----:B---3--:R-:W-:Y:S02]  /*44e50*/  FADD R19, R20, R19 ;  /* 0x0000001314137221 */ /* 0x008fe40000000000 */
[----:B--2---:R-:W-:Y:S02]  /*44e60*/  FADD R22, R22, R27 ;  /* 0x0000001b16167221 */ /* 0x004fe40000000000 */
[----:B----4-:R-:W-:Y:S02]  /*44e70*/  FADD R23, R23, R28 ;  /* 0x0000001c17177221 */ /* 0x010fe40000000000 */
[----:B------:R-:W-:Y:S01]  /*44e80*/  FADD R24, R24, R26 ;  /* 0x0000001a18187221 */ /* 0x000fe20000000000 */
[----:B------:R-:W-:Y:S05]  /*44e90*/  @P6 BRA `(.L_x_22) ;  /* 0x0000006000006947 */ /* 0x000fea0003800000 */
[----:B01----:R-:W2:Y:S04]  /*44ea0*/  LDL R28, [R1+0xc2c] ;  /* 0x000c2c00011c7983 */ /* 0x003ea80000100800 */
[----:B------:R-:W2:Y:S04]  /*44eb0*/  LDL.LU R27, [R1+0x14] ;  /* 0x00001400011b7983 */ /* 0x000ea80000300800 */
[----:B--2---:R0:W-:Y:S01]  /*44ec0*/  STS [R28+0x20000], R27 ;  /* 0x0200001b1c007388 */ /* 0x0041e20000000800 */
[----:B------:R-:W-:Y:S05]  /*44ed0*/  @P6 BRA `(.L_x_23) ;  /* 0x000000c000006947 */ /* 0x000fea0003800000 */
[----:B0-----:R-:W2:Y:S04]  /*44ee0*/  LDL R27, [R1+0xc28] ;  /* 0x000c2800011b7983 */ /* 0x001ea80000100800 */
[----:B--2--5:R0:W-:Y:S02]  /*44ef0*/  STS [R27+0x20000], R10 ;  /* 0x0200000a1b007388 */ /* 0x0241e40000000800 */
.L_x_22:
[----:B01----:R-:W-:Y:S05]  /*44f00*/  @P6 BRA `(.L_x_24) ;  /* 0x0000013000006947 */ /* 0x003fea0003800000 */
[----:B-----5:R-:W0:Y:S02]  /*44f10*/  S2R R10, SR_TID.X ;  /* 0x00000000000a7919 */ /* 0x020e240000002100 */
[----:B0-----:R-:W-:-:S02]  /*44f20*/  LOP3.LUT R20, R10, 0x1c, RZ, 0xc0, !PT ;  /* 0x0000001c0a147812 */ /* 0x001fc400078ec0ff */
[----:B------:R-:W-:Y:S02]  /*44f30*/  LOP3.LUT R10, R10, 0xff, RZ, 0xc0, !PT ;  /* 0x000000ff0a0a7812 */ /* 0x000fe400078ec0ff */
[----:B------:R-:W-:Y:S02]  /*44f40*/  LEA.HI R20, R20, 0x20, RZ, 0x1e ;  /* 0x0000002014147811 */ /* 0x000fe400078ff0ff */
[----:B------:R-:W-:Y:S02]  /*44f50*/  SHF.R.U32.HI R10, RZ, 0x3, R10 ;  /* 0x00000003ff0a7819 */ /* 0x000fe4000001160a */
[----:B------:R-:W-:Y:S02]  /*44f60*/  SHF.L.U32 R20, R20, 0x5, RZ ;  /* 0x0000000514147819 */ /* 0x000fe400000006ff */
[----:B------:R-:W-:-:S05]  /*44f70*/  LOP3.LUT R10, R10, 0x1c, RZ, 0xc0, !PT ;  /* 0x0000001c0a0a7812 */ /* 0x000fca00078ec0ff */
[----:B------:R-:W-:-:S05]  /*44f80*/  IMAD.IADD R10, R10, 0x1, R20 ;  /* 0x000000010a0a7824 */ /* 0x000fca00078e0214 */
[----:B------:R0:W-:Y:S02]  /*44f90*/  STS [R10+0x20000], R11 ;  /* 0x0200000b0a007388 */ /* 0x0001e40000000800 */
.L_x_23:
[----:B------:R-:W-:Y:S05]  /*44fa0*/  @P6 BRA `(.L_x_25) ;  /* 0x0000013000006947 */ /* 0x000fea0003800000 */
[----:B0----5:R-:W0:Y:S02]  /*44fb0*/  S2R R10, SR_TID.X ;  /* 0x00000000000a7919 */ /* 0x021e240000002100 */
        /* <DEDUP_REMOVED lines=8> */
.L_x_24:
        /* <DEDUP_REMOVED lines=10> */
.L_x_25:
        /* <DEDUP_REMOVED lines=10> */
.L_x_26:
        /* <DEDUP_REMOVED lines=10> */
.L_x_27:
        /* <DEDUP_REMOVED lines=10> */
.L_x_28:
        /* <DEDUP_REMOVED lines=10> */
.L_x_29:
        /* <DEDUP_REMOVED lines=10> */
.L_x_30:
        /* <DEDUP_REMOVED lines=10> */
.L_x_31:
[----:B------:R-:W-:Y:S05]  /*454a0*/  @P6 BRA `(.L_x_33) ;  /* 0x0000012000006947 */ /* 0x000fea0003800000 */
[----:B0----5:R-:W0:Y:S02]  /*454b0*/  S2R R10, SR_TID.X ;  /* 0x00000000000a7919 */ /* 0x021e240000002100 */
[C---:B0-----:R-:W-:Y:S02]  /*454c0*/  LOP3.LUT R11, R10.reuse, 0x1c, RZ, 0xc0, !PT ;  /* 0x0000001c0a0b7812 */ /* 0x041fe400078ec0ff */
[----:B------:R-:W-:Y:S02]  /*454d0*/  LOP3.LUT R10, R10, 0xff, RZ, 0xc0, !PT ;  /* 0x000000ff0a0a7812 */ /* 0x000fe400078ec0ff */
[----:B------:R-:W-:Y:S02]  /*454e0*/  SHF.L.U32 R11, R11, 0x3, RZ ;  /* 0x000000030b0b7819 */ /* 0x000fe400000006ff */
[----:B------:R-:W-:-:S04]  /*454f0*/  SHF.R.U32.HI R10, RZ, 0x3, R10 ;  /* 0x00000003ff0a7819 */ /* 0x000fc8000001160a */
[----:B------:R-:W-:-:S05]  /*45500*/  LOP3.LUT R10, R10, 0x1c, RZ, 0xc0, !PT ;  /* 0x0000001c0a0a7812 */ /* 0x000fca00078ec0ff */
[----:B------:R-:W-:-:S05]  /*45510*/  IMAD.IADD R10, R11, 0x1, R10 ;  /* 0x000000010b0a7824 */ /* 0x000fca00078e020a */
[----:B------:R0:W-:Y:S02]  /*45520*/  STS [R10+0x20d00], R22 ;  /* 0x020d00160a007388 */ /* 0x0001e40000000800 */
.L_x_32:
[----:B------:R-:W-:Y:S01]  /*45530*/  @P6 BREAK B1 ;  /* 0x0000000000016942 */ /* 0x000fe20003800000 */
        /* <DEDUP_REMOVED lines=9> */
.L_x_33:
[----:B------:R-:W-:Y:S05]  /*455d0*/  BSYNC B1 ;  /* 0x0000000000017941 */ /* 0x000fea0003800000 */
.L_x_21:
[----:B0----5:R-:W0:Y:S02]  /*455e0*/  S2R R10, SR_TID.X ;  /* 0x00000000000a7919 */ /* 0x021e240000002100 */
[C---:B0-----:R-:W-:Y:S02]  /*455f0*/  LOP3.LUT R11, R10.reuse, 0x1c, RZ, 0xc0, !PT ;  /* 0x0000001c0a0b7812 */ /* 0x041fe400078ec0ff */
[----:B------:R-:W-:Y:S02]  /*45600*/  LOP3.LUT R10, R10, 0xff, RZ, 0xc0, !PT ;  /* 0x000000ff0a0a7812 */ /* 0x000fe400078ec0ff */
[----:B------:R-:W-:Y:S02]  /*45610*/  SHF.L.U32 R11, R11, 0x3, RZ ;  /* 0x000000030b0b7819 */ /* 0x000fe400000006ff */
[----:B------:R-:W-:-:S04]  /*45620*/  SHF.R.U32.HI R10, RZ, 0x3, R10 ;  /* 0x00000003ff0a7819 */ /* 0x000fc8000001160a */
[----:B------:R-:W-:-:S05]  /*45630*/  LOP3.LUT R10, R10, 0x1c, RZ, 0xc0, !PT ;  /* 0x0000001c0a0a7812 */ /* 0x000fca00078ec0ff */
[----:B------:R-:W-:-:S05]  /*45640*/  IMAD.IADD R10, R11, 0x1, R10 ;  /* 0x000000010b0a7824 */ /* 0x000fca00078e020a */
[----:B------:R0:W-:Y:S02]  /*45650*/  @!P6 STS [R10+0x20f00], R19 ;  /* 0x020f00130a00e388 */ /* 0x0001e40000000800 */
.L_x_34:
[----:B------:R-:W-:Y:S05]  /*45660*/  BSYNC B0 ;  /* 0x0000000000007941 */ /* 0x000fea0003800000 */
.L_x_20:
[----:B------:R-:W-:Y:S01]  /*45670*/  WARPSYNC 0xffffffff ;  /* 0xffffffff00007948 */ /* 0x000fe20003800000 */
[----:B0----5:R-:W0:Y:S04]  /*45680*/  S2R R10, SR_TID.X ;  /* 0x00000000000a7919 */ /* 0x021e280000002100 */
[----:B------:R-:W-:Y:S06]  /*45690*/  BAR.SYNC.DEFER_BLOCKING 0x0 ;  /* 0x0000000000007b1d */ /* 0x000fec0000010000 */
[----:B------:R-:W2:Y:S04]  /*456a0*/  LDL R20, [R1+0x724] ;  /* 0x0007240001147983 */ /* 0x000ea80000100800 */
[----:B------:R-:W3:Y:S04]  /*456b0*/  LDL.64 R26, [R1+0x1428] ;  /* 0x00142800011a7983 */ /* 0x000ee80000100a00 */
[----:B------:R-:W4:Y:S04]  /*456c0*/  LDL R21, [R1+0x384] ;  /* 0x0003840001157983 */ /* 0x000f280000100800 */
[----:B------:R-:W-:Y:S01]  /*456d0*/  STL [R1+0x3cac], R4 ;  /* 0x003cac0401007387 */ /* 0x000fe20000100800 */
[----:B0-----:R-:W-:-:S03]  /*456e0*/  LOP3.LUT R16, R10, 0xff, RZ, 0xc0, !PT ;  /* 0x000000ff0a107812 */ /* 0x001fc600078ec0ff */
[----:B------:R-:W-:Y:S04]  /*456f0*/  STL [R1+0x3ca8], R3 ;  /* 0x003ca80301007387 */ /* 0x000fe80000100800 */
[----:B------:R-:W0:Y:S04]  /*45700*/  LDS R14, [R16.X4+0x20000] ;  /* 0x02000000100e7984 */ /* 0x000e280000004800 */
[----:B------:R-:W1:Y:S04]  /*45710*/  LDS R12, [R16.X4+0x20400] ;  /* 0x02040000100c7984 */ /* 0x000e680000004800 */
[----:B------:R-:W1:Y:S04]  /*45720*/  LDS R11, [R16.X4+0x20800] ;  /* 0x02080000100b7984 */ /* 0x000e680000004800 */
[----:B------:R0:W-:Y:S04]  /*45730*/  STL [R1+0x3ca4], R5 ;  /* 0x003ca40501007387 */ /* 0x0001e80000100800 */
[----:B------:R-:W-:Y:S04]  /*45740*/  STL [R1+0x3ca0], R7 ;  /* 0x003ca00701007387 */ /* 0x000fe80000100800 */
[----:B------:R-:W2:Y:S04]  /*45750*/  LDL.64 R24, [R1+0x1420] ;  /* 0x0014200001187983 */ /* 0x000ea80000100a00 */
[----:B------:R-:W2:Y:S04]  /*45760*/  LDL.64 R22, [R1+0x1418] ;  /* 0x0014180001167983 */ /* 0x000ea80000100a00 */
[----:B------:R-:W4:Y:S04]  /*45770*/  LDL.64 R18, [R1+0x1410] ;  /* 0x0014100001127983 */ /* 0x000f280000100a00 */
[----:B0-----:R-:W2:Y:S04]  /*45780*/  LDL.64 R4, [R1+0x1400] ;  /* 0x0014000001047983 */ /* 0x001ea80000100a00 */
[----:B------:R-:W0:Y:S04]  /*45790*/  S2R R28, SR_TID.X ;  /* 0x00000000001c7919 */ /* 0x000e280000002100 */
[----:B------:R-:W0:Y:S04]  /*457a0*/  SHFL.BFLY PT, R15, R14, 0x4, 0x1f ;  /* 0x0c801f000e0f7f89 */ /* 0x000e2800000e0000 */
[----:B-1----:R-:W1:Y:S04]  /*457b0*/  SHFL.BFLY PT, R13, R12, 0x4, 0x1f ;  /* 0x0c801f000c0d7f89 */ /* 0x002e6800000e0000 */
[----:B------:R-:W1:Y:S01]  /*457c0*/  SHFL.BFLY PT, R10, R11, 0x4, 0x1f ;  /* 0x0c801f000b0a7f89 */ /* 0x000e6200000e0000 */
[----:B0-----:R-:W-:-:S02]  /*457d0*/  FADD R15, R14, R15 ;  /* 0x0000000f0e0f7221 */ /* 0x001fc40000000000 */
[----:B-1----:R-:W-:-:S03]  /*457e0*/  FADD R13, R12, R13 ;  /* 0x0000000d0c0d7221 */ /* 0x002fc60000000000 */
[----:B------:R-:W0:Y:S01]  /*457f0*/  SHFL.BFLY PT, R14, R15, 0x2, 0x1f ;  /* 0x0c401f000f0e7f89 */ /* 0x000e2200000e0000 */
[----:B------:R-:W-:-:S03]  /*45800*/  FADD R11, R11, R10 ;  /* 0x0000000a0b0b7221 */ /* 0x000fc60000000000 */
[----:B------:R-:W1:Y:S04]  /*45810*/  SHFL.BFLY PT, R12, R13, 0x2, 0x1f ;  /* 0x0c401f000d0c7f89 */ /* 0x000e6800000e0000 */
[----:B------:R-:W1:Y:S01]  /*45820*/  SHFL.BFLY PT, R10, R11, 0x2, 0x1f ;  /* 0x0c401f000b0a7f89 */ /* 0x000e6200000e0000 */
[----:B0-----:R-:W-:Y:S02]  /*45830*/  FADD R14, R15, R14 ;  /* 0x0000000e0f0e7221 */ /* 0x001fe40000000000 */
[----:B-1----:R-:W-:Y:S02]  /*45840*/  FADD R12, R13, R12 ;  /* 0x0000000c0d0c7221 */ /* 0x002fe40000000000 */
[----:B------:R-:W-:-:S03]  /*45850*/  FADD R10, R11, R10 ;  /* 0x0000000a0b0a7221 */ /* 0x000fc60000000000 */
[----:B------:R-:W0:Y:S04]  /*45860*/  SHFL.BFLY PT, R13, R12, 0x1, 0x1f ;  /* 0x0c201f000c0d7f89 */ /* 0x000e2800000e0000 */
[----:B------:R-:W1:Y:S04]  /*45870*/  SHFL.BFLY PT, R11, R14, 0x1, 0x1f ;  /* 0x0c201f000e0b7f89 */ /* 0x000e6800000e0000 */
[----:B------:R-:W1:Y:S01]  /*45880*/  SHFL.BFLY PT, R15, R10, 0x1, 0x1f ;  /* 0x0c201f000a0f7f89 */ /* 0x000e6200000e0000 */
[----:B0-----:R-:W-:Y:S02]  /*45890*/  FADD R13, R12, R13 ;  /* 0x0000000d0c0d7221 */ /* 0x001fe40000000000 */
[----:B-1----:R-:W-:-:S02]  /*458a0*/  FADD R11, R14, R11 ;  /* 0x0000000b0e0b7221 */ /* 0x002fc40000000000 */
[----:B------:R-:W-:-:S03]  /*458b0*/  FADD R10, R10, R15 ;  /* 0x0000000f0a0a7221 */ /* 0x000fc60000000000 */
[----:B------:R-:W-:Y:S04]  /*458c0*/  @!P5 STS [R16.X4+0x20000], R11 ;  /* 0x0200000b1000d388 */ /* 0x000fe80000004800 */
[----:B------:R0:W-:Y:S04]  /*458d0*/  @!P5 STS [R16.X4+0x20400], R13 ;  /* 0x0204000d1000d388 */ /* 0x0001e80000004800 */
[----:B0-----:R-:W3:Y:S04]  /*458e0*/  LDL.64 R12, [R1+0x1430] ;  /* 0x00143000010c7983 */ /* 0x001ee80000100a00 */
[----:B------:R0:W-:Y:S04]  /*458f0*/  @!P5 STS [R16.X4+0x20800], R10 ;  /* 0x0208000a1000d388 */ /* 0x0001e80000004800 */
[----:B------:R-:W1:Y:S04]  /*45900*/  LDS R10, [R28.X4+0x20c00] ;  /* 0x020c00001c0a7984 */ /* 0x000e680000004800 */
[----:B0-----:R-:W3:Y:S04]  /*45910*/  LDL.64 R16, [R1+0x1408] ;  /* 0x0014080001107983 */ /* 0x001ee80000100a00 */
[----:B-1----:R-:W0:Y:S02]  /*45920*/  SHFL.BFLY PT, R11, R10, 0x4, 0x1f ;  /* 0x0c801f000a0b7f89 */ /* 0x002e2400000e0000 */
[----:B0-----:R-:W-:-:S05]  /*45930*/  FADD R11, R10, R11 ;  /* 0x0000000b0a0b7221 */ /* 0x001fca0000000000 */
[----:B------:R-:W0:Y:S02]  /*45940*/  SHFL.BFLY PT, R10, R11, 0x2, 0x1f ;  /* 0x0c401f000b0a7f89 */ /* 0x000e2400000e0000 */
[----:B0-----:R-:W-:-:S05]  /*45950*/  FADD R10, R11, R10 ;  /* 0x0000000a0b0a7221 */ /* 0x001fca0000000000 */
[----:B------:R-:W0:Y:S02]  /*45960*/  SHFL.BFLY PT, R11, R10, 0x1, 0x1f ;  /* 0x0c201f000a0b7f89 */ /* 0x000e2400000e0000 */
[----:B0-----:R-:W-:-:S05]  /*45970*/  FADD R14, R10, R11 ;  /* 0x0000000b0a0e7221 */ /* 0x001fca0000000000 */
[----:B------:R4:W-:Y:S02]  /*45980*/  @!P5 STS [R28.X4+0x20c00], R14 ;  /* 0x020c000e1c00d388 */ /* 0x0009e40000004800 */
[C---:B----4-:R-:W-:Y:S02]  /*45990*/  IMAD.WIDE R14, R21.reuse, 0x2, R18 ;  /* 0x00000002150e7825 */ /* 0x050fe400078e0212 */
[----:B------:R-:W-:Y:S02]  /*459a0*/  BAR.SYNC.DEFER_BLOCKING 0x0 ;  /* 0x0000000000007b1d */ /* 0x000fe40000010000 */
[----:B--2---:R-:W-:-:S04]  /*459b0*/  IMAD.WIDE R18, R21, 0x2, R4 ;  /* 0x0000000215127825 */ /* 0x004fc800078e0204 */
[----:B------:R0:W2:Y:S04]  /*459c0*/  LDG.E.U16 R7, [R14.64] ;  /* 0x000000060e077981 */ /* 0x0000a8000c1e1500 */
[----:B0-----:R-:W4:Y:S01]  /*459d0*/  LDL.64 R14, [R1+0x13e8] ;  /* 0x0013e800010e7983 */ /* 0x001f220000100a00 */
[----:B---3--:R-:W-:-:S04]  /*459e0*/  IMAD.WIDE R10, R21, 0x2, R12 ;  /* 0x00000002150a7825 */ /* 0x008fc800078e020c */
[C---:B------:R-:W-:Y:S02]  /*459f0*/  IMAD.WIDE R12, R21.reuse, 0x2, R26 ;  /* 0x00000002150c7825 */ /* 0x040fe400078e021a */
[----:B------:R0:W3:Y:S04]  /*45a00*/  LDG.E.U16 R26, [R10.64] ;  /* 0x000000060a1a7981 */ /* 0x0000e8000c1e1500 */
[----:B------:R1:W2:Y:S01]  /*45a10*/  LDG.E.U16 R27, [R12.64] ;  /* 0x000000060c1b7981 */ /* 0x0002a2000c1e1500 */
[----:B0-----:R-:W-:-:S04]  /*45a20*/  IMAD.WIDE R10, R21, 0x2, R24 ;  /* 0x00000002150a7825 */ /* 0x001fc800078e0218 */
[C---:B-1----:R-:W-:Y:S01]  /*45a30*/  IMAD.WIDE R12, R21.reuse, 0x2, R22 ;  /* 0x00000002150c7825 */ /* 0x042fe200078e0216 */
[----:B------:R0:W4:Y:S04]  /*45a40*/  LDG.E.U16 R5, [R10.64] ;  /* 0x000000060a057981 */ /* 0x000128000c1e1500 */
[----:B------:R1:W4:Y:S01]  /*45a50*/  LDG.E.U16 R3, [R12.64] ;  /* 0x000000060c037981 */ /* 0x000322000c1e1500 */
[----:B------:R-:W-:-:S03]  /*45a60*/  IMAD.WIDE R16, R21, 0x2, R16 ;  /* 0x0000000215107825 */ /* 0x000fc600078e0210 */
[----:B0-----:R-:W4:Y:S04]  /*45a70*/  LDL.64 R10, [R1+0x13f8] ;  /* 0x0013f800010a7983 */ /* 0x001f280000100a00 */
[----:B-1----:R-:W4:Y:S04]  /*45a80*/  LDL.64 R12, [R1+0x13f0] ;  /* 0x0013f000010c7983 */ /* 0x002f280000100a00 */
[----:B--2---:R-:W-:Y:S04]  /*45a90*/  STL [R1+0xb20], R27 ;  /* 0x000b201b01007387 */ /* 0x004fe80000100800 */
[----:B---3--:R0:W-:Y:S04]  /*45aa0*/  STL [R1+0xb28], R26 ;  /* 0x000b281a01007387 */ /* 0x0081e80000100800 */
[----:B------:R-:W2:Y:S04]  /*45ab0*/  LDL.64 R24, [R1+0x13c0] ;  /* 0x0013c00001187983 */ /* 0x000ea80000100a00 */
[----:B------:R-:W3:Y:S04]  /*45ac0*/  LDL.64 R22, [R1+0x13b8] ;  /* 0x0013b80001167983 */ /* 0x000ee80000100a00 */
[----:B0-----:R-:W2:Y:S04]  /*45ad0*/  LDL.64 R26, [R1+0x13c8] ;  /* 0x0013c800011a7983 */ /* 0x001ea80000100a00 */
[----:B----4-:R0:W-:Y:S04]  /*45ae0*/  STL [R1+0xb18], R5 ;  /* 0x000b180501007387 */ /* 0x0101e80000100800 */
[----:B0-----:R-:W4:Y:S04]  /*45af0*/  LDL.64 R4, [R1+0x13b0] ;  /* 0x0013b00001047983 */ /* 0x001f280000100a00 */
[----:B------:R0:W-:Y:S04]  /*45b00*/  STL [R1+0xb10], R3 ;  /* 0x000b100301007387 */ /* 0x0001e80000100800 */
[----:B0-----:R0:W2:Y:S04]  /*45b10*/  LDG.E.U16 R3, [R16.64] ;  /* 0x0000000610037981 */ /* 0x0010a8000c1e1500 */
[----:B0-----:R-:W3:Y:S04]  /*45b20*/  LDL.64 R16, [R1+0x13e0] ;  /* 0x0013e00001107983 */ /* 0x001ee80000100a00 */
[----:B------:R0:W-:Y:S04]  /*45b30*/  STL [R1+0xb0c], R7 ;  /* 0x000b0c0701007387 */ /* 0x0001e80000100800 */
[----:B0-----:R0:W4:Y:S01]  /*45b40*/  LDG.E.U16 R7, [R18.64] ;  /* 0x0000000612077981 */ /* 0x001122000c1e1500 */
[----:B------:R-:W-:-:S03]  /*45b50*/  IMAD.WIDE R10, R21, 0x2, R10 ;  /* 0x00000002150a7825 */ /* 0x000fc600078e020a */
[----:B0-----:R-:W4:Y:S01]  /*45b60*/  LDL.64 R18, [R1+0x13d8] ;  /* 0x0013d80001127983 */ /* 0x001f220000100a00 */
[----:B------:R-:W-:-:S04]  /*45b70*/  IMAD.WIDE R12, R21, 0x2, R12 ;  /* 0x00000002150c7825 */ /* 0x000fc800078e020c */
[C---:B------:R-:W-:Y:S02]  /*45b80*/  IMAD.WIDE R14, R21.reuse, 0x2, R14 ;  /* 0x00000002150e7825 */ /* 0x040fe400078e020e */
[----:B------:R-:W4:Y:S04]  /*45b90*/  LDG.E.U16 R13, [R12.64] ;  /* 0x000000060c0d7981 */ /* 0x000f28000c1e1500 */
[----:B------:R-:W4:Y:S04]  /*45ba0*/  LDG.E.U16 R15, [R14.64] ;  /* 0x000000060e0f7981 */ /* 0x000f28000c1e1500 */
[----:B--2---:R0:W-:Y:S04]  /*45bb0*/  STL [R1+0xb08], R3 ;  /* 0x000b080301007387 */ /* 0x0041e80000100800 */
[----:B0-----:R0:W2:Y:S01]  /*45bc0*/  LDG.E.U16 R3, [R10.64] ;  /* 0x000000060a037981 */ /* 0x0010a2000c1e1500 */
[----:B---3--:R-:W-:-:S03]  /*45bd0*/  IMAD.WIDE R16, R21, 0x2, R16 ;  /* 0x0000000215107825 */ /* 0x008fc600078e0210 */
[----:B0-----:R-:W3:Y:S04]  /*45be0*/  LDL.64 R10, [R1+0x13d0] ;  /* 0x0013d000010a7983 */ /* 0x001ee80000100a00 */
[----:B----4-:R0:W-:Y:S04]  /*45bf0*/  STL [R1+0xb04], R7 ;  /* 0x000b040701007387 */ /* 0x0101e80000100800 */
[----:B0-----:R-:W4:Y:S01]  /*45c00*/  LDG.E.U16 R7, [R16.64] ;  /* 0x0000000610077981 */ /* 0x001f22000c1e1500 */
[----:B------:R-:W-:-:S03]  /*45c10*/  IMAD.WIDE R18, R21, 0x2, R18 ;  /* 0x0000000215127825 */ /* 0x000fc600078e0212 */
[----:B--2---:R0:W-:Y:S04]  /*45c20*/  STL [R1+0xb00], R3 ;  /* 0x000b000301007387 */ /* 0x0041e80000100800 */
[----:B0-----:R0:W2:Y:S01]  /*45c30*/  LDG.E.U16 R3, [R18.64] ;  /* 0x0000000612037981 */ /* 0x0010a2000c1e1500 */
[----:B---3--:R-:W-:-:S03]  /*45c40*/  IMAD.WIDE R10, R21, 0x2, R10 ;  /* 0x00000002150a7825 */ /* 0x008fc600078e020a */
[----:B------:R1:W-:Y:S04]  /*45c50*/  STL [R1+0xafc], R13 ;  /* 0x000afc0d01007387 */ /* 0x0003e80000100800 */
[----:B------:R-:W-:Y:S01]  /*45c60*/  STL [R1+0xaf8], R15 ;  /* 0x000af80f01007387 */ /* 0x000fe20000100800 */
[----:B0-----:R-:W-:-:S03]  /*45c70*/  IMAD.WIDE R18, R21, 0x2, R4 ;  /* 0x0000000215127825 */ /* 0x001fc600078e0204 */
[----:B------:R0:W3:Y:S01]  /*45c80*/  LDG.E.U16 R5, [R10.64] ;  /* 0x000000060a057981 */ /* 0x0000e2000c1e1500 */
[----:B-1----:R-:W-:-:S03]  /*45c90*/  IMAD.WIDE R12, R21, 0x2, R26 ;  /* 0x00000002150c7825 */ /* 0x002fc600078e021a */
[----:B0-----:R-:W3:Y:S04]  /*45ca0*/  LDL.64 R10, [R1+0x13a8] ;  /* 0x0013a800010a7983 */ /* 0x001ee80000100a00 */
[----:B----4-:R0:W-:Y:S04]  /*45cb0*/  STL [R1+0xaf4], R7 ;  /* 0x000af40701007387 */ /* 0x0101e80000100800 */
[----:B0-----:R0:W4:Y:S01]  /*45cc0*/  LDG.E.U16 R7, [R12.64] ;  /* 0x000000060c077981 */ /* 0x001122000c1e1500 */
[----:B------:R-:W-:-:S03]  /*45cd0*/  IMAD.WIDE R14, R21, 0x2, R24 ;  /* 0x00000002150e7825 */ /* 0x000fc600078e0218 */
[----:B0-----:R-:W4:Y:S01]  /*45ce0*/  LDL.64 R12, [R1+0x13a0] ;  /* 0x0013a000010c7983 */ /* 0x001f220000100a00 */
[----:B------:R-:W-:-:S03]  /*45cf0*/  IMAD.WIDE R16, R21, 0x2, R22 ;  /* 0x0000000215107825 */ /* 0x000fc600078e0216 */
[----:B--2---:R0:W-:Y:S04]  /*45d00*/  STL [R1+0xaf0], R3 ;  /* 0x000af00301007387 */ /* 0x0041e80000100800 */
[----:B------:R-:W2:Y:S04]  /*45d10*/  LDL.64 R26, [R1+0x1378] ;  /* 0x00137800011a7983 */ /* 0x000ea80000100a00 */
[----:B------:R-:W2:Y:S04]  /*45d20*/  LDL.64 R24, [R1+0x1370] ;  /* 0x0013700001187983 */ /* 0x000ea80000100a00 */
[----:B0-----:R0:W2:Y:S04]  /*45d30*/  LDG.E.U16 R3, [R14.64] ;  /* 0x000000060e037981 */ /* 0x0010a8000c1e1500 */
[----:B------:R-:W2:Y:S04]  /*45d40*/  LDL.64 R22, [R1+0x1368] ;  /* 0x0013680001167983 */ /* 0x000ea80000100a00 */
[----:B0-----:R-:W2:Y:S04]  /*45d50*/  LDL.64 R14, [R1+0x1398] ;  /* 0x00139800010e7983 */ /* 0x001ea80000100a00 */
[----:B---3--:R0:W-:Y:S04]  /*45d60*/  STL [R1+0xaec], R5 ;  /* 0x000aec0501007387 */ /* 0x0081e80000100800 */
[----:B0-----:R-:W3:Y:S04]  /*45d70*/  LDL.64 R4, [R1+0x1360] ;  /* 0x0013600001047983 */ /* 0x001ee80000100a00 */
[----:B----4-:R0:W-:Y:S04]  /*45d80*/  STL [R1+0xae8], R7 ;  /* 0x000ae80701007387 */ /* 0x0101e80000100800 */
[----:B0-----:R0:W4:Y:S04]  /*45d90*/  LDG.E.U16 R7, [R16.64] ;  /* 0x0000000610077981 */ /* 0x001128000c1e1500 */
[----:B0-----:R-:W3:Y:S01]  /*45da0*/  LDL.64 R16, [R1+0x1390] ;  /* 0x0013900001107983 */ /* 0x001ee20000100a00 */
[----:B------:R-:W-:-:S03]  /*45db0*/  IMAD.WIDE R10, R21, 0x2, R10 ;  /* 0x00000002150a7825 */ /* 0x000fc600078e020a */
[----:B--2---:R0:W-:Y:S04]  /*45dc0*/  STL [R1+0xae4], R3 ;  /* 0x000ae40301007387 */ /* 0x0041e80000100800 */
[----:B0-----:R0:W2:Y:S04]  /*45dd0*/  LDG.E.U16 R3, [R18.64] ;  /* 0x0000000612037981 */ /* 0x0010a8000c1e1500 */
[----:B0-----:R-:W2:Y:S04]  /*45de0*/  LDL.64 R18, [R1+0x1388] ;  /* 0x0013880001127983 */ /* 0x001ea80000100a00 */
[----:B----4-:R0:W-:Y:S04]  /*45df0*/  STL [R1+0xae0], R7 ;  /* 0x000ae00701007387 */ /* 0x0101e80000100800 */
[----:B0-----:R0:W4:Y:S01]  /*45e00*/  LDG.E.U16 R7, [R10.64] ;  /* 0x000000060a077981 */ /* 0x001122000c1e1500 */
[----:B------:R-:W-:-:S04]  /*45e10*/  IMAD.WIDE R12, R21, 0x2, R12 ;  /* 0x00000002150c7825 */ /* 0x000fc800078e020c */
[C---:B------:R-:W-:Y:S02]  /*45e20*/  IMAD.WIDE R14, R21.reuse, 0x2, R14 ;  /* 0x00000002150e7825 */ /* 0x040fe400078e020e */
[----:B------:R-:W4:Y:S02]  /*45e30*/  LDG.E.U16 R13, [R12.64] ;  /* 0x000000060c0d7981 */ /* 0x000f24000c1e1500 */
[C---:B---3--:R-:W-:Y:S02]  /*45e40*/  IMAD.WIDE R16, R21.reuse, 0x2, R16 ;  /* 0x0000000215107825 */ /* 0x048fe400078e0210 */
[----:B0-----:R-:W3:Y:S04]  /*45e50*/  LDL.64 R10, [R1+0x1380] ;  /* 0x00138000010a7983 */ /* 0x001ee80000100a00 */
[----:B------:R-:W3:Y:S04]  /*45e60*/  LDG.E.U16 R15, [R14.64] ;  /* 0x000000060e0f7981 */ /* 0x000ee8000c1e1500 */
[----:B--2---:R0:W-:Y:S04]  /*45e70*/  STL [R1+0xadc], R3 ;  /* 0x000adc0301007387 */ /* 0x0041e80000100800 */
[----:B0-----:R0:W2:Y:S01]  /*45e80*/  LDG.E.U16 R3, [R16.64] ;  /* 0x0000000610037981 */ /* 0x0010a2000c1e1500 */
[----:B------:R-:W-:-:S03]  /*45e90*/  IMAD.WIDE R18, R21, 0x2, R18 ;  /* 0x0000000215127825 */ /* 0x000fc600078e0212 */
[----:B----4-:R1:W-:Y:S04]  /*45ea0*/  STL [R1+0xad8], R7 ;  /* 0x000ad80701007387 */ /* 0x0103e80000100800 */
[----:B-1----:R1:W4:Y:S01]  /*45eb0*/  LDG.E.U16 R7, [R18.64] ;  /* 0x0000000612077981 */ /* 0x002322000c1e1500 */
[----:B---3--:R-:W-:-:S03]  /*45ec0*/  IMAD.WIDE R10, R21, 0x2, R10 ;  /* 0x00000002150a7825 */ /* 0x008fc600078e020a */
[----:B------:R3:W-:Y:S04]  /*45ed0*/  STL [R1+0xad4], R13 ;  /* 0x000ad40d01007387 */ /* 0x0007e80000100800 */
[----:B------:R0:W-:Y:S01]  /*45ee0*/  STL [R1+0xad0], R15 ;  /* 0x000ad00f01007387 */ /* 0x0001e20000100800 */
[----:B-1----:R-:W-:-:S03]  /*45ef0*/  IMAD.WIDE R18, R21, 0x2, R4 ;  /* 0x0000000215127825 */ /* 0x002fc600078e0204 */
[----:B------:R1:W4:Y:S01]  /*45f00*/  LDG.E.U16 R4, [R10.64] ;  /* 0x000000060a047981 */ /* 0x000322000c1e1500 */
[----:B---3--:R-:W-:-:S04]  /*45f10*/  IMAD.WIDE R12, R21, 0x2, R26 ;  /* 0x00000002150c7825 */ /* 0x008fc800078e021a */
[C---:B0-----:R-:W-:Y:S01]  /*45f20*/  IMAD.WIDE R14, R21.reuse, 0x2, R24 ;  /* 0x00000002150e7825 */ /* 0x041fe200078e0218 */
[----:B------:R0:W3:Y:S04]  /*45f30*/  LDG.E.U16 R5, [R12.64] ;  /* 0x000000060c057981 */ /* 0x0000e8000c1e1500 */
[----:B-1----:R-:W3:Y:S04]  /*45f40*/  LDL.64 R10, [R1+0x1358] ;  /* 0x00135800010a7983 */ /* 0x002ee80000100a00 */
[----:B0-----:R-:W3:Y:S01]  /*45f50*/  LDL.64 R12, [R1+0x1350] ;  /* 0x00135000010c7983 */ /* 0x001ee20000100a00 */
[----:B------:R-:W-:-:S03]  /*45f60*/  IMAD.WIDE R16, R21, 0x2, R22 ;  /* 0x0000000215107825 */ /* 0x000fc600078e0216 */
[----:B--2---:R0:W-:Y:S04]  /*45f70*/  STL [R1+0x9cc], R3 ;  /* 0x0009cc0301007387 */ /* 0x0041e80000100800 */
[----:B0-----:R0:W2:Y:S04]  /*45f80*/  LDG.E.U16 R3, [R14.64] ;  /* 0x000000060e037981 */ /* 0x0010a8000c1e1500 */
[----:B0-----:R-:W2:Y:S04]  /*45f90*/  LDL.64 R14, [R1+0x1348] ;  /* 0x00134800010e7983 */ /* 0x001ea80000100a00 */
[----:B----4-:R0:W-:Y:S04]  /*45fa0*/  STL [R1+0x9c4], R7 ;  /* 0x0009c40701007387 */ /* 0x0101e80000100800 */
[----:B------:R-:W4:Y:S04]  /*45fb0*/  LDL.64 R26, [R1+0x1328] ;  /* 0x00132800011a7983 */ /* 0x000f280000100a00 */
[----:B------:R-:W4:Y:S04]  /*45fc0*/  LDL.64 R24, [R1+0x1320] ;  /* 0x0013200001187983 */ /* 0x000f280000100a00 */
[----:B0-----:R0:W4:Y:S04]  /*45fd0*/  LDG.E.U16 R7, [R16.64] ;  /* 0x0000000610077981 */ /* 0x001128000c1e1500 */
[----:B------:R-:W4:Y:S04]  /*45fe0*/  LDL.64 R22, [R1+0x1318] ;  /* 0x0013180001167983 */ /* 0x000f280000100a00 */
[----:B0-----:R-:W4:Y:S04]  /*45ff0*/  LDL.64 R16, [R1+0x1340] ;  /* 0x0013400001107983 */ /* 0x001f280000100a00 */
[----:B---3--:R-:W-:Y:S04]  /*46000*/  STL [R1+0x920], R5 ;  /* 0x0009200501007387 */ /* 0x008fe80000100800 */
[----:B------:R0:W-:Y:S04]  /*46010*/  STL [R1+0x924], R4 ;  /* 0x0009240401007387 */ /* 0x0001e80000100800 */
[----:B0-----:R-:W3:Y:S01]  /*46020*/  LDL.64 R4, [R1+0x1310] ;  /* 0x0013100001047983 */ /* 0x001ee20000100a00 */
[----:B------:R-:W-:-:S03]  /*46030*/  IMAD.WIDE R10, R21, 0x2, R10 ;  /* 0x00000002150a7825 */ /* 0x000fc600078e020a */
[----:B--2---:R0:W-:Y:S04]  /*46040*/  STL [R1+0x91c], R3 ;  /* 0x00091c0301007387 */ /* 0x0041e80000100800 */
[----:B0-----:R0:W2:Y:S04]  /*46050*/  LDG.E.U16 R3, [R18.64] ;  /* 0x0000000612037981 */ /* 0x0010a8000c1e1500 */
[----:B0-----:R-:W3:Y:S04]  /*46060*/  LDL.64 R18, [R1+0x1338] ;  /* 0x0013380001127983 */ /* 0x001ee80000100a00 */
[----:B----4-:R0:W-:Y:S04]  /*46070*/  STL [R1+0x918], R7 ;  /* 0x0009180701007387 */ /* 0x0101e80000100800 */
[----:B0-----:R0:W4:Y:S01]  /*46080*/  LDG.E.U16 R7, [R10.64] ;  /* 0x000000060a077981 */ /* 0x001122000c1e1500 */
[----:B------:R-:W-:-:S04]  /*46090*/  IMAD.WIDE R12, R21, 0x2, R12 ;  /* 0x00000002150c7825 */ /* 0x000fc800078e020c */
[C---:B------:R-:W-:Y:S02]  /*460a0*/  IMAD.WIDE R14, R21.reuse, 0x2, R14 ;  /* 0x00000002150e7825 */ /* 0x040fe400078e020e */
[----:B------:R-:W4:Y:S02]  /*460b0*/  LDG.E.U16 R13, [R12.64] ;  /* 0x000000060c0d7981 */ /* 0x000f24000c1e1500 */
[C---:B------:R-:W-:Y:S02]  /*460c0*/  IMAD.WIDE R16, R21.reuse, 0x2, R16 ;  /* 0x0000000215107825 */ /* 0x040fe400078e0210 */
[----:B0-----:R-:W4:Y:S04]  /*460d0*/  LDL.64 R10, [R1+0x1330] ;  /* 0x00133000010a7983 */ /* 0x001f280000100a00 */
[----:B------:R-:W4:Y:S04]  /*460e0*/  LDG.E.U16 R15, [R14.64] ;  /* 0x000000060e0f7981 */ /* 0x000f28000c1e1500 */
[----:B--2---:R0:W-:Y:S04]  /*460f0*/  STL [R1+0x914], R3 ;  /* 0x0009140301007387 */ /* 0x0041e80000100800 */
[----:B0-----:R0:W2:Y:S01]  /*46100*/  LDG.E.U16 R3, [R16.64] ;  /* 0x0000000610037981 */ /* 0x0010a2000c1e1500 */
[----:B---3--:R-:W-:-:S03]  /*46110*/  IMAD.WIDE R18, R21, 0x2, R18 ;  /* 0x0000000215127825 */ /* 0x008fc600078e0212 */
[----:B----4-:R1:W-:Y:S04]  /*46120*/  STL [R1+0x910], R7 ;  /* 0x0009100701007387 */ /* 0x0103e80000100800 */
[----:B-1----:R1:W3:Y:S01]  /*46130*/  LDG.E.U16 R7, [R18.64] ;  /* 0x0000000612077981 */ /* 0x0022e2000c1e1500 */
[----:B------:R-:W-:-:S03]  /*46140*/  IMAD.WIDE R10, R21, 0x2, R10 ;  /* 0x00000002150a7825 */ /* 0x000fc600078e020a */
[----:B------:R4:W-:Y:S04]  /*46150*/  STL [R1+0x90c], R13 ;  /* 0x00090c0d01007387 */ /* 0x0009e80000100800 */
[----:B------:R0:W-:Y:S01]  /*46160*/  STL [R1+0x908], R15 ;  /* 0x0009080f01007387 */ /* 0x0001e20000100800 */
[----:B-1----:R-:W-:-:S03]  /*46170*/  IMAD.WIDE R18, R21, 0x2, R4 ;  /* 0x0000000215127825 */ /* 0x002fc600078e0204 */
[----:B------:R1:W3:Y:S01]  /*46180*/  LDG.E.U16 R4, [R10.64] ;  /* 0x000000060a047981 */ /* 0x0002e2000c1e1500 */
[----:B----4-:R-:W-:-:S04]  /*46190*/  IMAD.WIDE R12, R21, 0x2, R26 ;  /* 0x00000002150c7825 */ /* 0x010fc800078e021a */
[C---:B0-----:R-:W-:Y:S01]  /*461a0*/  IMAD.WIDE R14, R21.reuse, 0x2, R24 ;  /* 0x00000002150e7825 */ /* 0x041fe200078e0218 */
[----:B------:R0:W4:Y:S04]  /*461b0*/  LDG.E.U16 R5, [R12.64] ;  /* 0x000000060c057981 */ /* 0x000128000c1e1500 */
[----:B-1----:R-:W4:Y:S04]  /*461c0*/  LDL.64 R10, [R1+0x1308] ;  /* 0x00130800010a7983 */ /* 0x002f280000100a00 */
[----:B0-----:R-:W4:Y:S01]  /*461d0*/  LDL.64 R12, [R1+0x1300] ;  /* 0x00130000010c7983 */ /* 0x001f220000100a00 */
[----:B------:R-:W-:-:S03]  /*461e0*/  IMAD.WIDE R16, R21, 0x2, R22 ;  /* 0x0000000215107825 */ /* 0x000fc600078e0216 */
[----:B--2---:R0:W-:Y:S04]  /*461f0*/  STL [R1+0x904], R3 ;  /* 0x0009040301007387 */ /* 0x0041e80000100800 */
[----:B0-----:R0:W2:Y:S04]  /*46200*/  LDG.E.U16 R3, [R14.64] ;  /* 0x000000060e037981 */ /* 0x0010a8000c1e1500 */
[----:B0-----:R-:W2:Y:S04]  /*46210*/  LDL.64 R14, [R1+0x12f8] ;  /* 0x0012f800010e7983 */ /* 0x001ea80000100a00 */
[----:B---3--:R0:W-:Y:S04]  /*46220*/  STL [R1+0x900], R7 ;  /* 0x0009000701007387 */ /* 0x0081e80000100800 */
[----:B------:R-:W3:Y:S04]  /*46230*/  LDL.64 R26, [R1+0x12d8] ;  /* 0x0012d800011a7983 */ /* 0x000ee80000100a00 */
[----:B------:R-:W3:Y:S04]  /*46240*/  LDL.64 R24, [R1+0x12d0] ;  /* 0x0012d00001187983 */ /* 0x000ee80000100a00 */
[----:B0-----:R0:W3:Y:S04]  /*46250*/  LDG.E.U16 R7, [R16.64] ;  /* 0x0000000610077981 */ /* 0x0010e8000c1e1500 */
[----:B------:R-:W3:Y:S04]  /*46260*/  LDL.64 R22, [R1+0x12c8] ;  /* 0x0012c80001167983 */ /* 0x000ee80000100a00 */
[----:B0-----:R-:W3:Y:S04]  /*46270*/  LDL.64 R16, [R1+0x12f0] ;  /* 0x0012f00001107983 */ /* 0x001ee80000100a00 */
[----:B----4-:R-:W-:Y:S04]  /*46280*/  STL [R1+0x7b8], R5 ;  /* 0x0007b80501007387 */ /* 0x010fe80000100800 */
[----:B------:R0:W-:Y:S04]  /*46290*/  STL [R1+0x7bc], R4 ;  /* 0x0007bc0401007387 */ /* 0x0001e80000100800 */
[----:B0-----:R-:W4:Y:S01]  /*462a0*/  LDL.64 R4, [R1+0x12c0] ;  /* 0x0012c00001047983 */ /* 0x001f220000100a00 */
[----:B------:R-:W-:-:S03]  /*462b0*/  IMAD.WIDE R10, R21, 0x2, R10 ;  /* 0x00000002150a7825 */ /* 0x000fc600078e020a */
[----:B--2---:R0:W-:Y:S04]  /*462c0*/  STL [R1+0x7b4], R3 ;  /* 0x0007b40301007387 */ /* 0x0041e80000100800 */
[----:B0-----:R0:W2:Y:S04]  /*462d0*/  LDG.E.U16 R3, [R18.64] ;  /* 0x0000000612037981 */ /* 0x0010a8000c1e1500 */
[----:B0-----:R-:W4:Y:S04]  /*462e0*/  LDL.64 R18, [R1+0x12e8] ;  /* 0x0012e80001127983 */ /* 0x001f280000100a00 */
[----:B---3--:R0:W-:Y:S04]  /*462f0*/  STL [R1+0x7b0], R7 ;  /* 0x0007b00701007387 */ /* 0x0081e80000100800 */
[----:B0-----:R0:W3:Y:S01]  /*46300*/  LDG.E.U16 R7, [R10.64] ;  /* 0x000000060a077981 */ /* 0x0010e2000c1e1500 */
[----:B------:R-:W-:-:S04]  /*46310*/  IMAD.WIDE R12, R21, 0x2, R12 ;  /* 0x00000002150c7825 */ /* 0x000fc800078e020c */
[C---:B------:R-:W-:Y:S02]  /*46320*/  IMAD.WIDE R14, R21.reuse, 0x2, R14 ;  /* 0x00000002150e7825 */ /* 0x040fe400078e020e */
[----:B------:R-:W3:Y:S02]  /*46330*/  LDG.E.U16 R13, [R12.64] ;  /* 0x000000060c0d7981 */ /* 0x000ee4000c1e1500 */
[C---:B------:R-:W-:Y:S02]  /*46340*/  IMAD.WIDE R16, R21.reuse, 0x2, R16 ;  /* 0x0000000215107825 */ /* 0x040fe400078e0210 */
[----:B0-----:R-:W3:Y:S04]  /*46350*/  LDL.64 R10, [R1+0x12e0] ;  /* 0x0012e000010a7983 */ /* 0x001ee80000100a00 */
[----:B------:R-:W3:Y:S04]  /*46360*/  LDG.E.U16 R15, [R14.64] ;  /* 0x000000060e0f7981 */ /* 0x000ee8000c1e1500 */
[----:B--2---:R0:W-:Y:S04]  /*46370*/  STL [R1+0x7ac], R3 ;  /* 0x0007ac0301007387 */ /* 0x0041e80000100800 */
[----:B0-----:R0:W2:Y:S01]  /*46380*/  LDG.E.U16 R3, [R16.64] ;  /* 0x0000000610037981 */ /* 0x0010a2000c1e1500 */
[----:B----4-:R-:W-:-:S03]  /*46390*/  IMAD.WIDE R18, R21, 0x2, R18 ;  /* 0x0000000215127825 */ /* 0x010fc600078e0212 */
[----:B---3--:R1:W-:Y:S04]  /*463a0*/  STL [R1+0x7a8], R7 ;  /* 0x0007a80701007387 */ /* 0x0083e80000100800 */
        /* <DEDUP_REMOVED lines=37> */
[----:B0-----:R-:W2:Y:S01]  /*46600*/  LDG.E.U16 R3, [R16.64] ;  /* 0x0000000610037981 */ /* 0x001ea2000c1e1500 */
[----:B----4-:R-:W-:-:S03]  /*46610*/  IMAD.WIDE R18, R21, 0x2, R18 ;  /* 0x0000000215127825 */ /* 0x010fc600078e0212 */
[----:B---3--:R0:W-:Y:S04]  /*46620*/  STL [R1+0x780], R7 ;  /* 0x0007800701007387 */ /* 0x0081e80000100800 */
[----:B0-----:R0:W3:Y:S01]  /*46630*/  LDG.E.U16 R7, [R18.64] ;  /* 0x0000000612077981 */ /* 0x0010e2000c1e1500 */
[----:B------:R-:W-:-:S03]  /*46640*/  IMAD.WIDE R10, R21, 0x2, R10 ;  /* 0x00000002150a7825 */ /* 0x000fc600078e020a */
[----:B------:R1:W-:Y:S04]  /*46650*/  STL [R1+0x77c], R13 ;  /* 0x00077c0d01007387 */ /* 0x0003e80000100800 */
[----:B------:R4:W-:Y:S01]  /*46660*/  STL [R1+0x778], R15 ;  /* 0x0007780f01007387 */ /* 0x0009e20000100800 */
[----:B0-----:R-:W-:-:S03]  /*46670*/  IMAD.WIDE R18, R21, 0x2, R4 ;  /* 0x0000000215127825 */ /* 0x001fc600078e0204 */
[----:B------:R0:W3:Y:S01]  /*46680*/  LDG.E.U16 R5, [R10.64] ;  /* 0x000000060a057981 */ /* 0x0000e2000c1e1500 */
[----:B-1----:R-:W-:-:S03]  /*46690*/  IMAD.WIDE R12, R21, 0x2, R26 ;  /* 0x00000002150c7825 */ /* 0x002fc600078e021a */
[----:B0-----:R-:W3:Y:S01]  /*466a0*/  LDL.64 R10, [R1+0x1268] ;  /* 0x00126800010a7983 */ /* 0x001ee20000100a00 */
[----:B----4-:R-:W-:-:S03]  /*466b0*/  IMAD.WIDE R14, R21, 0x2, R24 ;  /* 0x00000002150e7825 */ /* 0x010fc600078e0218 */
[----:B--2---:R0:W-:Y:S04]  /*466c0*/  STL [R1+0x774], R3 ;  /* 0x0007740301007387 */ /* 0x0041e80000100800 */
[----:B0-----:R0:W2:Y:S04]  /*466d0*/  LDG.E.U16 R3, [R12.64] ;  /* 0x000000060c037981 */ /* 0x0010a8000c1e1500 */
[----:B0-----:R-:W4:Y:S04]  /*466e0*/  LDL.64 R12, [R1+0x1260] ;  /* 0x00126000010c7983 */ /* 0x001f280000100a00 */
[----:B---3--:R0:W-:Y:S01]  /*466f0*/  STL [R1+0x770], R7 ;  /* 0x0007700701007387 */ /* 0x0081e20000100800 */
[----:B------:R-:W-:-:S03]  /*46700*/  IMAD.WIDE R16, R21, 0x2, R22 ;  /* 0x0000000215107825 */ /* 0x000fc600078e0216 */
[----:B------:R-:W3:Y:S04]  /*46710*/  LDL.64 R26, [R1+0x1238] ;  /* 0x00123800011a7983 */ /* 0x000ee80000100a00 */
[----:B------:R-:W3:Y:S04]  /*46720*/  LDL.64 R24, [R1+0x1230] ;  /* 0x0012300001187983 */ /* 0x000ee80000100a00 */
[----:B0-----:R0:W3:Y:S04]  /*46730*/  LDG.E.U16 R7, [R14.64] ;  /* 0x000000060e077981 */ /* 0x0010e8000c1e1500 */
[----:B------:R-:W4:Y:S04]  /*46740*/  LDL.64 R22, [R1+0x1228] ;  /* 0x0012280001167983 */ /* 0x000f280000100a00 */
[----:B0-----:R-:W4:Y:S04]  /*46750*/  LDL.64 R14, [R1+0x1258] ;  /* 0x00125800010e7983 */ /* 0x001f280000100a00 */
[----:B------:R0:W-:Y:S04]  /*46760*/  STL [R1+0x76c], R5 ;  /* 0x00076c0501007387 */ /* 0x0001e80000100800 */
[----:B0-----:R-:W4:Y:S04]  /*46770*/  LDL.64 R4, [R1+0x1220] ;  /* 0x0012200001047983 */ /* 0x001f280000100a00 */
[----:B--2---:R0:W-:Y:S04]  /*46780*/  STL [R1+0x768], R3 ;  /* 0x0007680301007387 */ /* 0x0041e80000100800 */
[----:B0-----:R0:W2:Y:S04]  /*46790*/  LDG.E.U16 R3, [R16.64] ;  /* 0x0000000610037981 */ /* 0x0010a8000c1e1500 */
[----:B0-----:R-:W2:Y:S04]  /*467a0*/  LDL.64 R16, [R1+0x1250] ;  /* 0x0012500001107983 */ /* 0x001ea80000100a00 */
[----:B---3--:R0:W-:Y:S04]  /*467b0*/  STL [R1+0x764], R7 ;  /* 0x0007640701007387 */ /* 0x0081e80000100800 */
[----:B0-----:R0:W3:Y:S01]  /*467c0*/  LDG.E.U16 R7, [R18.64] ;  /* 0x0000000612077981 */ /* 0x0010e2000c1e1500 */
[----:B------:R-:W-:-:S03]  /*467d0*/  IMAD.WIDE R10, R21, 0x2, R10 ;  /* 0x00000002150a7825 */ /* 0x000fc600078e020a */
[----:B0-----:R-:W3:Y:S01]  /*467e0*/  LDL.64 R18, [R1+0x1248] ;  /* 0x0012480001127983 */ /* 0x001ee20000100a00 */
[----:B----4-:R-:W-:-:S04]  /*467f0*/  IMAD.WIDE R12, R21, 0x2, R12 ;  /* 0x00000002150c7825 */ /* 0x010fc800078e020c */
[C---:B------:R-:W-:Y:S02]  /*46800*/  IMAD.WIDE R14, R21.reuse, 0x2, R14 ;  /* 0x00000002150e7825 */ /* 0x040fe400078e020e */
[----:B------:R-:W4:Y:S04]  /*46810*/  LDG.E.U16 R13, [R12.64] ;  /* 0x000000060c0d7981 */ /* 0x000f28000c1e1500 */
[----:B------:R-:W4:Y:S04]  /*46820*/  LDG.E.U16 R15, [R14.64] ;  /* 0x000000060e0f7981 */ /* 0x000f28000c1e1500 */
[----:B--2---:R0:W-:Y:S04]  /*46830*/  STL [R1+0x760], R3 ;  /* 0x0007600301007387 */ /* 0x0041e80000100800 */
[----:B0-----:R0:W2:Y:S01]  /*46840*/  LDG.E.U16 R3, [R10.64] ;  /* 0x000000060a037981 */ /* 0x0010a2000c1e1500 */
[----:B------:R-:W-:-:S03]  /*46850*/  IMAD.WIDE R16, R21, 0x2, R16 ;  /* 0x0000000215107825 */ /* 0x000fc600078e0210 */
[----:B0-----:R-:W4:Y:S04]  /*46860*/  LDL.64 R10, [R1+0x1240] ;  /* 0x00124000010a7983 */ /* 0x001f280000100a00 */
[----:B---3--:R0:W-:Y:S04]  /*46870*/  STL [R1+0x75c], R7 ;  /* 0x00075c0701007387 */ /* 0x0081e80000100800 */
[----:B0-----:R-:W3:Y:S01]  /*46880*/  LDG.E.U16 R7, [R16.64] ;  /* 0x0000000610077981 */ /* 0x001ee2000c1e1500 */
[----:B------:R-:W-:-:S03]  /*46890*/  IMAD.WIDE R18, R21, 0x2, R18 ;  /* 0x0000000215127825 */ /* 0x000fc600078e0212 */
[----:B--2---:R0:W-:Y:S04]  /*468a0*/  STL [R1+0x758], R3 ;  /* 0x0007580301007387 */ /* 0x0041e80000100800 */
[----:B0-----:R0:W2:Y:S01]  /*468b0*/  LDG.E.U16 R3, [R18.64] ;  /* 0x0000000612037981 */ /* 0x0010a2000c1e1500 */
[----:B----4-:R-:W-:-:S03]  /*468c0*/  IMAD.WIDE R10, R21, 0x2, R10 ;  /* 0x00000002150a7825 */ /* 0x010fc600078e020a */
[----:B------:R1:W-:Y:S04]  /*468d0*/  STL [R1+0x754], R13 ;  /* 0x0007540d01007387 */ /* 0x0003e80000100800 */
[----:B------:R-:W-:Y:S01]  /*468e0*/  STL [R1+0x750], R15 ;  /* 0x0007500f01007387 */ /* 0x000fe20000100800 */
[----:B0-----:R-:W-:-:S03]  /*468f0*/  IMAD.WIDE R18, R21, 0x2, R4 ;  /* 0x0000000215127825 */ /* 0x001fc600078e0204 */
[----:B------:R0:W4:Y:S01]  /*46900*/  LDG.E.U16 R5, [R10.64] ;  /* 0x000000060a057981 */ /* 0x000122000c1e1500 */
[----:B-1----:R-:W-:-:S03]  /*46910*/  IMAD.WIDE R12, R21, 0x2, R26 ;  /* 0x00000002150c7825 */ /* 0x002fc600078e021a */
[----:B0-----:R-:W4:Y:S04]  /*46920*/  LDL.64 R10, [R1+0x1218] ;  /* 0x00121800010a7983 */ /* 0x001f280000100a00 */
[----:B---3--:R0:W-:Y:S04]  /*46930*/  STL [R1+0x748], R7 ;  /* 0x0007480701007387 */ /* 0x0081e80000100800 */
[----:B0-----:R0:W3:Y:S01]  /*46940*/  LDG.E.U16 R7, [R12.64] ;  /* 0x000000060c077981 */ /* 0x0010e2000c1e1500 */
[----:B------:R-:W-:-:S03]  /*46950*/  IMAD.WIDE R14, R21, 0x2, R24 ;  /* 0x00000002150e7825 */ /* 0x000fc600078e0218 */
[----:B0-----:R-:W3:Y:S01]  /*46960*/  LDL.64 R12, [R1+0x1210] ;  /* 0x00121000010c7983 */ /* 0x001ee20000100a00 */
[----:B------:R-:W-:-:S03]  /*46970*/  IMAD.WIDE R16, R21, 0x2, R22 ;  /* 0x0000000215107825 */ /* 0x000fc600078e0216 */
[----:B--2---:R0:W-:Y:S04]  /*46980*/  STL [R1+0x740], R3 ;  /* 0x0007400301007387 */ /* 0x0041e80000100800 */
[----:B------:R-:W2:Y:S04]  /*46990*/  LDL.64 R26, [R1+0x11e8] ;  /* 0x0011e800011a7983 */ /* 0x000ea80000100a00 */
[----:B------:R-:W2:Y:S04]  /*469a0*/  LDL.64 R24, [R1+0x11e0] ;  /* 0x0011e00001187983 */ /* 0x000ea80000100a00 */
[----:B0-----:R0:W2:Y:S04]  /*469b0*/  LDG.E.U16 R3, [R14.64] ;  /* 0x000000060e037981 */ /* 0x0010a8000c1e1500 */
[----:B------:R-:W2:Y:S04]  /*469c0*/  LDL.64 R22, [R1+0x11d8] ;  /* 0x0011d80001167983 */ /* 0x000ea80000100a00 */
[----:B0-----:R-:W2:Y:S04]  /*469d0*/  LDL.64 R14, [R1+0x1208] ;  /* 0x00120800010e7983 */ /* 0x001ea80000100a00 */
[----:B----4-:R0:W-:Y:S04]  /*469e0*/  STL [R1+0x70c], R5 ;  /* 0x00070c0501007387 */ /* 0x0101e80000100800 */
[----:B0-----:R-:W4:Y:S04]  /*469f0*/  LDL.64 R4, [R1+0x11d0] ;  /* 0x0011d00001047983 */ /* 0x001f280000100a00 */
[----:B---3--:R0:W-:Y:S04]  /*46a00*/  STL [R1+0x704], R7 ;  /* 0x0007040701007387 */ /* 0x0081e80000100800 */
[----:B0-----:R0:W3:Y:S04]  /*46a10*/  LDG.E.U16 R7, [R16.64] ;  /* 0x0000000610077981 */ /* 0x0010e8000c1e1500 */
[----:B0-----:R-:W4:Y:S01]  /*46a20*/  LDL.64 R16, [R1+0x1200] ;  /* 0x0012000001107983 */ /* 0x001f220000100a00 */
[----:B------:R-:W-:-:S03]  /*46a30*/  IMAD.WIDE R10, R21, 0x2, R10 ;  /* 0x00000002150a7825 */ /* 0x000fc600078e020a */
[----:B--2---:R0:W-:Y:S04]  /*46a40*/  STL [R1+0x6fc], R3 ;  /* 0x0006fc0301007387 */ /* 0x0041e80000100800 */
[----:B0-----:R0:W2:Y:S04]  /*46a50*/  LDG.E.U16 R3, [R18.64] ;  /* 0x0000000612037981 */ /* 0x0010a8000c1e1500 */
[----:B0-----:R-:W2:Y:S04]  /*46a60*/  LDL.64 R18, [R1+0x11f8] ;  /* 0x0011f80001127983 */ /* 0x001ea80000100a00 */
[----:B---3--:R0:W-:Y:S04]  /*46a70*/  STL [R1+0x6f4], R7 ;  /* 0x0006f40701007387 */ /* 0x0081e80000100800 */
[----:B0-----:R0:W3:Y:S01]  /*46a80*/  LDG.E.U16 R7, [R10.64] ;  /* 0x000000060a077981 */ /* 0x0010e2000c1e1500 */
[----:B------:R-:W-:-:S04]  /*46a90*/  IMAD.WIDE R12, R21, 0x2, R12 ;  /* 0x00000002150c7825 */ /* 0x000fc800078e020c */
[C---:B------:R-:W-:Y:S02]  /*46aa0*/  IMAD.WIDE R14, R21.reuse, 0x2, R14 ;  /* 0x00000002150e7825 */ /* 0x040fe400078e020e */
[----:B------:R-:W3:Y:S02]  /*46ab0*/  LDG.E.U16 R13, [R12.64] ;  /* 0x000000060c0d7981 */ /* 0x000ee4000c1e1500 */
[C---:B----4-:R-:W-:Y:S02]  /*46ac0*/  IMAD.WIDE R16, R21.reuse, 0x2, R16 ;  /* 0x0000000215107825 */ /* 0x050fe400078e0210 */
[----:B0-----:R-:W4:Y:S04]  /*46ad0*/  LDL.64 R10, [R1+0x11f0] ;  /* 0x0011f000010a7983 */ /* 0x001f280000100a00 */
[----:B------:R-:W4:Y:S04]  /*46ae0*/  LDG.E.U16 R15, [R14.64] ;  /* 0x000000060e0f7981 */ /* 0x000f28000c1e1500 */
[----:B--2---:R0:W-:Y:S04]  /*46af0*/  STL [R1+0x6e8], R3 ;  /* 0x0006e80301007387 */ /* 0x0041e80000100800 */
[----:B0-----:R0:W2:Y:S01]  /*46b00*/  LDG.E.U16 R3, [R16.64] ;  /* 0x0000000610037981 */ /* 0x0010a2000c1e1500 */
[----:B------:R-:W-:-:S03]  /*46b10*/  IMAD.WIDE R18, R21, 0x2, R18 ;  /* 0x0000000215127825 */ /* 0x000fc600078e0212 */
[----:B---3--:R1:W-:Y:S04]  /*46b20*/  STL [R1+0x6e4], R7 ;  /* 0x0006e40701007387 */ /* 0x0083e80000100800 */
[----:B-1----:R1:W3:Y:S01]  /*46b30*/  LDG.E.U16 R7, [R18.64] ;  /* 0x0000000612077981 */ /* 0x0022e2000c1e1500 */
[----:B----4-:R-:W-:-:S03]  /*46b40*/  IMAD.WIDE R10, R21, 0x2, R10 ;  /* 0x00000002150a7825 */ /* 0x010fc600078e020a */
        /* <DEDUP_REMOVED lines=30> */
[----:B------:R-:W3:Y:S04]  /*46d30*/  LDG.E.U16 R13, [R12.64] ;  /* 0x000000060c0d7981 */ /* 0x000ee8000c1e1500 */
[----:B0-----:R-:W3:Y:S04]  /*46d40*/  LDL.64 R10, [R1+0x11a0] ;  /* 0x0011a000010a7983 */ /* 0x001ee80000100a00 */
[----:B------:R-:W3:Y:S01]  /*46d50*/  LDG.E.U16 R15, [R14.64] ;  /* 0x000000060e0f7981 */ /* 0x000ee2000c1e1500 */
[----:B------:R-:W-:-:S03]  /*46d60*/  IMAD.WIDE R16, R21, 0x2, R16 ;  /* 0x0000000215107825 */ /* 0x000fc600078e0210 */
[----:B--2---:R0:W-:Y:S04]  /*46d70*/  STL [R1+0x698], R3 ;  /* 0x0006980301007387 */ /* 0x0041e80000100800 */
[----:B0-----:R0:W2:Y:S01]  /*46d80*/  LDG.E.U16 R3, [R16.64] ;  /* 0x0000000610037981 */ /* 0x0010a2000c1e1500 */
[----:B----4-:R-:W-:-:S03]  /*46d90*/  IMAD.WIDE R18, R21, 0x2, R18 ;  /* 0x0000000215127825 */ /* 0x010fc600078e0212 */
[----:B---3--:R1:W-:Y:S04]  /*46da0*/  STL [R1+0x68c], R7 ;  /* 0x00068c0701007387 */ /* 0x0083e80000100800 */
[----:B-1----:R1:W3:Y:S01]  /*46db0*/  LDG.E.U16 R7, [R18.64] ;  /* 0x0000000612077981 */ /* 0x0022e2000c1e1500 */
[----:B------:R-:W-:-:S03]  /*46dc0*/  IMAD.WIDE R10, R21, 0x2, R10 ;  /* 0x00000002150a7825 */ /* 0x000fc600078e020a */
[----:B------:R4:W-:Y:S01]  /*46dd0*/  STL [R1+0x688], R13 ;  /* 0x0006880d01007387 */ /* 0x0009e20000100800 */
[----:B0-----:R-:W-:-:S03]  /*46de0*/  IMAD.WIDE R16, R21, 0x2, R22 ;  /* 0x0000000215107825 */ /* 0x001fc600078e0216 */
[----:B------:R0:W-:Y:S01]  /*46df0*/  STL [R1+0x674], R15 ;  /* 0x0006740f01007387 */ /* 0x0001e20000100800 */
[----:B----4-:R-:W-:-:S04]  /*46e00*/  IMAD.WIDE R12, R21, 0x2, R26 ;  /* 0x00000002150c7825 */ /* 0x010fc800078e021a */
[C---:B0-----:R-:W-:Y:S01]  /*46e10*/  IMAD.WIDE R14, R21.reuse, 0x2, R24 ;  /* 0x00000002150e7825 */ /* 0x041fe200078e0218 */
[----:B------:R0:W4:Y:S04]  /*46e20*/  LDG.E.U16 R22, [R12.64] ;  /* 0x000000060c167981 */ /* 0x000128000c1e1500 */
[----:B------:R1:W4:Y:S04]  /*46e30*/  LDG.E.U16 R25, [R10.64] ;  /* 0x000000060a197981 */ /* 0x000328000c1e1500 */
[----:B------:R1:W4:Y:S04]  /*46e40*/  LDG.E.U16 R23, [R14.64] ;  /* 0x000000060e177981 */ /* 0x000328000c1e1500 */
[----:B0-----:R-:W4:Y:S04]  /*46e50*/  LDL.64 R12, [R1+0x1170] ;  /* 0x00117000010c7983 */ /* 0x001f280000100a00 */
[----:B-1----:R-:W4:Y:S04]  /*46e60*/  LDL.64 R10, [R1+0x1178] ;  /* 0x00117800010a7983 */ /* 0x002f280000100a00 */
[----:B------:R-:W4:Y:S01]  /*46e70*/  LDL.64 R14, [R1+0x1168] ;  /* 0x00116800010e7983 */ /* 0x000f220000100a00 */
[----:B------:R-:W-:-:S03]  /*46e80*/  IMAD.WIDE R18, R21, 0x2, R4 ;  /* 0x0000000215127825 */ /* 0x000fc600078e0204 */
[----:B--2---:R0:W-:Y:S04]  /*46e90*/  STL [R1+0x670], R3 ;  /* 0x0006700301007387 */ /* 0x0041e80000100800 */
[----:B------:R-:W2:Y:S04]  /*46ea0*/  LDL.64 R4, [R1+0x1150] ;  /* 0x0011500001047983 */ /* 0x000ea80000100a00 */
[----:B0-----:R0:W2:Y:S04]  /*46eb0*/  LDG.E.U16 R3, [R16.64] ;  /* 0x0000000610037981 */ /* 0x0010a8000c1e1500 */
[----:B0-----:R-:W2:Y:S04]  /*46ec0*/  LDL.64 R16, [R1+0x1160] ;  /* 0x0011600001107983 */ /* 0x001ea80000100a00 */
[----:B---3--:R0:W-:Y:S04]  /*46ed0*/  STL [R1+0x664], R7 ;  /* 0x0006640701007387 */ /* 0x0081e80000100800 */
[----:B------:R-:W3:Y:S04]  /*46ee0*/  LDL.64 R26, [R1+0x1140] ;  /* 0x00114000011a7983 */ /* 0x000ee80000100a00 */
[----:B0-----:R0:W3:Y:S04]  /*46ef0*/  LDG.E.U16 R7, [R18.64] ;  /* 0x0000000612077981 */ /* 0x0010e8000c1e1500 */
[----:B0-----:R-:W3:Y:S04]  /*46f00*/  LDL.64 R18, [R1+0x1158] ;  /* 0x0011580001127983 */ /* 0x001ee80000100a00 */
[----:B----4-:R0:W-:Y:S01]  /*46f10*/  STL [R1+0x658], R25 ;  /* 0x0006581901007387 */ /* 0x0101e20000100800 */
[----:B------:R-:W-:-:S03]  /*46f20*/  IMAD.WIDE R12, R21, 0x2, R12 ;  /* 0x00000002150c7825 */ /* 0x000fc600078e020c */
[----:B0-----:R-:W4:Y:S01]  /*46f30*/  LDL.64 R24, [R1+0x1138] ;  /* 0x0011380001187983 */ /* 0x001f220000100a00 */
[----:B------:R-:W-:-:S04]  /*46f40*/  IMAD.WIDE R10, R21, 0x2, R10 ;  /* 0x00000002150a7825 */ /* 0x000fc800078e020a */
[C---:B------:R-:W-:Y:S02]  /*46f50*/  IMAD.WIDE R14, R21.reuse, 0x2, R14 ;  /* 0x00000002150e7825 */ /* 0x040fe400078e020e */
[----:B------:R0:W4:Y:S04]  /*46f60*/  LDG.E.U16 R10, [R10.64] ;  /* 0x000000060a0a7981 */ /* 0x000128000c1e1500 */
[----:B------:R-:W-:Y:S04]  /*46f70*/  STL [R1+0x648], R23 ;  /* 0x0006481701007387 */ /* 0x000fe80000100800 */
[----:B------:R-:W4:Y:S04]  /*46f80*/  LDG.E.U16 R15, [R14.64] ;  /* 0x000000060e0f7981 */ /* 0x000f28000c1e1500 */
[----:B0-----:R0:W4:Y:S04]  /*46f90*/  LDG.E.U16 R11, [R12.64] ;  /* 0x000000060c0b7981 */ /* 0x001128000c1e1500 */
[----:B------:R1:W-:Y:S04]  /*46fa0*/  STL [R1+0x654], R22 ;  /* 0x0006541601007387 */ /* 0x0003e80000100800 */
[----:B0-----:R-:W4:Y:S04]  /*46fb0*/  LDL.64 R12, [R1+0x1148] ;  /* 0x00114800010c7983 */ /* 0x001f280000100a00 */
[----:B-1----:R-:W4:Y:S04]  /*46fc0*/  LDL.64 R22, [R1+0x1130] ;  /* 0x0011300001167983 */ /* 0x002f280000100a00 */
[----:B--2---:R0:W-:Y:S01]  /*46fd0*/  STL [R1+0x63c], R3 ;  /* 0x00063c0301007387 */ /* 0x0041e20000100800 */
[----:B------:R-:W-:-:S05]  /*46fe0*/  IMAD.WIDE R16, R21, 0x2, R16 ;  /* 0x0000000215107825 */ /* 0x000fca00078e0210 */
[----:B0-----:R4:W2:Y:S04]  /*46ff0*/  LDG.E.U16 R3, [R16.64] ;  /* 0x0000000610037981 */ /* 0x0018a8000c1e1500 */
[----:B---3--:R0:W-:Y:S01]  /*47000*/  STL [R1+0x630], R7 ;  /* 0x0006300701007387 */ /* 0x0081e20000100800 */
[----:B------:R-:W-:-:S05]  /*47010*/  IMAD.WIDE R18, R21, 0x2, R18 ;  /* 0x0000000215127825 */ /* 0x000fca00078e0212 */
[----:B0-----:R0:W3:Y:S01]  /*47020*/  LDG.E.U16 R7, [R18.64] ;  /* 0x0000000612077981 */ /* 0x0010e2000c1e1500 */
[----:B----4-:R-:W-:-:S03]  /*47030*/  IMAD.WIDE R16, R21, 0x2, R24 ;  /* 0x0000000215107825 */ /* 0x010fc600078e0218 */
[----:B------:R-:W-:Y:S04]  /*47040*/  STL [R1+0x620], R11 ;  /* 0x0006200b01007387 */ /* 0x000fe80000100800 */
[----:B------:R1:W-:Y:S01]  /*47050*/  STL [R1+0x624], R10 ;  /* 0x0006240a01007387 */ /* 0x0003e20000100800 */
[----:B------:R-:W-:-:S04]  /*47060*/  IMAD.WIDE R12, R21, 0x2, R12 ;  /* 0x00000002150c7825 */ /* 0x000fc800078e020c */
[C---:B-1----:R-:W-:Y:S02]  /*47070*/  IMAD.WIDE R10, R21.reuse, 0x2, R4 ;  /* 0x00000002150a7825 */ /* 0x042fe400078e0204 */
[----:B------:R-:W4:Y:S04]  /*47080*/  LDL.64 R4, [R1+0x1108] ;  /* 0x0011080001047983 */ /* 0x000f280000100a00 */
[----:B------:R1:W-:Y:S01]  /*47090*/  STL [R1+0x610], R15 ;  /* 0x0006100f01007387 */ /* 0x0003e20000100800 */
[----:B0-----:R-:W-:-:S03]  /*470a0*/  IMAD.WIDE R18, R21, 0x2, R22 ;  /* 0x0000000215127825 */ /* 0x001fc600078e0216 */
[----:B------:R0:W4:Y:S04]  /*470b0*/  LDG.E.U16 R25, [R10.64] ;  /* 0x000000060a197981 */ /* 0x000128000c1e1500 */
[----:B------:R0:W4:Y:S01]  /*470c0*/  LDG.E.U16 R22, [R12.64] ;  /* 0x000000060c167981 */ /* 0x000122000c1e1500 */
[----:B-1----:R-:W-:-:S03]  /*470d0*/  IMAD.WIDE R14, R21, 0x2, R26 ;  /* 0x00000002150e7825 */ /* 0x002fc600078e021a */
[----:B0-----:R-:W4:Y:S04]  /*470e0*/  LDL.64 R10, [R1+0x1128] ;  /* 0x00112800010a7983 */ /* 0x001f280000100a00 */
[----:B------:R-:W4:Y:S04]  /*470f0*/  LDL.64 R12, [R1+0x1120] ;  /* 0x00112000010c7983 */ /* 0x000f280000100a00 */
[----:B------:R0:W4:Y:S04]  /*47100*/  LDG.E.U16 R23, [R14.64] ;  /* 0x000000060e177981 */ /* 0x000128000c1e1500 */
[----:B0-----:R-:W4:Y:S04]  /*47110*/  LDL.64 R14, [R1+0x1118] ;  /* 0x00111800010e7983 */ /* 0x001f280000100a00 */
[----:B--2---:R0:W-:Y:S04]  /*47120*/  STL [R1+0x608], R3 ;  /* 0x0006080301007387 */ /* 0x0041e80000100800 */
[----:B0-----:R0:W2:Y:S04]  /*47130*/  LDG.E.U16 R3, [R16.64] ;  /* 0x0000000610037981 */ /* 0x0010a8000c1e1500 */
[----:B0-----:R-:W2:Y:S04]  /*47140*/  LDL.64 R16, [R1+0x1110] ;  /* 0x0011100001107983 */ /* 0x001ea80000100a00 */
[----:B---3--:R0:W-:Y:S04]  /*47150*/  STL [R1+0x600], R7 ;  /* 0x0006000701007387 */ /* 0x0081e80000100800 */
[----:B------:R-:W3:Y:S04]  /*47160*/  LDL.64 R26, [R1+0x10f0] ;  /* 0x0010f000011a7983 */ /* 0x000ee80000100a00 */
[----:B0-----:R4:W3:Y:S02]  /*47170*/  LDG.E.U16 R7, [R18.64] ;  /* 0x0000000612077981 */ /* 0x0018e4000c1e1500 */
[----:B----4-:R-:W-:-:S02]  /*47180*/  IMAD.WIDE R18, R21, 0x2, R4 ;  /* 0x0000000215127825 */ /* 0x010fc400078e0204 */
[----:B------:R0:W-:Y:S02]  /*47190*/  STL [R1+0x5f0], R25 ;  /* 0x0005f01901007387 */ /* 0x0001e40000100800 */
[C---:B------:R-:W-:Y:S02]  /*471a0*/  IMAD.WIDE R10, R21.reuse, 0x2, R10 ;  /* 0x00000002150a7825 */ /* 0x040fe400078e020a */
[----:B0-----:R-:W4:Y:S02]  /*471b0*/  LDL.64 R24, [R1+0x10e8] ;  /* 0x0010e80001187983 */ /* 0x001f240000100a00 */
[C---:B------:R-:W-:Y:S02]  /*471c0*/  IMAD.WIDE R12, R21.reuse, 0x2, R12 ;  /* 0x00000002150c7825 */ /* 0x040fe400078e020c */
[----:B------:R0:W4:Y:S04]  /*471d0*/  LDG.E.U16 R4, [R10.64] ;  /* 0x000000060a047981 */ /* 0x000128000c1e1500 */
[----:B------:R-:W-:Y:S04]  /*471e0*/  STL [R1+0x5e0], R23 ;  /* 0x0005e01701007387 */ /* 0x000fe80000100800 */
[----:B------:R1:W-:Y:S04]  /*471f0*/  STL [R1+0x5ec], R22 ;  /* 0x0005ec1601007387 */ /* 0x0003e80000100800 */
[----:B0-----:R-:W4:Y:S01]  /*47200*/  LDL.64 R10, [R1+0x1100] ;  /* 0x00110000010a7983 */ /* 0x001f220000100a00 */
[----:B------:R-:W-:-:S03]  /*47210*/  IMAD.WIDE R14, R21, 0x2, R14 ;  /* 0x00000002150e7825 */ /* 0x000fc600078e020e */
[----:B------:R0:W4:Y:S04]  /*47220*/  LDG.E.U16 R5, [R12.64] ;  /* 0x000000060c057981 */ /* 0x000128000c1e1500 */
[----:B------:R-:W4:Y:S04]  /*47230*/  LDG.E.U16 R15, [R14.64] ;  /* 0x000000060e0f7981 */ /* 0x000f28000c1e1500 */
[----:B-1----:R-:W4:Y:S04]  /*47240*/  LDL.64 R22, [R1+0x10e0] ;  /* 0x0010e00001167983 */ /* 0x002f280000100a00 */
[----:B0-----:R-:W4:Y:S04]  /*47250*/  LDL.64 R12, [R1+0x10f8] ;  /* 0x0010f800010c7983 */ /* 0x001f280000100a00 */
[----:B--2---:R0:W-:Y:S01]  /*47260*/  STL [R1+0x5dc], R3 ;  /* 0x0005dc0301007387 */ /* 0x0041e20000100800 */
[----:B------:R-:W-:-:S05]  /*47270*/  IMAD.WIDE R16, R21, 0x2, R16 ;  /* 0x0000000215107825 */ /* 0x000fca00078e0210 */
[----:B0-----:R4:W2:Y:S04]  /*47280*/  LDG.E.U16 R3, [R16.64] ;  /* 0x0000000610037981 */ /* 0x0018a8000c1e1500 */
[----:B---3--:R0:W-:Y:S04]  /*47290*/  STL [R1+0x5d8], R7 ;  /* 0x0005d80701007387 */ /* 0x0081e80000100800 */
[----:B0-----:R0:W3:Y:S01]  /*472a0*/  LDG.E.U16 R7, [R18.64] ;  /* 0x0000000612077981 */ /* 0x0010e2000c1e1500 */
[----:B----4-:R-:W-:-:S04]  /*472b0*/  IMAD.WIDE R16, R21, 0x2, R24 ;  /* 0x0000000215107825 */ /* 0x010fc800078e0218 */
[C---:B------:R-:W-:Y:S01]  /*472c0*/  IMAD.WIDE R10, R21.reuse, 0x2, R10 ;  /* 0x00000002150a7825 */ /* 0x040fe200078e020a */
[----:B------:R-:W-:Y:S04]  /*472d0*/  STL [R1+0x5cc], R5 ;  /* 0x0005cc0501007387 */ /* 0x000fe80000100800 */
[----:B------:R1:W-:Y:S04]  /*472e0*/  STL [R1+0x5d0], R4 ;  /* 0x0005d00401007387 */ /* 0x0003e80000100800 */
[----:B------:R-:W4:Y:S01]  /*472f0*/  LDG.E.U16 R11, [R10.64] ;  /* 0x000000060a0b7981 */ /* 0x000f22000c1e1500 */
[----:B------:R-:W-:-:S03]  /*47300*/  IMAD.WIDE R12, R21, 0x2, R12 ;  /* 0x00000002150c7825 */ /* 0x000fc600078e020c */
[----:B-1----:R-:W4:Y:S04]  /*47310*/  LDL.64 R4, [R1+0x10d8] ;  /* 0x0010d80001047983 */ /* 0x002f280000100a00 */
[----:B------:R1:W-:Y:S01]  /*47320*/  STL [R1+0x5c0], R15 ;  /* 0x0005c00f01007387 */ /* 0x0003e20000100800 */
[----:B0-----:R-:W-:-:S03]  /*47330*/  IMAD.WIDE R18, R21, 0x2, R22 ;  /* 0x0000000215127825 */ /* 0x001fc600078e0216 */
[----:B------:R0:W4:Y:S04]  /*47340*/  LDG.E.U16 R24, [R12.64] ;  /* 0x000000060c187981 */ /* 0x000128000c1e1500 */
[----:B------:R-:W4:Y:S01]  /*47350*/  LDL.64 R22, [R1+0x10b0] ;  /* 0x0010b00001167983 */ /* 0x000f220000100a00 */
[----:B-1----:R-:W-:-:S03]  /*47360*/  IMAD.WIDE R14, R21, 0x2, R26 ;  /* 0x00000002150e7825 */ /* 0x002fc600078e021a */
[----:B0-----:R-:W4:Y:S04]  /*47370*/  LDL.64 R12, [R1+0x10d0] ;  /* 0x0010d000010c7983 */ /* 0x001f280000100a00 */
[----:B------:R0:W4:Y:S04]  /*47380*/  LDG.E.U16 R25, [R14.64] ;  /* 0x000000060e197981 */ /* 0x000128000c1e1500 */
[----:B0-----:R-:W4:Y:S04]  /*47390*/  LDL.64 R14, [R1+0x10c8] ;  /* 0x0010c800010e7983 */ /* 0x001f280000100a00 */
[----:B--2---:R0:W-:Y:S04]  /*473a0*/  STL [R1+0x5b4], R3 ;  /* 0x0005b40301007387 */ /* 0x0041e80000100800 */
[----:B------:R-:W2:Y:S04]  /*473b0*/  LDL.64 R26, [R1+0x10a8] ;  /* 0x0010a800011a7983 */ /* 0x000ea80000100a00 */
[----:B0-----:R0:W2:Y:S04]  /*473c0*/  LDG.E.U16 R3, [R16.64] ;  /* 0x0000000610037981 */ /* 0x0010a8000c1e1500 */
[----:B0-----:R-:W2:Y:S04]  /*473d0*/  LDL.64 R16, [R1+0x10c0] ;  /* 0x0010c00001107983 */ /* 0x001ea80000100a00 */
[----:B---3--:R0:W-:Y:S04]  /*473e0*/  STL [R1+0x5ac], R7 ;  /* 0x0005ac0701007387 */ /* 0x0081e80000100800 */
[----:B0-----:R0:W3:Y:S04]  /*473f0*/  LDG.E.U16 R7, [R18.64] ;  /* 0x0000000612077981 */ /* 0x0010e8000c1e1500 */
[----:B0-----:R-:W3:Y:S04]  /*47400*/  LDL.64 R18, [R1+0x10b8] ;  /* 0x0010b80001127983 */ /* 0x001ee80000100a00 */
[----:B----4-:R0:W-:Y:S02]  /*47410*/  STL [R1+0x5a8], R11 ;  /* 0x0005a80b01007387 */ /* 0x0101e40000100800 */
[----:B0-----:R-:W-:-:S06]  /*47420*/  IMAD.WIDE R10, R21, 0x2, R4 ;  /* 0x00000002150a7825 */ /* 0x001fcc00078e0204 */
[----:B------:R-:W4:Y:S01]  /*47430*/  LDG.E.U16 R11, [R10.64] ;  /* 0x000000060a0b7981 */ /* 0x000f22000c1e1500 */
[----:B------:R-:W-:-:S03]  /*47440*/  IMAD.WIDE R12, R21, 0x2, R12 ;  /* 0x00000002150c7825 */ /* 0x000fc600078e020c */
[----:B------:R-:W-:Y:S04]  /*47450*/  STL [R1+0x5a0], R25 ;  /* 0x0005a01901007387 */ /* 0x000fe80000100800 */
[----:B------:R0:W4:Y:S01]  /*47460*/  LDG.E.U16 R12, [R12.64] ;  /* 0x000000060c0c7981 */ /* 0x000122000c1e1500 */
[----:B------:R-:W-:-:S03]  /*47470*/  IMAD.WIDE R14, R21, 0x2, R14 ;  /* 0x00000002150e7825 */ /* 0x000fc600078e020e */
[----:B------:R1:W-:Y:S04]  /*47480*/  STL [R1+0x5a4], R24 ;  /* 0x0005a41801007387 */ /* 0x0003e80000100800 */
[----:B0-----:R0:W4:Y:S04]  /*47490*/  LDG.E.U16 R13, [R14.64] ;  /* 0x000000060e0d7981 */ /* 0x001128000c1e1500 */
[----:B------:R-:W4:Y:S04]  /*474a0*/  LDL.64 R4, [R1+0x1090] ;  /* 0x0010900001047983 */ /* 0x000f280000100a00 */
[----:B-1----:R-:W4:Y:S04]  /*474b0*/  LDL.64 R24, [R1+0x1098] ;  /* 0x0010980001187983 */ /* 0x002f280000100a00 */
[----:B0-----:R-:W4:Y:S04]  /*474c0*/  LDL.64 R14, [R1+0x10a0] ;  /* 0x0010a000010e7983 */ /* 0x001f280000100a00 */
[----:B--2---:R0:W-:Y:S01]  /*474d0*/  STL [R1+0x598], R3 ;  /* 0x0005980301007387 */ /* 0x0041e20000100800 */
[----:B------:R-:W-:-:S05]  /*474e0*/  IMAD.WIDE R16, R21, 0x2, R16 ;  /* 0x0000000215107825 */ /* 0x000fca00078e0210 */
[----:B0-----:R0:W2:Y:S04]  /*474f0*/  LDG.E.U16 R3, [R16.64] ;  /* 0x0000000610037981 */ /* 0x0010a8000c1e1500 */
[----:B---3--:R1:W-:Y:S01]  /*47500*/  STL [R1+0x590], R7 ;  /* 0x0005900701007387 */ /* 0x0083e20000100800 */
[----:B------:R-:W-:-:S05]  /*47510*/  IMAD.WIDE R18, R21, 0x2, R18 ;  /* 0x0000000215127825 */ /* 0x000fca00078e0212 */
[----:B-1----:R1:W3:Y:S04]  /*47520*/  LDG.E.U16 R7, [R18.64] ;  /* 0x0000000612077981 */ /* 0x0022e8000c1e1500 */
[----:B----4-:R4:W-:Y:S02]  /*47530*/  STL [R1+0x58c], R11 ;  /* 0x00058c0b01007387 */ /* 0x0109e40000100800 */
[C---:B----4-:R-:W-:Y:S02]  /*47540*/  IMAD.WIDE R10, R21.reuse, 0x2, R22 ;  /* 0x00000002150a7825 */ /* 0x050fe400078e0216 */
[----:B------:R-:W4:Y:S04]  /*47550*/  LDL.64 R22, [R1+0x1088] ;  /* 0x0010880001167983 */ /* 0x000f280000100a00 */
[----:B------:R-:W-:Y:S04]  /*47560*/  STL [R1+0x580], R13 ;  /* 0x0005800d01007387 */ /* 0x000fe80000100800 */
[----:B------:R0:W-:Y:S01]  /*47570*/  STL [R1+0x588], R12 ;  /* 0x0005880c01007387 */ /* 0x0001e20000100800 */
[----:B------:R-:W-:-:S04]  /*47580*/  IMAD.WIDE R14, R21, 0x2, R14 ;  /* 0x00000002150e7825 */ /* 0x000fc800078e020e */
[C---:B0-----:R-:W-:Y:S02]  /*47590*/  IMAD.WIDE R12, R21.reuse, 0x2, R26 ;  /* 0x00000002150c7825 */ /* 0x041fe400078e021a */
[----:B------:R-:W4:Y:S02]  /*475a0*/  LDL.64 R26, [R1+0x1068] ;  /* 0x00106800011a7983 */ /* 0x000f240000100a00 */
[----:B------:R-:W-:-:S04]  /*475b0*/  IMAD.WIDE R16, R21, 0x2, R24 ;  /* 0x0000000215107825 */ /* 0x000fc800078e0218 */
[C---:B-1----:R-:W-:Y:S01]  /*475c0*/  IMAD.WIDE R18, R21.reuse, 0x2, R4 ;  /* 0x0000000215127825 */ /* 0x042fe200078e0204 */
[----:B--2---:R0:W-:Y:S04]  /*475d0*/  STL [R1+0x57c], R3 ;  /* 0x00057c0301007387 */ /* 0x0041e80000100800 */
[----:B------:R-:W2:Y:S04]  /*475e0*/  LDL.64 R4, [R1+0x1060] ;  /* 0x0010600001047983 */ /* 0x000ea80000100a00 */
[----:B------:R-:W2:Y:S04]  /*475f0*/  LDL.64 R24, [R1+0x1058] ;  /* 0x0010580001187983 */ /* 0x000ea80000100a00 */
[----:B0-----:R0:W2:Y:S04]  /*47600*/  LDG.E.U16 R3, [R10.64] ;  /* 0x000000060a037981 */ /* 0x0010a8000c1e1500 */
[----:B0-----:R0:W4:Y:S04]  /*47610*/  LDG.E.U16 R11, [R14.64] ;  /* 0x000000060e0b7981 */ /* 0x001128000c1e1500 */
[----:B------:R1:W4:Y:S04]  /*47620*/  LDG.E.U16 R10, [R12.64] ;  /* 0x000000060c0a7981 */ /* 0x000328000c1e1500 */
[----:B0-----:R-:W4:Y:S04]  /*47630*/  LDL.64 R14, [R1+0x1078] ;  /* 0x00107800010e7983 */ /* 0x001f280000100a00 */
[----:B-1----:R-:W4:Y:S04]  /*47640*/  LDL.64 R12, [R1+0x1080] ;  /* 0x00108000010c7983 */ /* 0x002f280000100a00 */
[----:B---3--:R0:W-:Y:S04]  /*47650*/  STL [R1+0x578], R7 ;  /* 0x0005780701007387 */ /* 0x0081e80000100800 */
[----:B0-----:R0:W3:Y:S04]  /*47660*/  LDG.E.U16 R7, [R16.64] ;  /* 0x0000000610077981 */ /* 0x0010e8000c1e1500 */
[----:B0-----:R-:W3:Y:S04]  /*47670*/  LDL.64 R16, [R1+0x1070] ;  /* 0x0010700001107983 */ /* 0x001ee80000100a00 */
[----:B--2---:R0:W-:Y:S04]  /*47680*/  STL [R1+0x56c], R3 ;  /* 0x00056c0301007387 */ /* 0x0041e80000100800 */
[----:B----4-:R-:W-:Y:S04]  /*47690*/  STL [R1+0x560], R11 ;  /* 0x0005600b01007387 */ /* 0x010fe80000100800 */
[----:B------:R1:W-:Y:S04]  /*476a0*/  STL [R1+0x568], R10 ;  /* 0x0005680a01007387 */ /* 0x0003e80000100800 */
[----:B0-----:R0:W2:Y:S01]  /*476b0*/  LDG.E.U16 R3, [R18.64] ;  /* 0x0000000612037981 */ /* 0x0010a2000c1e1500 */
[----:B------:R-:W-:-:S04]  /*476c0*/  IMAD.WIDE R14, R21, 0x2, R14 ;  /* 0x00000002150e7825 */ /* 0x000fc800078e020e */
[C---:B-1----:R-:W-:Y:S02]  /*476d0*/  IMAD.WIDE R10, R21.reuse, 0x2, R22 ;  /* 0x00000002150a7825 */ /* 0x042fe400078e0216 */
[----:B------:R-:W4:Y:S02]  /*476e0*/  LDL.64 R22, [R1+0x1048] ;  /* 0x0010480001167983 */ /* 0x000f240000100a00 */
[C---:B------:R-:W-:Y:S02]  /*476f0*/  IMAD.WIDE R12, R21.reuse, 0x2, R12 ;  /* 0x00000002150c7825 */ /* 0x040fe400078e020c */
[----:B------:R-:W4:Y:S02]  /*47700*/  LDG.E.U16 R11, [R10.64] ;  /* 0x000000060a0b7981 */ /* 0x000f24000c1e1500 */
[C---:B0-----:R-:W-:Y:S02]  /*47710*/  IMAD.WIDE R18, R21.reuse, 0x2, R26 ;  /* 0x0000000215127825 */ /* 0x041fe400078e021a */
[----:B------:R0:W4:Y:S04]  /*47720*/  LDG.E.U16 R27, [R14.64] ;  /* 0x000000060e1b7981 */ /* 0x000128000c1e1500 */
[----:B------:R1:W4:Y:S04]  /*47730*/  LDG.E.U16 R26, [R12.64] ;  /* 0x000000060c1a7981 */ /* 0x000328000c1e1500 */
[----:B0-----:R-:W4:Y:S01]  /*47740*/  LDL.64 R14, [R1+0x1050] ;  /* 0x00105000010e7983 */ /* 0x001f220000100a00 */
[----:B---3--:R-:W-:-:S03]  /*47750*/  IMAD.WIDE R16, R21, 0x2, R16 ;  /* 0x0000000215107825 */ /* 0x008fc600078e0210 */
[----:B------:R0:W-:Y:S04]  /*47760*/  STL [R1+0x558], R7 ;  /* 0x0005580701007387 */ /* 0x0001e80000100800 */
[----:B0-----:R4:W3:Y:S01]  /*47770*/  LDG.E.U16 R7, [R16.64] ;  /* 0x0000000610077981 */ /* 0x0018e2000c1e1500 */
[----:B-1----:R-:W-:-:S03]  /*47780*/  IMAD.WIDE R12, R21, 0x2, R24 ;  /* 0x00000002150c7825 */ /* 0x002fc600078e0218 */
[----:B--2---:R0:W-:Y:S01]  /*47790*/  STL [R1+0x554], R3 ;  /* 0x0005540301007387 */ /* 0x0041e20000100800 */
[----:B----4-:R-:W-:-:S03]  /*477a0*/  IMAD.WIDE R16, R21, 0x2, R22 ;  /* 0x0000000215107825 */ /* 0x010fc600078e0216 */
[----:B0-----:R0:W2:Y:S04]  /*477b0*/  LDG.E.U16 R3, [R18.64] ;  /* 0x0000000612037981 */ /* 0x0010a8000c1e1500 */
[----:B------:R1:W-:Y:S01]  /*477c0*/  STL [R1+0x550], R11 ;  /* 0x0005500b01007387 */ /* 0x0003e20000100800 */
[----:B------:R-:W-:Y:S01]  /*477d0*/  LOP3.LUT R23, R28, 0x1c, RZ, 0xc0, !PT ;  /* 0x0000001c1c177812 */ /* 0x000fe200078ec0ff */
[C---:B-1----:R-:W-:Y:S02]  /*477e0*/  IMAD.WIDE R10, R21.reuse, 0x2, R4 ;  /* 0x00000002150a7825 */ /* 0x042fe400078e0204 */
[----:B------:R-:W4:Y:S04]  /*477f0*/  LDL.64 R4, [R1+0x1040] ;  /* 0x0010400001047983 */ /* 0x000f280000100a00 */
[----:B------:R-:W-:Y:S01]  /*47800*/  STL [R1+0x548], R27 ;  /* 0x0005481b01007387 */ /* 0x000fe20000100800 */
[----:B------:R-:W-:-:S03]  /*47810*/  IMAD.WIDE R14, R21, 0x2, R14 ;  /* 0x00000002150e7825 */ /* 0x000fc600078e020e */
[----:B------:R1:W-:Y:S01]  /*47820*/  STL [R1+0x54c], R26 ;  /* 0x00054c1a01007387 */ /* 0x0003e20000100800 */
[----:B------:R-:W-:-:S03]  /*47830*/  MOV R21, R20 ;  /* 0x0000001400157202 */ /* 0x000fc60000000f00 */
[----:B------:R-:W4:Y:S04]  /*47840*/  LDL.64 R24, [R1+0x1028] ;  /* 0x0010280001187983 */ /* 0x000f280000100a00 */
[----:B0-----:R-:W4:Y:S04]  /*47850*/  LDL.64 R18, [R1+0x1020] ;  /* 0x0010200001127983 */ /* 0x001f280000100a00 */
[----:B-1----:R-:W4:Y:S04]  /*47860*/  LDL.64 R26, [R1+0x1030] ;  /* 0x00103000011a7983 */ /* 0x002f280000100a00 */
[----:B---3--:R0:W-:Y:S04]  /*47870*/  STL [R1+0x540], R7 ;  /* 0x0005400701007387 */ /* 0x0081e80000100800 */
[----:B------:R-:W3:Y:S04]  /*47880*/  LDG.E.U16 R11, [R10.64] ;  /* 0x000000060a0b7981 */ /* 0x000ee8000c1e1500 */
[----:B------:R-:W1:Y:S04]  /*47890*/  LDS R20, [R23.X8+0x20000] ;  /* 0x0200000017147984 */ /* 0x000e680000008800 */
[----:B0-----:R0:W4:Y:S04]  /*478a0*/  LDG.E.U16 R7, [R12.64] ;  /* 0x000000060c077981 */ /* 0x001128000c1e1500 */
[----:B------:R1:W4:Y:S04]  /*478b0*/  LDG.E.U16 R22, [R14.64] ;  /* 0x000000060e167981 */ /* 0x000328000c1e1500 */
[----:B0-----:R-:W4:Y:S04]  /*478c0*/  LDL.64 R12, [R1+0x1038] ;  /* 0x00103800010c7983 */ /* 0x001f280000100a00 */
[----:B------:R0:W-:Y:S04]  /*478d0*/  STL [R1+0x3c9c], R23 ;  /* 0x003c9c1701007387 */ /* 0x0001e80000100800 */
[----:B0-----:R-:W4:Y:S04]  /*478e0*/  LDL R23, [R1+0x384] ;  /* 0x0003840001177983 */ /* 0x001f280000100800 */
[----:B--2---:R0:W-:Y:S04]  /*478f0*/  STL [R1+0x53c], R3 ;  /* 0x00053c0301007387 */ /* 0x0041e80000100800 */
[----:B0-----:R0:W2:Y:S04]  /*47900*/  LDG.E.U16 R3, [R16.64] ;  /* 0x0000000610037981 */ /* 0x0010a8000c1e1500 */
[----:B---3--:R4:W-:Y:S02]  /*47910*/  STL [R1+0x538], R11 ;  /* 0x0005380b01007387 */ /* 0x0089e40000100800 */
[----:B----4-:R-:W-:-:S02]  /*47920*/  IMAD.WIDE R10, R23, 0x2, R4 ;  /* 0x00000002170a7825 */ /* 0x010fc400078e0204 */
[----:B------:R-:W3:Y:S02]  /*47930*/  LDL.64 R4, [R1+0x1000] ;  /* 0x0010000001047983 */ /* 0x000ee40000100a00 */
[C---:B0-----:R-:W-:Y:S02]  /*47940*/  IMAD.WIDE R16, R23.reuse, 0x2, R24 ;  /* 0x0000000217107825 */ /* 0x041fe400078e0218 */
[----:B------:R0:W4:Y:S04]  /*47950*/  LDG.E.U16 R24, [R10.64] ;  /* 0x000000060a187981 */ /* 0x000128000c1e1500 */
[----:B0-----:R-:W3:Y:S01]  /*47960*/  LDL.64 R10, [R1+0x1018] ;  /* 0x00101800010a7983 */ /* 0x001ee20000100a00 */
[----:B------:R-:W-:-:S04]  /*47970*/  IMAD.WIDE R12, R23, 0x2, R12 ;  /* 0x00000002170c7825 */ /* 0x000fc800078e020c */
[C---:B-1----:R-:W-:Y:S01]  /*47980*/  IMAD.WIDE R14, R23.reuse, 0x2, R26 ;  /* 0x00000002170e7825 */ /* 0x042fe200078e021a */
[----:B------:R0:W4:Y:S04]  /*47990*/  LDG.E.U16 R25, [R12.64] ;  /* 0x000000060c197981 */ /* 0x000128000c1e1500 */
[----:B0-----:R-:W4:Y:S04]  /*479a0*/  LDL.64 R12, [R1+0x1010] ;  /* 0x00101000010c7983 */ /* 0x001f280000100a00 */
[----:B------:R0:W-:Y:S01]  /*479b0*/  STL [R1+0x534], R7 ;  /* 0x0005340701007387 */ /* 0x0001e20000100800 */
[----:B------:R-:W-:-:S03]  /*479c0*/  IMAD.WIDE R18, R23, 0x2, R18 ;  /* 0x0000000217127825 */ /* 0x000fc600078e0212 */
[----:B0-----:R0:W4:Y:S04]  /*479d0*/  LDG.E.U16 R7, [R14.64] ;  /* 0x000000060e077981 */ /* 0x001128000c1e1500 */
[----:B0-----:R-:W4:Y:S04]  /*479e0*/  LDL.64 R14, [R1+0x1008] ;  /* 0x00100800010e7983 */ /* 0x001f280000100a00 */
[----:B------:R0:W-:Y:S04]  /*479f0*/  STL [R1+0x530], R22 ;  /* 0x0005301601007387 */ /* 0x0001e80000100800 */
[----:B0-----:R0:W4:Y:S04]  /*47a00*/  LDG.E.U16 R22, [R16.64] ;  /* 0x0000000610167981 */ /* 0x001128000c1e1500 */
[----:B--2---:R1:W-:Y:S04]  /*47a10*/  STL [R1+0x52c], R3 ;  /* 0x00052c0301007387 */ /* 0x0043e80000100800 */
[----:B------:R-:W2:Y:S04]  /*47a20*/  LDL.64 R26, [R1+0xff8] ;  /* 0x000ff800011a7983 */ /* 0x000ea80000100a00 */
[----:B-1----:R1:W2:Y:S01]  /*47a30*/  LDG.E.U16 R3, [R18.64] ;  /* 0x0000000612037981 */ /* 0x0022a2000c1e1500 */
[----:B---3--:R-:W-:-:S06]  /*47a40*/  IMAD.WIDE R10, R23, 0x2, R10 ;  /* 0x00000002170a7825 */ /* 0x008fcc00078e020a */
[----:B------:R3:W2:Y:S04]  /*47a50*/  LDG.E.U16 R11, [R10.64] ;  /* 0x000000060a0b7981 */ /* 0x0006a8000c1e1500 */
[----:B----4-:R-:W-:Y:S04]  /*47a60*/  STL [R1+0x524], R25 ;  /* 0x0005241901007387 */ /* 0x010fe80000100800 */
[----:B------:R4:W-:Y:S01]  /*47a70*/  STL [R1+0x528], R24 ;  /* 0x0005281801007387 */ /* 0x0009e20000100800 */
[----:B------:R-:W-:-:S04]  /*47a80*/  IMAD.WIDE R12, R23, 0x2, R12 ;  /* 0x00000002170c7825 */ /* 0x000fc800078e020c */
[C---:B0-----:R-:W-:Y:S01]  /*47a90*/  IMAD.WIDE R16, R23.reuse, 0x2, R4 ;  /* 0x0000000217107825 */ /* 0x041fe200078e0204 */
[----:B---3--:R0:W3:Y:S04]  /*47aa0*/  LDG.E.U16 R10, [R12.64] ;  /* 0x000000060c0a7981 */ /* 0x0080e8000c1e1500 */
[----:B----4-:R-:W4:Y:S04]  /*47ab0*/  LDL.64 R24, [R1+0xff0] ;  /* 0x000ff00001187983 */ /* 0x010f280000100a00 */
[----:B-1----:R-:W4:Y:S04]  /*47ac0*/  LDL.LU R18, [R1+0xb94] ;  /* 0x000b940001127983 */ /* 0x002f280000300800 */
[----:B------:R1:W-:Y:S01]  /*47ad0*/  STL [R1+0x520], R7 ;  /* 0x0005200701007387 */ /* 0x0003e20000100800 */
[----:B------:R-:W-:-:S03]  /*47ae0*/  IMAD.WIDE R14, R23, 0x2, R14 ;  /* 0x00000002170e7825 */ /* 0x000fc600078e020e */
[----:B-1----:R-:W4:Y:S04]  /*47af0*/  LDL.LU R7, [R1+0x4f0] ;  /* 0x0004f00001077983 */ /* 0x002f280000300800 */
[----:B------:R4:W4:Y:S04]  /*47b00*/  LDG.E.U16 R19, [R14.64] ;  /* 0x000000060e137981 */ /* 0x000928000c1e1500 */
[----:B------:R-:W-:Y:S04]  /*47b10*/  STL [R1+0x51c], R22 ;  /* 0x00051c1601007387 */ /* 0x000fe80000100800 */
[----:B------:R-:W4:Y:S04]  /*47b20*/  LDL.LU R5, [R1+0x4f4] ;  /* 0x0004f40001057983 */ /* 0x000f280000300800 */
[----:B------:R-:W4:Y:S04]  /*47b30*/  LDL.LU R4, [R1+0x890] ;  /* 0x0008900001047983 */ /* 0x000f280000300800 */
[----:B--2---:R1:W-:Y:S04]  /*47b40*/  STL [R1+0x518], R3 ;  /* 0x0005180301007387 */ /* 0x0043e80000100800 */
[----:B-1----:R-:W2:Y:S04]  /*47b50*/  LDL.LU R3, [R1+0x894] ;  /* 0x0008940001037983 */ /* 0x002ea80000300800 */
[----:B------:R1:W-:Y:S04]  /*47b60*/  STL [R1+0x514], R11 ;  /* 0x0005140b01007387 */ /* 0x0003e80000100800 */
[----:B-1----:R1:W2:Y:S01]  /*47b70*/  LDG.E.U16 R11, [R16.64] ;  /* 0x00000006100b7981 */ /* 0x0022a2000c1e1500 */
[----:B0-----:R-:W-:-:S03]  /*47b80*/  IMAD.WIDE R12, R23, 0x2, R26 ;  /* 0x00000002170c7825 */ /* 0x001fc600078e021a */
[----:B---3--:R-:W-:Y:S01]  /*47b90*/  STL [R1+0x510], R10 ;  /* 0x0005100a01007387 */ /* 0x008fe20000100800 */
[----:B----4-:R-:W-:-:S04]  /*47ba0*/  IMAD.WIDE R14, R23, 0x2, R24 ;  /* 0x00000002170e7825 */ /* 0x010fc800078e0218 */
[C---:B------:R-:W-:Y:S02]  /*47bb0*/  FFMA R18, R9.reuse, R18, R20 ;  /* 0x0000001209127223 */ /* 0x040fe40000000014 */
[----:B------:R0:W3:Y:S01]  /*47bc0*/  LDG.E.U16 R15, [R14.64] ;  /* 0x000000060e0f7981 */ /* 0x0000e2000c1e1500 */
[----:B------:R-:W-:-:S03]  /*47bd0*/  FMUL R24, R9, R7 ;  /* 0x0000000709187220 */ /* 0x000fc60000400000 */
[----:B------:R4:W-:Y:S04]  /*47be0*/  STL [R1+0x50c], R19 ;  /* 0x00050c1301007387 */ /* 0x0009e80000100800 */
[----:B----4-:R4:W3:Y:S01]  /*47bf0*/  LDG.E.U16 R19, [R12.64] ;  /* 0x000000060c137981 */ /* 0x0108e2000c1e1500 */
[C---:B------:R-:W-:Y:S02]  /*47c00*/  FMUL R25, R9.reuse, R5 ;  /* 0x0000000509197220 */ /* 0x040fe40000400000 */
[C---:B-1----:R-:W-:Y:S01]  /*47c10*/  FMUL R16, R9.reuse, R4 ;  /* 0x0000000409107220 */ /* 0x042fe20000400000 */
[----:B----4-:R-:W4:Y:S04]  /*47c20*/  LDL.LU R12, [R1+0x8a0] ;  /* 0x0008a000010c7983 */ /* 0x010f280000300800 */
[----:B------:R-:W-:Y:S04]  /*47c30*/  STL [R1+0xb94], R18 ;  /* 0x000b941201007387 */ /* 0x000fe80000100800 */
[----:B------:R-:W-:Y:S04]  /*47c40*/  STL [R1+0x3c18], R24 ;  /* 0x003c181801007387 */ /* 0x000fe80000100800 */
[----:B------:R-:W3:Y:S04]  /*47c50*/  LDL.LU R13, [R1+0x8a4] ;  /* 0x0008a400010d7983 */ /* 0x000ee80000300800 */
[----:B------:R-:W-:Y:S04]  /*47c60*/  STL [R1+0x3c1c], R25 ;  /* 0x003c1c1901007387 */ /* 0x000fe80000100800 */
[----:B------:R-:W3:Y:S01]  /*47c70*/  LDL.LU R4, [R1+0x8b0] ;  /* 0x0008b00001047983 */ /* 0x000ee20000300800 */
[----:B--2---:R-:W-:-:S03]  /*47c80*/  FMUL R17, R9, R3 ;  /* 0x0000000309117220 */ /* 0x004fc60000400000 */
[----:B------:R-:W2:Y:S04]  /*47c90*/  LDL.LU R3, [R1+0x8b4] ;  /* 0x0008b40001037983 */ /* 0x000ea80000300800 */
[----:B0-----:R-:W4:Y:S04]  /*47ca0*/  LDL.LU R14, [R1+0x8c0] ;  /* 0x0008c000010e7983 */ /* 0x001f280000300800 */
[----:B------:R0:W-:Y:S04]  /*47cb0*/  STL [R1+0x508], R11 ;  /* 0x0005080b01007387 */ /* 0x0001e80000100800 */
[----:B0-----:R-:W4:Y:S04]  /*47cc0*/  LDL.LU R11, [R1+0x8c4] ;  /* 0x0008c400010b7983 */ /* 0x001f280000300800 */
[----:B------:R-:W0:Y:S04]  /*47cd0*/  S2R R22, SR_TID.X ;  /* 0x0000000000167919 */ /* 0x000e280000002100 */
[----:B------:R-:W4:Y:S04]  /*47ce0*/  LDL.LU R5, [R1+0x8d0] ;  /* 0x0008d00001057983 */ /* 0x000f280000300800 */
[----:B------:R-:W4:Y:S04]  /*47cf0*/  LDL.LU R7, [R1+0x8d4] ;  /* 0x0008d40001077983 */ /* 0x000f280000300800 */
[----:B------:R-:W4:Y:S04]  /*47d00*/  LDL.LU R27, [R1+0x8e0] ;  /* 0x0008e000011b7983 */ /* 0x000f280000300800 */
[----:B------:R-:W4:Y:S04]  /*47d10*/  LDL.LU R26, [R1+0x8e4] ;  /* 0x0008e400011a7983 */ /* 0x000f280000300800 */
[----:B------:R-:W4:Y:S01]  /*47d20*/  LDL.LU R25, [R1+0x8f0] ;  /* 0x0008f00001197983 */ /* 0x000f220000300800 */
[----:B0-----:R-:W-:-:S03]  /*47d30*/  LOP3.LUT R22, R22, 0x1c, RZ, 0xc0, !PT ;  /* 0x0000001c16167812 */ /* 0x001fc600078ec0ff */
[----:B------:R-:W4:Y:S01]  /*47d40*/  LDL.LU R24, [R1+0x8f4] ;  /* 0x0008f40001187983 */ /* 0x000f220000300800 */
[----:B------:R-:W-:-:S05]  /*47d50*/  LEA.HI R22, R22, 0x8, RZ, 0x1e ;  /* 0x0000000816167811 */ /* 0x000fca00078ff0ff */
[----:B------:R-:W-:-:S05]  /*47d60*/  IMAD.SHL.U32 R22, R22, 0x20, RZ ;  /* 0x0000002016167824 */ /* 0x000fca00078e00ff */
[----:B------:R0:W1:Y:S02]  /*47d70*/  LDS R10, [R22+0x20000] ;  /* 0x02000000160a7984 */ /* 0x0000640000000800 */
[----:B0-----:R-:W-:Y:S02]  /*47d80*/  MOV R22, R21 ;  /* 0x0000001500167202 */ /* 0x001fe40000000f00 */
[----:B------:R-:W0:Y:S02]  /*47d90*/  S2R R21, SR_TID.X ;  /* 0x0000000000157919 */ /* 0x000e240000002100 */
[----:B0-----:R-:W-:-:S04]  /*47da0*/  LOP3.LUT R21, R21, 0x1c, RZ, 0xc0, !PT ;  /* 0x0000001c15157812 */ /* 0x001fc800078ec0ff */
[----:B------:R-:W-:-:S05]  /*47db0*/  LEA.HI R21, R21, 0x10, RZ, 0x1e ;  /* 0x0000001015157811 */ /* 0x000fca00078ff0ff */
[----:B------:R-:W-:Y:S02]  /*47dc0*/  IMAD.SHL.U32 R21, R21, 0x20, RZ ;  /* 0x0000002015157824 */ /* 0x000fe400078e00ff */
[----:B---3--:R-:W-:-:S03]  /*47dd0*/  FMUL R4, R9, R4 ;  /* 0x0000000409047220 */ /* 0x008fc60000400000 */
[----:B------:R0:W3:Y:S04]  /*47de0*/  LDS R20, [R21+0x20000] ;  /* 0x0200000015147984 */ /* 0x0000e80000000800 */
[----:B0-----:R-:W3:Y:S04]  /*47df0*/  LDL.LU R21, [R1+0x4f8] ;  /* 0x0004f80001157983 */ /* 0x001ee80000300800 */
[----:B------:R0:W-:Y:S04]  /*47e00*/  STL [R1+0x504], R19 ;  /* 0x0005041301007387 */ /* 0x0001e80000100800 */
[----:B0-----:R-:W3:Y:S04]  /*47e10*/  LDL.LU R19, [R1+0x4fc] ;  /* 0x0004fc0001137983 */ /* 0x001ee80000300800 */
[----:B------:R0:W-:Y:S04]  /*47e20*/  STL [R1+0x500], R15 ;  /* 0x0005000f01007387 */ /* 0x0001e80000100800 */
[----:B------:R-:W3:Y:S04]  /*47e30*/  LDL.LU R18, [R1+0x898] ;  /* 0x0008980001127983 */ /* 0x000ee80000300800 */
[----:B0-----:R-:W3:Y:S04]  /*47e40*/  LDL.LU R15, [R1+0x89c] ;  /* 0x00089c00010f7983 */ /* 0x001ee80000300800 */
[----:B------:R0:W-:Y:S04]  /*47e50*/  STL [R1+0x100], R4 ;  /* 0x0001000401007387 */ /* 0x0001e80000100800 */
[----:B0-----:R-:W3:Y:S01]  /*47e60*/  LDL.LU R4, [R1+0x3cac] ;  /* 0x003cac0001047983 */ /* 0x001ee20000300800 */
[----:B--2---:R-:W-:-:S02]  /*47e70*/  FMUL R3, R9, R3 ;  /* 0x0000000309037220 */ /* 0x004fc40000400000 */
[----:B----4-:R-:W-:-:S03]  /*47e80*/  FMUL R14, R9, R14 ;  /* 0x0000000e090e7220 */ /* 0x010fc60000400000 */
[----:B------:R0:W-:Y:S04]  /*47e90*/  STL [R1+0x104], R3 ;  /* 0x0001040301007387 */ /* 0x0001e80000100800 */
[----:B0-----:R-:W2:Y:S04]  /*47ea0*/  LDL.LU R3, [R1+0x3ca8] ;  /* 0x003ca80001037983 */ /* 0x001ea80000300800 */
[----:B------:R0:W-:Y:S04]  /*47eb0*/  STL [R1+0x160], R14 ;  /* 0x0001600e01007387 */ /* 0x0001e80000100800 */
[----:B0-----:R-:W4:Y:S01]  /*47ec0*/  LDL.LU R14, [R1+0x8a8] ;  /* 0x0008a800010e7983 */ /* 0x001f220000300800 */
[----:B------:R-:W-:-:S05]  /*47ed0*/  FMUL R11, R9, R11 ;  /* 0x0000000b090b7220 */ /* 0x000fca0000400000 */
[----:B------:R0:W-:Y:S04]  /*47ee0*/  STL [R1+0x164], R11 ;  /* 0x0001640b01007387 */ /* 0x0001e80000100800 */
[----:B0-----:R-:W2:Y:S01]  /*47ef0*/  LDL.LU R11, [R1+0x8ac] ;  /* 0x0008ac00010b7983 */ /* 0x001ea20000300800 */
[C---:B------:R-:W-:Y:S02]  /*47f00*/  FMUL R5, R9.reuse, R5 ;  /* 0x0000000509057220 */ /* 0x040fe40000400000 */
[C---:B------:R-:W-:Y:S02]  /*47f10*/  FMUL R7, R9.reuse, R7 ;  /* 0x0000000709077220 */ /* 0x040fe40000400000 */
[C---:B------:R-:W-:Y:S01]  /*47f20*/  FMUL R27, R9.reuse, R27 ;  /* 0x0000001b091b7220 */ /* 0x040fe20000400000 */
[----:B------:R0:W-:Y:S01]  /*47f30*/  STL [R1+0x190], R5 ;  /* 0x0001900501007387 */ /* 0x0001e20000100800 */
[----:B------:R-:W-:-:S02]  /*47f40*/  FMUL R26, R9, R26 ;  /* 0x0000001a091a7220 */ /* 0x000fc40000400000 */
[C---:B------:R-:W-:Y:S02]  /*47f50*/  FMUL R25, R9.reuse, R25 ;  /* 0x0000001909197220 */ /* 0x040fe40000400000 */
[C---:B------:R-:W-:Y:S01]  /*47f60*/  FMUL R12, R9.reuse, R12 ;  /* 0x0000000c090c7220 */ /* 0x040fe20000400000 */
[----:B0-----:R-:W2:Y:S04]  /*47f70*/  LDL.LU R5, [R1+0x3ca4] ;  /* 0x003ca40001057983 */ /* 0x001ea80000300800 */
[----:B------:R0:W-:Y:S01]  /*47f80*/  STL [R1+0x194], R7 ;  /* 0x0001940701007387 */ /* 0x0001e20000100800 */
[C---:B------:R-:W-:Y:S02]  /*47f90*/  FMUL R13, R9.reuse, R13 ;  /* 0x0000000d090d7220 */ /* 0x040fe40000400000 */
[----:B------:R-:W-:Y:S01]  /*47fa0*/  FMUL R9, R9, R24 ;  /* 0x0000001809097220 */ /* 0x000fe20000400000 */
[----:B0-----:R-:W2:Y:S04]  /*47fb0*/  LDL.LU R7, [R1+0x3ca0] ;  /* 0x003ca00001077983 */ /* 0x001ea80000300800 */
[----:B------:R-:W-:Y:S04]  /*47fc0*/  STL [R1+0x1c0], R27 ;  /* 0x0001c01b01007387 */ /* 0x000fe80000100800 */
[----:B------:R3:W-:Y:S04]  /*47fd0*/  STL [R1+0x1c4], R26 ;  /* 0x0001c41a01007387 */ /* 0x0007e80000100800 */
[----:B------:R-:W-:Y:S01]  /*47fe0*/  STL [R1+0x1d0], R25 ;  /* 0x0001d01901007387 */ /* 0x000fe20000100800 */
[----:B---3--:R-:W-:-:S05]  /*47ff0*/  FMUL R26, R8, R21 ;  /* 0x00000015081a7220 */ /* 0x008fca0000400000 */
[----:B------:R-:W-:Y:S04]  /*48000*/  STL [R1+0x3c20], R26 ;  /* 0x003c201a01007387 */ /* 0x000fe80000100800 */
[----:B------:R-:W-:Y:S01]  /*48010*/  STL [R1+0x1d4], R9 ;  /* 0x0001d40901007387 */ /* 0x000fe20000100800 */
[----:B------:R-:W-:-:S05]  /*48020*/  FMUL R27, R8, R19 ;  /* 0x00000013081b7220 */ /* 0x000fca0000400000 */
[----:B------:R-:W-:Y:S01]  /*48030*/  STL [R1+0x3c24], R27 ;  /* 0x003c241b01007387 */ /* 0x000fe20000100800 */
[----:B------:R-:W-:-:S03]  /*48040*/  FMUL R18, R8, R18 ;  /* 0x0000001208127220 */ /* 0x000fc60000400000 */
[----:B------:R-:W3:Y:S01]  /*48050*/  LDL.LU R21, [R1+0x8cc] ;  /* 0x0008cc0001157983 */ /* 0x000ee20000300800 */
[----:B------:R-:W-:-:S05]  /*48060*/  FMUL R19, R8, R15 ;  /* 0x0000000f08137220 */ /* 0x000fca0000400000 */
[----:B------:R-:W-:Y:S04]  /*48070*/  STL.64 [R1+0x3c10], R18 ;  /* 0x003c101201007387 */ /* 0x000fe80000100a00 */
[----:B------:R0:W-:Y:S04]  /*48080*/  STL.64 [R1+0x3c08], R16 ;  /* 0x003c081001007387 */ /* 0x0001e80000100a00 */
[----:B0-----:R-:W3:Y:S04]  /*48090*/  LDL.LU R16, [R1+0x8c8] ;  /* 0x0008c80001107983 */ /* 0x001ee80000300800 */
[----:B------:R-:W3:Y:S04]  /*480a0*/  LDL.LU R27, [R1+0x8e8] ;  /* 0x0008e800011b7983 */ /* 0x000ee80000300800 */
[----:B------:R-:W3:Y:S04]  /*480b0*/  LDL.LU R26, [R1+0x8ec] ;  /* 0x0008ec00011a7983 */ /* 0x000ee80000300800 */
[----:B------:R-:W3:Y:S01]  /*480c0*/  LDL.LU R17, [R1+0x8f8] ;  /* 0x0008f80001117983 */ /* 0x000ee20000300800 */
[----:B----4-:R-:W-:-:S02]  /*480d0*/  FMUL R14, R8, R14 ;  /* 0x0000000e080e7220 */ /* 0x010fc40000400000 */
[C---:B--2---:R-:W-:Y:S02]  /*480e0*/  FMUL R15, R8.reuse, R11 ;  /* 0x0000000b080f7220 */ /* 0x044fe40000400000 */
[----:B------:R-:W2:Y:S04]  /*480f0*/  LDL.LU R11, [R1+0x8fc] ;  /* 0x0008fc00010b7983 */ /* 0x000ea80000300800 */
[----:B------:R-:W1:Y:S04]  /*48100*/  LDL.LU R9, [R1+0xb98] ;  /* 0x000b980001097983 */ /* 0x000e680000300800 */
[----:B------:R-:W4:Y:S04]  /*48110*/  LDL.64 R24, [R1+0xfe8] ;  /* 0x000fe80001187983 */ /* 0x000f280000100a00 */
[----:B------:R-:W2:Y:S04]  /*48120*/  LDL.64 R18, [R1+0xfe0] ;  /* 0x000fe00001127983 */ /* 0x000ea80000100a00 */
[----:B------:R0:W-:Y:S04]  /*48130*/  STL.64 [R1+0x3c00], R14 ;  /* 0x003c000e01007387 */ /* 0x0001e80000100a00 */
[----:B0-----:R-:W2:Y:S04]  /*48140*/  LDL.LU R14, [R1+0x8b8] ;  /* 0x0008b800010e7983 */ /* 0x001ea80000300800 */
[----:B------:R-:W3:Y:S04]  /*48150*/  LDL.LU R15, [R1+0x8bc] ;  /* 0x0008bc00010f7983 */ /* 0x000ee80000300800 */
[----:B------:R0:W-:Y:S04]  /*48160*/  STL.64 [R1+0x3bf8], R12 ;  /* 0x003bf80c01007387 */ /* 0x0001e80000100a00 */
[----:B0-----:R-:W4:Y:S04]  /*48170*/  LDL.LU R12, [R1+0x8d8] ;  /* 0x0008d800010c7983 */ /* 0x001f280000300800 */
[----:B------:R-:W4:Y:S01]  /*48180*/  LDL.LU R13, [R1+0x8dc] ;  /* 0x0008dc00010d7983 */ /* 0x000f220000300800 */
[----:B--2---:R-:W-:-:S05]  /*48190*/  FMUL R14, R8, R14 ;  /* 0x0000000e080e7220 */ /* 0x004fca0000400000 */
[----:B------:R3:W-:Y:S02]  /*481a0*/  STL [R1+0x108], R14 ;  /* 0x0001080e01007387 */ /* 0x0007e40000100800 */
[C---:B---3--:R-:W-:Y:S02]  /*481b0*/  FMUL R14, R8.reuse, R15 ;  /* 0x0000000f080e7220 */ /* 0x048fe40000400000 */
[----:B------:R-:W-:-:S03]  /*481c0*/  FMUL R15, R8, R16 ;  /* 0x00000010080f7220 */ /* 0x000fc60000400000 */
[----:B------:R0:W-:Y:S04]  /*481d0*/  STL [R1+0x10c], R14 ;  /* 0x00010c0e01007387 */ /* 0x0001e80000100800 */
[----:B------:R-:W2:Y:S01]  /*481e0*/  LDL.LU R16, [R1+0xb9c] ;  /* 0x000b9c0001107983 */ /* 0x000ea20000300800 */
[----:B0-----:R-:W-:-:S03]  /*481f0*/  FMUL R14, R8, R21 ;  /* 0x00000015080e7220 */ /* 0x001fc60000400000 */
[----:B------:R0:W-:Y:S04]  /*48200*/  STL [R1+0x168], R15 ;  /* 0x0001680f01007387 */ /* 0x0001e80000100800 */
[----:B0-----:R-:W3:Y:S04]  /*48210*/  LDL.LU R15, [R1+0x810] ;  /* 0x00081000010f7983 */ /* 0x001ee80000300800 */
[----:B------:R0:W-:Y:S04]  /*48220*/  STL [R1+0x16c], R14 ;  /* 0x00016c0e01007387 */ /* 0x0001e80000100800 */
[----:B0-----:R-:W3:Y:S01]  /*48230*/  LDL.LU R14, [R1+0x814] ;  /* 0x00081400010e7983 */ /* 0x001ee20000300800 */
[----:B----4-:R-:W-:-:S02]  /*48240*/  FMUL R12, R8, R12 ;  /* 0x0000000c080c7220 */ /* 0x010fc40000400000 */
[----:B------:R-:W-:-:S03]  /*48250*/  FMUL R13, R8, R13 ;  /* 0x0000000d080d7220 */ /* 0x000fc60000400000 */
[----:B------:R0:W-:Y:S01]  /*48260*/  STL [R1+0x198], R12 ;  /* 0x0001980c01007387 */ /* 0x0001e20000100800 */
[----:B------:R-:W-:-:S03]  /*48270*/  FMUL R11, R8, R11 ;  /* 0x0000000b080b7220 */ /* 0x000fc60000400000 */
[----:B------:R4:W-:Y:S01]  /*48280*/  STL [R1+0x19c], R13 ;  /* 0x00019c0d01007387 */ /* 0x0009e20000100800 */
[C---:B0-----:R-:W-:Y:S02]  /*48290*/  FMUL R12, R8.reuse, R27 ;  /* 0x0000001b080c7220 */ /* 0x041fe40000400000 */
[----:B----4-:R-:W-:-:S03]  /*482a0*/  FMUL R13, R8, R26 ;  /* 0x0000001a080d7220 */ /* 0x010fc60000400000 */
[----:B------:R0:W-:Y:S01]  /*482b0*/  STL [R1+0x1c8], R12 ;  /* 0x0001c80c01007387 */ /* 0x0001e20000100800 */
[----:B-1----:R-:W-:-:S03]  /*482c0*/  FFMA R9, R8, R9, R10 ;  /* 0x0000000908097223 */ /* 0x002fc6000000000a */
[----:B------:R1:W-:Y:S01]  /*482d0*/  STL [R1+0x1cc], R13 ;  /* 0x0001cc0d01007387 */ /* 0x0003e20000100800 */
[----:B0-----:R-:W-:-:S05]  /*482e0*/  FMUL R12, R8, R17 ;  /* 0x00000011080c7220 */ /* 0x001fca0000400000 */
[----:B------:R0:W-:Y:S04]  /*482f0*/  STL [R1+0x1d8], R12 ;  /* 0x0001d80c01007387 */ /* 0x0001e80000100800 */
[----:B------:R-:W-:Y:S04]  /*48300*/  STL [R1+0x1dc], R11 ;  /* 0x0001dc0b01007387 */ /* 0x000fe80000100800 */
[----:B------:R4:W-:Y:S04]  /*48310*/  STL [R1+0xb98], R9 ;  /* 0x000b980901007387 */ /* 0x0009e80000100800 */
[----:B-1----:R-:W3:Y:S04]  /*48320*/  LDL.LU R13, [R1+0x820] ;  /* 0x00082000010d7983 */ /* 0x002ee80000300800 */
[----:B0-----:R-:W3:Y:S01]  /*48330*/  LDL.LU R12, [R1+0x824] ;  /* 0x00082400010c7983 */ /* 0x001ee20000300800 */
[----:B----4-:R-:W-:-:S03]  /*48340*/  IMAD.WIDE R8, R23, 0x2, R24 ;  /* 0x0000000217087825 */ /* 0x010fc600078e0218 */
[----:B------:R-:W4:Y:S04]  /*48350*/  LDL.LU R25, [R1+0x830] ;  /* 0x0008300001197983 */ /* 0x000f280000300800 */
[----:B------:R3:W4:Y:S01]  /*48360*/  LDG.E.U16 R17, [R8.64] ;  /* 0x0000000608117981 */ /* 0x000722000c1e1500 */
[----:B------:R-:W-:-:S05]  /*48370*/  IMAD.WIDE R10, R23, 0x2, R18 ;  /* 0x00000002170a7825 */ /* 0x000fca00078e0212 */
[----:B------:R0:W4:Y:S01]  /*48380*/  LDG.E.U16 R27, [R10.64] ;  /* 0x000000060a1b7981 */ /* 0x000122000c1e1500 */
[----:B--2---:R-:W-:-:S05]  /*48390*/  FFMA R16, R6, R16, R20 ;  /* 0x0000001006107223 */ /* 0x004fca0000000014 */
[----:B------:R-:W-:Y:S01]  /*483a0*/  STL [R1+0xb9c], R16 ;  /* 0x000b9c1001007387 */ /* 0x000fe20000100800 */
[----:B---3--:R-:W-:-:S05]  /*483b0*/  FMUL R9, R6, R15 ;  /* 0x0000000f06097220 */ /* 0x008fca0000400000 */
[----:B------:R1:W-:Y:S01]  /*483c0*/  STL [R1+0x140], R9 ;  /* 0x0001400901007387 */ /* 0x0003e20000100800 */
[----:B------:R-:W-:-:S05]  /*483d0*/  FMUL R8, R6, R14 ;  /* 0x0000000e06087220 */ /* 0x000fca0000400000 */
[----:B------:R2:W-:Y:S04]  /*483e0*/  STL [R1+0x144], R8 ;  /* 0x0001440801007387 */ /* 0x0005e80000100800 */
[----:B------:R-:W3:Y:S04]  /*483f0*/  LDL.LU R24, [R1+0x834] ;  /* 0x0008340001187983 */ /* 0x000ee80000300800 */
[----:B------:R-:W3:Y:S04]  /*48400*/  LDL.LU R19, [R1+0x840] ;  /* 0x0008400001137983 */ /* 0x000ee80000300800 */
[----:B------:R-:W3:Y:S04]  /*48410*/  LDL.LU R18, [R1+0x844] ;  /* 0x0008440001127983 */ /* 0x000ee80000300800 */
[----:B0-----:R-:W3:Y:S04]  /*48420*/  LDL.LU R11, [R1+0x850] ;  /* 0x00085000010b7983 */ /* 0x001ee80000300800 */
[----:B------:R-:W3:Y:S04]  /*48430*/  LDL.LU R10, [R1+0x854] ;  /* 0x00085400010a7983 */ /* 0x000ee80000300800 */
[----:B-1----:R-:W3:Y:S04]  /*48440*/  LDL.LU R9, [R1+0x860] ;  /* 0x0008600001097983 */ /* 0x002ee80000300800 */
[----:B--2---:R-:W2:Y:S01]  /*48450*/  LDL.LU R8, [R1+0x864] ;  /* 0x0008640001087983 */ /* 0x004ea20000300800 */
[----:B------:R-:W-:-:S02]  /*48460*/  FMUL R13, R6, R13 ;  /* 0x0000000d060d7220 */ /* 0x000fc40000400000 */
[----:B------:R-:W-:-:S03]  /*48470*/  FMUL R12, R6, R12 ;  /* 0x0000000c060c7220 */ /* 0x000fc60000400000 */
[----:B------:R-:W-:Y:S04]  /*48480*/  STL [R1+0x150], R13 ;  /* 0x0001500d01007387 */ /* 0x000fe80000100800 */
[----:B------:R-:W-:Y:S04]  /*48490*/  STL [R1+0x154], R12 ;  /* 0x0001540c01007387 */ /* 0x000fe80000100800 */
[----:B----4-:R0:W-:Y:S04]  /*484a0*/  STL [R1+0x4fc], R17 ;  /* 0x0004fc1101007387 */ /* 0x0101e80000100800 */
[----:B0-----:R-:W4:Y:S04]  /*484b0*/  LDL.LU R17, [R1+0x870] ;  /* 0x0008700001117983 */ /* 0x001f280000300800 */
[----:B------:R-:W4:Y:S04]  /*484c0*/  LDL.LU R16, [R1+0x874] ;  /* 0x0008740001107983 */ /* 0x000f280000300800 */
[----:B------:R-:W4:Y:S04]  /*484d0*/  LDL.LU R15, [R1+0x880] ;  /* 0x00088000010f7983 */ /* 0x000f280000300800 */
[----:B------:R-:W4:Y:S04]  /*484e0*/  LDL.LU R14, [R1+0x884] ;  /* 0x00088400010e7983 */ /* 0x000f280000300800 */
[----:B------:R-:W4:Y:S04]  /*484f0*/  LDL.LU R13, [R1+0x818] ;  /* 0x00081800010d7983 */ /* 0x000f280000300800 */
[----:B------:R-:W4:Y:S01]  /*48500*/  LDL.LU R12, [R1+0x81c] ;  /* 0x00081c00010c7983 */ /* 0x000f220000300800 */
[----:B------:R-:W-:-:S03]  /*48510*/  FMUL R25, R6, R25 ;  /* 0x0000001906197220 */ /* 0x000fc60000400000 */
[----:B------:R-:W-:Y:S04]  /*48520*/  STL [R1+0x4f8], R27 ;  /* 0x0004f81b01007387 */ /* 0x000fe80000100800 */
[----:B------:R-:W-:Y:S01]  /*48530*/  STL [R1+0x170], R25 ;  /* 0x0001701901007387 */ /* 0x000fe20000100800 */
[C---:B---3--:R-:W-:Y:S02]  /*48540*/  FMUL R24, R6.reuse, R24 ;  /* 0x0000001806187220 */ /* 0x048fe40000400000 */
[----:B------:R-:W-:-:S03]  /*48550*/  FMUL R19, R6, R19 ;  /* 0x0000001306137220 */ /* 0x000fc60000400000 */
[----:B------:R-:W-:Y:S01]  /*48560*/  STL [R1+0x174], R24 ;  /* 0x0001741801007387 */ /* 0x000fe20000100800 */
[----:B------:R-:W-:-:S03]  /*48570*/  FMUL R18, R6, R18 ;  /* 0x0000001206127220 */ /* 0x000fc60000400000 */
[----:B------:R-:W-:Y:S01]  /*48580*/  STL [R1+0x180], R19 ;  /* 0x0001801301007387 */ /* 0x000fe20000100800 */
[----:B------:R-:W-:-:S03]  /*48590*/  FMUL R11, R6, R11 ;  /* 0x0000000b060b7220 */ /* 0x000fc60000400000 */
[----:B------:R-:W-:Y:S01]  /*485a0*/  STL [R1+0x184], R18 ;  /* 0x0001841201007387 */ /* 0x000fe20000100800 */
[----:B------:R-:W-:-:S03]  /*485b0*/  FMUL R10, R6, R10 ;  /* 0x0000000a060a7220 */ /* 0x000fc60000400000 */
[----:B------:R0:W-:Y:S01]  /*485c0*/  STL [R1+0x1b0], R11 ;  /* 0x0001b00b01007387 */ /* 0x0001e20000100800 */
[----:B------:R-:W-:-:S03]  /*485d0*/  FMUL R9, R6, R9 ;  /* 0x0000000906097220 */ /* 0x000fc60000400000 */
[----:B------:R1:W-:Y:S01]  /*485e0*/  STL [R1+0x1b4], R10 ;  /* 0x0001b40a01007387 */ /* 0x0003e20000100800 */
[----:B--2---:R-:W-:-:S03]  /*485f0*/  FMUL R8, R6, R8 ;  /* 0x0000000806087220 */ /* 0x004fc60000400000 */
[----:B0-----:R-:W2:Y:S04]  /*48600*/  LDL.LU R11, [R1+0x828] ;  /* 0x00082800010b7983 */ /* 0x001ea80000300800 */
[----:B------:R0:W-:Y:S04]  /*48610*/  STL [R1+0x270], R9 ;  /* 0x0002700901007387 */ /* 0x0001e80000100800 */
[----:B-1----:R-:W3:Y:S04]  /*48620*/  LDL.LU R10, [R1+0x82c] ;  /* 0x00082c00010a7983 */ /* 0x002ee80000300800 */
[----:B------:R1:W-:Y:S04]  /*48630*/  STL [R1+0x274], R8 ;  /* 0x0002740801007387 */ /* 0x0003e80000100800 */
[----:B0-----:R-:W3:Y:S04]  /*48640*/  LDL.LU R9, [R1+0x838] ;  /* 0x0008380001097983 */ /* 0x001ee80000300800 */
[----:B-1----:R-:W3:Y:S01]  /*48650*/  LDL.LU R8, [R1+0x83c] ;  /* 0x00083c0001087983 */ /* 0x002ee20000300800 */
[----:B----4-:R-:W-:-:S02]  /*48660*/  FMUL R17, R6, R17 ;  /* 0x0000001106117220 */ /* 0x010fc40000400000 */
[----:B------:R-:W-:-:S03]  /*48670*/  FMUL R16, R6, R16 ;  /* 0x0000001006107220 */ /* 0x000fc60000400000 */
[----:B------:R0:W-:Y:S01]  /*48680*/  STL [R1+0x2c0], R17 ;  /* 0x0002c01101007387 */ /* 0x0001e20000100800 */
[----:B------:R-:W-:-:S03]  /*48690*/  FMUL R15, R6, R15 ;  /* 0x0000000f060f7220 */ /* 0x000fc60000400000 */
[----:B------:R1:W-:Y:S01]  /*486a0*/  STL [R1+0x2c4], R16 ;  /* 0x0002c41001007387 */ /* 0x0003e20000100800 */
[----:B------:R-:W-:-:S03]  /*486b0*/  FMUL R14, R6, R14 ;  /* 0x0000000e060e7220 */ /* 0x000fc60000400000 */
[----:B------:R4:W-:Y:S01]  /*486c0*/  STL [R1+0x2f0], R15 ;  /* 0x0002f00f01007387 */ /* 0x0009e20000100800 */
[----:B------:R-:W-:-:S03]  /*486d0*/  FMUL R13, R0, R13 ;  /* 0x0000000d000d7220 */ /* 0x000fc60000400000 */
[----:B------:R-:W-:Y:S01]  /*486e0*/  STL [R1+0x2f4], R14 ;  /* 0x0002f40e01007387 */ /* 0x000fe20000100800 */
[----:B------:R-:W-:-:S03]  /*486f0*/  FMUL R6, R0, R12 ;  /* 0x0000000c00067220 */ /* 0x000fc60000400000 */
[----:B------:R-:W3:Y:S04]  /*48700*/  LDL.LU R25, [R1+0x848] ;  /* 0x0008480001197983 */ /* 0x000ee80000300800 */
[----:B------:R-:W-:Y:S04]  /*48710*/  STL [R1+0x148], R13 ;  /* 0x0001480d01007387 */ /* 0x000fe80000100800 */
[----:B------:R-:W3:Y:S04]  /*48720*/  LDL.LU R24, [R1+0x84c] ;  /* 0x00084c0001187983 */ /* 0x000ee80000300800 */
[----:B------:R2:W-:Y:S04]  /*48730*/  STL [R1+0x14c], R6 ;  /* 0x00014c0601007387 */ /* 0x0005e80000100800 */
[----:B------:R-:W3:Y:S04]  /*48740*/  LDL.LU R19, [R1+0x858] ;  /* 0x0008580001137983 */ /* 0x000ee80000300800 */
[----:B------:R-:W3:Y:S04]  /*48750*/  LDL.LU R18, [R1+0x85c] ;  /* 0x00085c0001127983 */ /* 0x000ee80000300800 */
[----:B0-----:R-:W3:Y:S04]  /*48760*/  LDL.LU R17, [R1+0x868] ;  /* 0x0008680001117983 */ /* 0x001ee80000300800 */
[----:B-1----:R-:W3:Y:S04]  /*48770*/  LDL.LU R16, [R1+0x86c] ;  /* 0x00086c0001107983 */ /* 0x002ee80000300800 */
[----:B----4-:R-:W4:Y:S04]  /*48780*/  LDL.LU R15, [R1+0x878] ;  /* 0x00087800010f7983 */ /* 0x010f280000300800 */
[----:B------:R-:W4:Y:S01]  /*48790*/  LDL.LU R12, [R1+0x87c] ;  /* 0x00087c00010c7983 */ /* 0x000f220000300800 */
[----:B--2---:R-:W-:-:S05]  /*487a0*/  FMUL R6, R0, R11 ;  /* 0x0000000b00067220 */ /* 0x004fca0000400000 */
[----:B------:R0:W-:Y:S01]  /*487b0*/  STL [R1+0x158], R6 ;  /* 0x0001580601007387 */ /* 0x0001e20000100800 */
[----:B---3--:R-:W-:-:S05]  /*487c0*/  FMUL R10, R0, R10 ;  /* 0x0000000a000a7220 */ /* 0x008fca0000400000 */
[----:B------:R-:W-:Y:S01]  /*487d0*/  STL [R1+0x15c], R10 ;  /* 0x00015c0a01007387 */ /* 0x000fe20000100800 */
[----:B------:R-:W-:-:S03]  /*487e0*/  FMUL R9, R0, R9 ;  /* 0x0000000900097220 */ /* 0x000fc60000400000 */
[----:B------:R-:W2:Y:S01]  /*487f0*/  LDL.LU R14, [R1+0x888] ;  /* 0x00088800010e7983 */ /* 0x000ea20000300800 */
[----:B0-----:R-:W-:-:S03]  /*48800*/  FMUL R6, R0, R8 ;  /* 0x0000000800067220 */ /* 0x001fc60000400000 */
[----:B------:R-:W-:Y:S04]  /*48810*/  STL [R1+0x178], R9 ;  /* 0x0001780901007387 */ /* 0x000fe80000100800 */
[----:B------:R-:W3:Y:S04]  /*48820*/  LDL.LU R13, [R1+0x88c] ;  /* 0x00088c00010d7983 */ /* 0x000ee80000300800 */
[----:B------:R0:W-:Y:S04]  /*48830*/  STL [R1+0x17c], R6 ;  /* 0x00017c0601007387 */ /* 0x0001e80000100800 */
[----:B0-----:R-:W3:Y:S04]  /*48840*/  LDL.LU R6, [R1+0xba0] ;  /* 0x000ba00001067983 */ /* 0x001ee80000300800 */
[----:B------:R-:W0:Y:S04]  /*48850*/  S2R R21, SR_TID.X ;  /* 0x0000000000157919 */ /* 0x000e280000002100 */
[----:B------:R-:W3:Y:S04]  /*48860*/  LDL.64 R8, [R1+0xfd8] ;  /* 0x000fd80001087983 */ /* 0x000ee80000100a00 */
[----:B------:R-:W3:Y:S01]  /*48870*/  LDL.64 R10, [R1+0xfd0] ;  /* 0x000fd000010a7983 */ /* 0x000ee20000100a00 */
[----:B------:R-:W-:Y:S01]  /*48880*/  FMUL R25, R0, R25 ;  /* 0x0000001900197220 */ /* 0x000fe20000400000 */
[----:B0-----:R-:W-:-:S04]  /*48890*/  LOP3.LUT R21, R21, 0x1c, RZ, 0xc0, !PT ;  /* 0x0000001c15157812 */ /* 0x001fc800078ec0ff */
[----:B------:R-:W-:Y:S01]  /*488a0*/  LEA.HI R21, R21, 0x18, RZ, 0x1e ;  /* 0x0000001815157811 */ /* 0x000fe200078ff0ff */
[----:B------:R-:W-:-:S03]  /*488b0*/  FMUL R24, R0, R24 ;  /* 0x0000001800187220 */ /* 0x000fc60000400000 */
[----:B------:R-:W-:Y:S01]  /*488c0*/  SHF.L.U32 R21, R21, 0x5, RZ ;  /* 0x0000000515157819 */ /* 0x000fe200000006ff */
[C---:B------:R-:W-:Y:S02]  /*488d0*/  FMUL R19, R0.reuse, R19 ;  /* 0x0000001300137220 */ /* 0x040fe40000400000 */
[C---:B------:R-:W-:Y:S01]  /*488e0*/  FMUL R18, R0.reuse, R18 ;  /* 0x0000001200127220 */ /* 0x040fe20000400000 */
[----:B------:R-:W-:Y:S01]  /*488f0*/  STL [R1+0x188], R25 ;  /* 0x0001881901007387 */ /* 0x000fe20000100800 */
[C---:B------:R-:W-:Y:S02]  /*48900*/  FMUL R17, R0.reuse, R17 ;  /* 0x0000001100117220 */ /* 0x040fe40000400000 */
[C---:B------:R-:W-:Y:S01]  /*48910*/  FMUL R16, R0.reuse, R16 ;  /* 0x0000001000107220 */ /* 0x040fe20000400000 */
[----:B------:R-:W0:Y:S01]  /*48920*/  LDS R21, [R21+0x20000] ;  /* 0x0200000015157984 */ /* 0x000e220000000800 */
[----:B----4-:R-:W-:-:S03]  /*48930*/  FMUL R15, R0, R15 ;  /* 0x0000000f000f7220 */ /* 0x010fc60000400000 */
[----:B------:R-:W-:Y:S01]  /*48940*/  STL [R1+0x18c], R24 ;  /* 0x00018c1801007387 */ /* 0x000fe20000100800 */
[----:B------:R-:W-:-:S03]  /*48950*/  FMUL R12, R0, R12 ;  /* 0x0000000c000c7220 */ /* 0x000fc60000400000 */
[----:B------:R1:W-:Y:S04]  /*48960*/  STL [R1+0x1b8], R19 ;  /* 0x0001b81301007387 */ /* 0x0003e80000100800 */
[----:B------:R4:W-:Y:S04]  /*48970*/  STL [R1+0x1bc], R18 ;  /* 0x0001bc1201007387 */ /* 0x0009e80000100800 */
[----:B------:R-:W-:Y:S04]  /*48980*/  STL [R1+0x278], R17 ;  /* 0x0002781101007387 */ /* 0x000fe80000100800 */
[----:B------:R-:W-:Y:S04]  /*48990*/  STL [R1+0x27c], R16 ;  /* 0x00027c1001007387 */ /* 0x000fe80000100800 */
[----:B-1----:R-:W3:Y:S04]  /*489a0*/  LDL.LU R19, [R1+0xba4] ;  /* 0x000ba40001137983 */ /* 0x002ee80000300800 */
[----:B------:R-:W-:Y:S04]  /*489b0*/  STL [R1+0x2c8], R15 ;  /* 0x0002c80f01007387 */ /* 0x000fe80000100800 */
[----:B------:R1:W-:Y:S04]  /*489c0*/  STL [R1+0x2cc], R12 ;  /* 0x0002cc0c01007387 */ /* 0x0003e80000100800 */
[----:B----4-:R-:W4:Y:S04]  /*489d0*/  LDL.LU R18, [R1+0x4c0] ;  /* 0x0004c00001127983 */ /* 0x010f280000300800 */
[----:B-1----:R-:W4:Y:S01]  /*489e0*/  LDL.LU R12, [R1+0x4c4] ;  /* 0x0004c400010c7983 */ /* 0x002f220000300800 */
[----:B--2---:R-:W-:-:S05]  /*489f0*/  FMUL R14, R0, R14 ;  /* 0x0000000e000e7220 */ /* 0x004fca0000400000 */
[----:B------:R-:W-:Y:S01]  /*48a00*/  STL [R1+0x2f8], R14 ;  /* 0x0002f80e01007387 */ /* 0x000fe20000100800 */
[----:B---3--:R-:W-:-:S05]  /*48a10*/  FMUL R13, R0, R13 ;  /* 0x0000000d000d7220 */ /* 0x008fca0000400000 */
[----:B------:R-:W-:Y:S01]  /*48a20*/  STL [R1+0x2fc], R13 ;  /* 0x0002fc0d01007387 */ /* 0x000fe20000100800 */
[----:B0-----:R-:W-:-:S05]  /*48a30*/  FFMA R6, R0, R6, R21 ;  /* 0x0000000600067223 */ /* 0x001fca0000000015 */
[----:B------:R0:W-:Y:S04]  /*48a40*/  STL [R1+0xba0], R6 ;  /* 0x000ba00601007387 */ /* 0x0001e80000100800 */
[----:B------:R-:W2:Y:S04]  /*48a50*/  LDL.LU R17, [R1+0x4d0] ;  /* 0x0004d00001117983 */ /* 0x000ea80000300800 */
[----:B0-----:R-:W3:Y:S04]  /*48a60*/  LDL.LU R6, [R1+0x4d4] ;  /* 0x0004d40001067983 */ /* 0x001ee80000300800 */
[----:B------:R-:W0:Y:S01]  /*48a70*/  S2R R26, SR_TID.X ;  /* 0x00000000001a7919 */ /* 0x000e220000002100 */
[----:B------:R-:W-:-:S03]  /*48a80*/  IMAD.WIDE R8, R23, 0x2, R8 ;  /* 0x0000000217087825 */ /* 0x000fc600078e0208 */
[----:B------:R-:W3:Y:S04]  /*48a90*/  LDL.LU R16, [R1+0x4e0] ;  /* 0x0004e00001107983 */ /* 0x000ee80000300800 */
[----:B------:R-:W3:Y:S01]  /*48aa0*/  LDL.LU R15, [R1+0x4e4] ;  /* 0x0004e400010f7983 */ /* 0x000ee20000300800 */
[----:B------:R-:W-:-:S03]  /*48ab0*/  IMAD.WIDE R10, R23, 0x2, R10 ;  /* 0x00000002170a7825 */ /* 0x000fc600078e020a */
[----:B------:R-:W3:Y:S04]  /*48ac0*/  LDL.LU R14, [R1+0x7c0] ;  /* 0x0007c000010e7983 */ /* 0x000ee80000300800 */
[----:B------:R4:W3:Y:S04]  /*48ad0*/  LDG.E.U16 R25, [R8.64] ;  /* 0x0000000608197981 */ /* 0x0008e8000c1e1500 */
[----:B------:R-:W3:Y:S01]  /*48ae0*/  LDL.LU R13, [R1+0x7c4] ;  /* 0x0007c400010d7983 */ /* 0x000ee20000300800 */
[----:B0-----:R-:W-:-:S03]  /*48af0*/  LOP3.LUT R26, R26, 0x1c, RZ, 0xc0, !PT ;  /* 0x0000001c1a1a7812 */ /* 0x001fc600078ec0ff */
[----:B------:R0:W3:Y:S01]  /*48b00*/  LDG.E.U16 R21, [R10.64] ;  /* 0x000000060a157981 */ /* 0x0000e2000c1e1500 */
[----:B------:R-:W-:-:S05]  /*48b10*/  LEA.HI R26, R26, 0x20, RZ, 0x1e ;  /* 0x000000201a1a7811 */ /* 0x000fca00078ff0ff */
[----:B------:R-:W-:-:S05]  /*48b20*/  IMAD.SHL.U32 R26, R26, 0x20, RZ ;  /* 0x000000201a1a7824 */ /* 0x000fca00078e00ff */
[----:B------:R-:W1:Y:S01]  /*48b30*/  LDS R20, [R26+0x20000] ;  /* 0x020000001a147984 */ /* 0x000e620000000800 */
[C---:B----4-:R-:W-:Y:S02]  /*48b40*/  FMUL R9, R29.reuse, R18 ;  /* 0x000000121d097220 */ /* 0x050fe40000400000 */
[C---:B------:R-:W-:Y:S02]  /*48b50*/  FMUL R8, R29.reuse, R12 ;  /* 0x0000000c1d087220 */ /* 0x040fe40000400000 */
[----:B-1----:R-:W-:-:S05]  /*48b60*/  FFMA R19, R29, R19, R20 ;  /* 0x000000131d137223 */ /* 0x002fca0000000014 */
[----:B------:R-:W-:Y:S04]  /*48b70*/  STL [R1+0xba4], R19 ;  /* 0x000ba41301007387 */ /* 0x000fe80000100800 */
[----:B------:R-:W4:Y:S04]  /*48b80*/  LDL.LU R12, [R1+0x7d0] ;  /* 0x0007d000010c7983 */ /* 0x000f280000300800 */
[----:B------:R1:W-:Y:S04]  /*48b90*/  STL [R1+0x1a0], R9 ;  /* 0x0001a00901007387 */ /* 0x0003e80000100800 */
[----:B0-----:R-:W4:Y:S04]  /*48ba0*/  LDL.LU R11, [R1+0x7d4] ;  /* 0x0007d400010b7983 */ /* 0x001f280000300800 */
[----:B------:R3:W-:Y:S04]  /*48bb0*/  STL [R1+0x1a4], R8 ;  /* 0x0001a40801007387 */ /* 0x0007e80000100800 */
[----:B------:R-:W4:Y:S04]  /*48bc0*/  LDL.LU R10, [R1+0x7e0] ;  /* 0x0007e000010a7983 */ /* 0x000f280000300800 */
[----:B-1----:R-:W4:Y:S01]  /*48bd0*/  LDL.LU R9, [R1+0x7e4] ;  /* 0x0007e40001097983 */ /* 0x002f220000300800 */
[----:B--2---:R-:W-:-:S02]  /*48be0*/  FMUL R17, R29, R17 ;  /* 0x000000111d117220 */ /* 0x004fc40000400000 */
[C---:B---3--:R-:W-:Y:S02]  /*48bf0*/  FMUL R8, R29.reuse, R6 ;  /* 0x000000061d087220 */ /* 0x048fe40000400000 */
[----:B------:R-:W2:Y:S04]  /*48c00*/  LDL.LU R6, [R1+0x7f0] ;  /* 0x0007f00001067983 */ /* 0x000ea80000300800 */
[----:B------:R-:W-:Y:S04]  /*48c10*/  STL [R1+0x220], R17 ;  /* 0x0002201101007387 */ /* 0x000fe80000100800 */
[----:B------:R0:W-:Y:S04]  /*48c20*/  STL [R1+0x224], R8 ;  /* 0x0002240801007387 */ /* 0x0001e80000100800 */
[----:B0-----:R-:W3:Y:S01]  /*48c30*/  LDL.LU R8, [R1+0x7f4] ;  /* 0x0007f40001087983 */ /* 0x001ee20000300800 */
[----:B------:R-:W-:-:S02]  /*48c40*/  FMUL R16, R29, R16 ;  /* 0x000000101d107220 */ /* 0x000fc40000400000 */
[C---:B------:R-:W-:Y:S02]  /*48c50*/  FMUL R15, R29.reuse, R15 ;  /* 0x0000000f1d0f7220 */ /* 0x040fe40000400000 */
[C---:B------:R-:W-:Y:S01]  /*48c60*/  FMUL R14, R29.reuse, R14 ;  /* 0x0000000e1d0e7220 */ /* 0x040fe20000400000 */
[----:B------:R0:W-:Y:S01]  /*48c70*/  STL [R1+0x250], R16 ;  /* 0x0002501001007387 */ /* 0x0001e20000100800 */
[----:B------:R-:W-:-:S03]  /*48c80*/  FMUL R13, R29, R13 ;  /* 0x0000000d1d0d7220 */ /* 0x000fc60000400000 */
[----:B------:R1:W-:Y:S04]  /*48c90*/  STL [R1+0x254], R15 ;  /* 0x0002540f01007387 */ /* 0x0003e80000100800 */
[----:B------:R-:W3:Y:S04]  /*48ca0*/  LDL.LU R17, [R1+0x800] ;  /* 0x0008000001117983 */ /* 0x000ee80000300800 */
[----:B------:R1:W-:Y:S04]  /*48cb0*/  STL [R1+0x280], R14 ;  /* 0x0002800e01007387 */ /* 0x0003e80000100800 */
[----:B0-----:R-:W3:Y:S04]  /*48cc0*/  LDL.LU R16, [R1+0x804] ;  /* 0x0008040001107983 */ /* 0x001ee80000300800 */
[----:B------:R0:W-:Y:S04]  /*48cd0*/  STL [R1+0x284], R13 ;  /* 0x0002840d01007387 */ /* 0x0001e80000100800 */
[----:B------:R-:W-:Y:S04]  /*48ce0*/  STL [R1+0x4f4], R25 ;  /* 0x0004f41901007387 */ /* 0x000fe80000100800 */
[----:B-1----:R-:W3:Y:S04]  /*48cf0*/  LDL.LU R15, [R1+0x4c8] ;  /* 0x0004c800010f7983 */ /* 0x002ee80000300800 */
[----:B------:R-:W3:Y:S04]  /*48d00*/  LDL.LU R14, [R1+0x4cc] ;  /* 0x0004cc00010e7983 */ /* 0x000ee80000300800 */
[----:B------:R-:W-:Y:S01]  /*48d10*/  STL [R1+0x4f0], R21 ;  /* 0x0004f01501007387 */ /* 0x000fe20000100800 */
[----:B----4-:R-:W-:-:S02]  /*48d20*/  FMUL R12, R29, R12 ;  /* 0x0000000c1d0c7220 */ /* 0x010fc40000400000 */
[----:B------:R-:W-:-:S03]  /*48d30*/  FMUL R11, R29, R11 ;  /* 0x0000000b1d0b7220 */ /* 0x000fc60000400000 */
[----:B------:R1:W-:Y:S01]  /*48d40*/  STL [R1+0x2b0], R12 ;  /* 0x0002b00c01007387 */ /* 0x0003e20000100800 */
[----:B------:R-:W-:-:S03]  /*48d50*/  FMUL R10, R29, R10 ;  /* 0x0000000a1d0a7220 */ /* 0x000fc60000400000 */
[----:B------:R4:W-:Y:S01]  /*48d60*/  STL [R1+0x2b4], R11 ;  /* 0x0002b40b01007387 */ /* 0x0009e20000100800 */
[----:B------:R-:W-:-:S03]  /*48d70*/  FMUL R9, R29, R9 ;  /* 0x000000091d097220 */ /* 0x000fc60000400000 */
[----:B------:R-:W-:Y:S04]  /*48d80*/  STL [R1+0x2e0], R10 ;  /* 0x0002e00a01007387 */ /* 0x000fe80000100800 */
[----:B------:R2:W-:Y:S04]  /*48d90*/  STL [R1+0x2e4], R9 ;  /* 0x0002e40901007387 */ /* 0x0005e80000100800 */
[----:B0-----:R-:W3:Y:S04]  /*48da0*/  LDL.LU R13, [R1+0x4d8] ;  /* 0x0004d800010d7983 */ /* 0x001ee80000300800 */
[----:B-1----:R-:W3:Y:S04]  /*48db0*/  LDL.LU R12, [R1+0x4dc] ;  /* 0x0004dc00010c7983 */ /* 0x002ee80000300800 */
[----:B----4-:R-:W4:Y:S01]  /*48dc0*/  LDL.LU R11, [R1+0x4e8] ;  /* 0x0004e800010b7983 */ /* 0x010f220000300800 */
[----:B--2---:R-:W-:-:S05]  /*48dd0*/  FMUL R9, R29, R6 ;  /* 0x000000061d097220 */ /* 0x004fca0000400000 */
[----:B------:R0:W-:Y:S04]  /*48de0*/  STL [R1+0x300], R9 ;  /* 0x0003000901007387 */ /* 0x0001e80000100800 */
[----:B------:R-:W2:Y:S04]  /*48df0*/  LDL.LU R10, [R1+0x4ec] ;  /* 0x0004ec00010a7983 */ /* 0x000ea80000300800 */
[----:B0-----:R-:W2:Y:S01]  /*48e00*/  LDL.LU R9, [R1+0x7c8] ;  /* 0x0007c80001097983 */ /* 0x001ea20000300800 */
[----:B---3--:R-:W-:-:S03]  /*48e10*/  FMUL R18, R29, R8 ;  /* 0x000000081d127220 */ /* 0x008fc60000400000 */
[----:B------:R-:W3:Y:S04]  /*48e20*/  LDL.LU R8, [R1+0x7cc] ;  /* 0x0007cc0001087983 */ /* 0x000ee80000300800 */
[----:B------:R-:W0:Y:S02]  /*48e30*/  S2R R24, SR_TID.X ;  /* 0x0000000000187919 */ /* 0x000e240000002100 */
[----:B0-----:R-:W-:-:S04]  /*48e40*/  LOP3.LUT R24, R24, 0x1c, RZ, 0xc0, !PT ;  /* 0x0000001c18187812 */ /* 0x001fc800078ec0ff */
[----:B------:R-:W-:-:S04]  /*48e50*/  LEA.HI R24, R24, 0x28, RZ, 0x1e ;  /* 0x0000002818187811 */ /* 0x000fc800078ff0ff */
[----:B------:R-:W-:-:S05]  /*48e60*/  SHF.L.U32 R24, R24, 0x5, RZ ;  /* 0x0000000518187819 */ /* 0x000fca00000006ff */
[----:B------:R0:W1:Y:S04]  /*48e70*/  LDS R0, [R24+0x20000] ;  /* 0x0200000018007984 */ /* 0x0000680000000800 */
[----:B0-----:R-:W0:Y:S01]  /*48e80*/  S2R R24, SR_TID.X ;  /* 0x0000000000187919 */ /* 0x001e220000002100 */
[C---:B------:R-:W-:Y:S02]  /*48e90*/  FMUL R17, R29.reuse, R17 ;  /* 0x000000111d117220 */ /* 0x040fe40000400000 */
[----:B------:R-:W-:Y:S01]  /*48ea0*/  FMUL R16, R29, R16 ;  /* 0x000000101d107220 */ /* 0x000fe20000400000 */
[----:B------:R-:W-:Y:S01]  /*48eb0*/  STL [R1+0x304], R18 ;  /* 0x0003041201007387 */ /* 0x000fe20000100800 */
[C---:B------:R-:W-:Y:S02]  /*48ec0*/  FMUL R15, R2.reuse, R15 ;  /* 0x0000000f020f7220 */ /* 0x040fe40000400000 */
[----:B------:R-:W-:Y:S01]  /*48ed0*/  FMUL R14, R2, R14 ;  /* 0x0000000e020e7220 */ /* 0x000fe20000400000 */
[----:B------:R-:W-:Y:S01]  /*48ee0*/  STL [R1+0x320], R17 ;  /* 0x0003201101007387 */ /* 0x000fe20000100800 */
[----:B0-----:R-:W-:-:S04]  /*48ef0*/  LOP3.LUT R24, R24, 0x1c, RZ, 0xc0, !PT ;  /* 0x0000001c18187812 */ /* 0x001fc800078ec0ff */
[----:B------:R-:W-:-:S05]  /*48f00*/  LEA.HI R24, R24, 0x30, RZ, 0x1e ;  /* 0x0000003018187811 */ /* 0x000fca00078ff0ff */
[----:B------:R-:W-:Y:S01]  /*48f10*/  IMAD.SHL.U32 R24, R24, 0x20, RZ ;  /* 0x0000002018187824 */ /* 0x000fe200078e00ff */
[----:B------:R-:W-:Y:S04]  /*48f20*/  STL [R1+0x324], R16 ;  /* 0x0003241001007387 */ /* 0x000fe80000100800 */
[----:B------:R0:W1:Y:S04]  /*48f30*/  LDS R6, [R24+0x20000] ;  /* 0x0200000018067984 */ /* 0x0000680000000800 */
[----:B0-----:R-:W3:Y:S04]  /*48f40*/  LDL.LU R24, [R1+0x7d8] ;  /* 0x0007d80001187983 */ /* 0x001ee80000300800 */
[----:B------:R0:W-:Y:S01]  /*48f50*/  STL [R1+0x1a8], R15 ;  /* 0x0001a80f01007387 */ /* 0x0001e20000100800 */
[----:B------:R-:W-:-:S03]  /*48f60*/  FMUL R18, R2, R13 ;  /* 0x0000000d02127220 */ /* 0x000fc60000400000 */
[----:B------:R-:W3:Y:S04]  /*48f70*/  LDL.LU R17, [R1+0x7dc] ;  /* 0x0007dc0001117983 */ /* 0x000ee80000300800 */
[----:B------:R4:W-:Y:S04]  /*48f80*/  STL [R1+0x1ac], R14 ;  /* 0x0001ac0e01007387 */ /* 0x0009e80000100800 */
[----:B------:R-:W3:Y:S01]  /*48f90*/  LDL.LU R16, [R1+0x7e8] ;  /* 0x0007e80001107983 */ /* 0x000ee20000300800 */
[----:B0-----:R-:W-:-:S03]  /*48fa0*/  FMUL R15, R2, R12 ;  /* 0x0000000c020f7220 */ /* 0x001fc60000400000 */
[----:B----4-:R-:W4:Y:S04]  /*48fb0*/  LDL.LU R14, [R1+0x7ec] ;  /* 0x0007ec00010e7983 */ /* 0x010f280000300800 */
[----:B------:R-:W4:Y:S04]  /*48fc0*/  LDL.LU R13, [R1+0x7f8] ;  /* 0x0007f800010d7983 */ /* 0x000f280000300800 */
[----:B------:R-:W-:Y:S04]  /*48fd0*/  STL [R1+0x228], R18 ;  /* 0x0002281201007387 */ /* 0x000fe80000100800 */
[----:B------:R-:W4:Y:S01]  /*48fe0*/  LDL.LU R12, [R1+0x7fc] ;  /* 0x0007fc00010c7983 */ /* 0x000f220000300800 */
[----:B------:R-:W-:-:S03]  /*48ff0*/  FMUL R11, R2, R11 ;  /* 0x0000000b020b7220 */ /* 0x000fc60000400000 */
[----:B------:R0:W-:Y:S04]  /*49000*/  STL [R1+0x22c], R15 ;  /* 0x00022c0f01007387 */ /* 0x0001e80000100800 */
[----:B------:R-:W4:Y:S04]  /*49010*/  LDL.LU R21, [R1+0x808] ;  /* 0x0008080001157983 */ /* 0x000f280000300800 */
[----:B------:R-:W-:Y:S04]  /*49020*/  STL [R1+0x258], R11 ;  /* 0x0002580b01007387 */ /* 0x000fe80000100800 */
[----:B------:R-:W4:Y:S01]  /*49030*/  LDL.LU R20, [R1+0x80c] ;  /* 0x00080c0001147983 */ /* 0x000f220000300800 */
[----:B--2---:R-:W-:-:S02]  /*49040*/  FMUL R10, R2, R10 ;  /* 0x0000000a020a7220 */ /* 0x004fc40000400000 */
[----:B------:R-:W-:-:S03]  /*49050*/  FMUL R9, R2, R9 ;  /* 0x0000000902097220 */ /* 0x000fc60000400000 */
[----:B------:R3:W-:Y:S04]  /*49060*/  STL [R1+0x25c], R10 ;  /* 0x00025c0a01007387 */ /* 0x0007e80000100800 */
[----:B0-----:R-:W1:Y:S04]  /*49070*/  LDL.LU R15, [R1+0xba8] ;  /* 0x000ba800010f7983 */ /* 0x001e680000300800 */
[----:B------:R0:W-:Y:S01]  /*49080*/  STL [R1+0x288], R9 ;  /* 0x0002880901007387 */ /* 0x0001e20000100800 */
[----:B---3--:R-:W-:-:S03]  /*49090*/  FMUL R10, R2, R8 ;  /* 0x00000008020a7220 */ /* 0x008fc60000400000 */
[----:B0-----:R-:W2:Y:S04]  /*490a0*/  LDL.64 R8, [R1+0xfc8] ;  /* 0x000fc80001087983 */ /* 0x001ea80000100a00 */
[----:B------:R0:W-:Y:S04]  /*490b0*/  STL [R1+0x28c], R10 ;  /* 0x00028c0a01007387 */ /* 0x0001e80000100800 */
[----:B------:R-:W3:Y:S04]  /*490c0*/  LDL.64 R18, [R1+0xfb8] ;  /* 0x000fb80001127983 */ /* 0x000ee80000100a00 */
[----:B0-----:R-:W3:Y:S01]  /*490d0*/  LDL.64 R10, [R1+0xfc0] ;  /* 0x000fc000010a7983 */ /* 0x001ee20000100a00 */
[----:B------:R-:W-:-:S02]  /*490e0*/  FMUL R25, R2, R24 ;  /* 0x0000001802197220 */ /* 0x000fc40000400000 */
[----:B------:R-:W-:-:S03]  /*490f0*/  FMUL R17, R2, R17 ;  /* 0x0000001102117220 */ /* 0x000fc60000400000 */
[----:B------:R-:W-:Y:S04]  /*49100*/  STL [R1+0x2b8], R25 ;  /* 0x0002b81901007387 */ /* 0x000fe80000100800 */
[----:B------:R0:W-:Y:S01]  /*49110*/  STL [R1+0x2bc], R17 ;  /* 0x0002bc1101007387 */ /* 0x0001e20000100800 */
[C---:B------:R-:W-:Y:S02]  /*49120*/  FMUL R24, R2.reuse, R16 ;  /* 0x0000001002187220 */ /* 0x040fe40000400000 */
[C---:B----4-:R-:W-:Y:S01]  /*49130*/  FMUL R14, R2.reuse, R14 ;  /* 0x0000000e020e7220 */ /* 0x050fe20000400000 */
[----:B0-----:R-:W4:Y:S01]  /*49140*/  LDL.64 R16, [R1+0xfb0] ;  /* 0x000fb00001107983 */ /* 0x001f220000100a00 */
[----:B------:R-:W-:-:S03]  /*49150*/  FMUL R13, R2, R13 ;  /* 0x0000000d020d7220 */ /* 0x000fc60000400000 */
[----:B------:R-:W-:Y:S04]  /*49160*/  STL [R1+0x2e8], R24 ;  /* 0x0002e81801007387 */ /* 0x000fe80000100800 */
[----:B------:R0:W-:Y:S01]  /*49170*/  STL [R1+0x2ec], R14 ;  /* 0x0002ec0e01007387 */ /* 0x0001e20000100800 */
[----:B------:R-:W-:-:S03]  /*49180*/  FMUL R12, R2, R12 ;  /* 0x0000000c020c7220 */ /* 0x000fc60000400000 */
[----:B0-----:R-:W4:Y:S04]  /*49190*/  LDL.LU R14, [R1+0xbac] ;  /* 0x000bac00010e7983 */ /* 0x001f280000300800 */
[----:B------:R0:W-:Y:S04]  /*491a0*/  STL [R1+0x308], R13 ;  /* 0x0003080d01007387 */ /* 0x0001e80000100800 */
[----:B0-----:R-:W4:Y:S04]  /*491b0*/  LDL.LU R13, [R1+0x480] ;  /* 0x00048000010d7983 */ /* 0x001f280000300800 */
[----:B------:R0:W-:Y:S04]  /*491c0*/  STL [R1+0x30c], R12 ;  /* 0x00030c0c01007387 */ /* 0x0001e80000100800 */
[----:B0-----:R-:W4:Y:S01]  /*491d0*/  LDL.LU R12, [R1+0x484] ;  /* 0x00048400010c7983 */ /* 0x001f220000300800 */
[----:B--2---:R-:W-:-:S05]  /*491e0*/  IMAD.WIDE R8, R23, 0x2, R8 ;  /* 0x0000000217087825 */ /* 0x004fca00078e0208 */
[----:B------:R4:W2:Y:S01]  /*491f0*/  LDG.E.U16 R27, [R8.64] ;  /* 0x00000006081b7981 */ /* 0x0008a2000c1e1500 */
[C---:B------:R-:W-:Y:S02]  /*49200*/  FMUL R21, R2.reuse, R21 ;  /* 0x0000001502157220 */ /* 0x040fe40000400000 */
[----:B------:R-:W-:-:S03]  /*49210*/  FMUL R20, R2, R20 ;  /* 0x0000001402147220 */ /* 0x000fc60000400000 */
[----:B------:R-:W-:Y:S01]  /*49220*/  STL [R1+0x328], R21 ;  /* 0x0003281501007387 */ /* 0x000fe20000100800 */
[----:B-1----:R-:W-:-:S03]  /*49230*/  FFMA R15, R2, R15, R0 ;  /* 0x0000000f020f7223 */ /* 0x002fc60000000000 */
[----:B------:R0:W-:Y:S01]  /*49240*/  STL [R1+0x32c], R20 ;  /* 0x00032c1401007387 */ /* 0x0001e20000100800 */
[----:B---3--:R-:W-:-:S03]  /*49250*/  IMAD.WIDE R10, R23, 0x2, R10 ;  /* 0x00000002170a7825 */ /* 0x008fc600078e020a */
[----:B------:R1:W-:Y:S04]  /*49260*/  STL [R1+0xba8], R15 ;  /* 0x000ba80f01007387 */ /* 0x0003e80000100800 */
[----:B------:R3:W2:Y:S01]  /*49270*/  LDG.E.U16 R26, [R10.64] ;  /* 0x000000060a1a7981 */ /* 0x0006a2000c1e1500 */
[----:B0-----:R-:W-:-:S05]  /*49280*/  IMAD.WIDE R20, R23, 0x2, R18 ;  /* 0x0000000217147825 */ /* 0x001fca00078e0212 */
[----:B------:R0:W2:Y:S04]  /*49290*/  LDG.E.U16 R25, [R20.64] ;  /* 0x0000000614197981 */ /* 0x0000a8000c1e1500 */
[----:B0-----:R-:W2:Y:S04]  /*492a0*/  LDL.LU R20, [R1+0x470] ;  /* 0x0004700001147983 */ /* 0x001ea80000300800 */
[----:B------:R-:W2:Y:S01]  /*492b0*/  LDL.LU R2, [R1+0x474] ;  /* 0x0004740001027983 */ /* 0x000ea20000300800 */
[----:B----4-:R-:W-:-:S05]  /*492c0*/  IMAD.WIDE R8, R23, 0x2, R16 ;  /* 0x0000000217087825 */ /* 0x010fca00078e0210 */
[----:B------:R0:W4:Y:S01]  /*492d0*/  LDG.E.U16 R21, [R8.64] ;  /* 0x0000000608157981 */ /* 0x000122000c1e1500 */
[----:B------:R-:W-:-:S03]  /*492e0*/  FFMA R14, R4, R14, R6 ;  /* 0x0000000e040e7223 */ /* 0x000fc60000000006 */
[----:B------:R-:W4:Y:S04]  /*492f0*/  LDL.LU R6, [R1+0x460] ;  /* 0x0004600001067983 */ /* 0x000f280000300800 */
[----:B------:R1:W-:Y:S01]  /*49300*/  STL [R1+0xbac], R14 ;  /* 0x000bac0e01007387 */ /* 0x0003e20000100800 */
[----:B0-----:R-:W-:-:S05]  /*49310*/  FMUL R9, R4, R13 ;  /* 0x0000000d04097220 */ /* 0x001fca0000400000 */
[----:B------:R0:W-:Y:S04]  /*49320*/  STL [R1+0x290], R9 ;  /* 0x0002900901007387 */ /* 0x0001e80000100800 */
[----:B------:R-:W4:Y:S01]  /*49330*/  LDL.LU R19, [R1+0x464] ;  /* 0x0004640001137983 */ /* 0x000f220000300800 */
[----:B------:R-:W-:-:S05]  /*49340*/  FMUL R8, R4, R12 ;  /* 0x0000000c04087220 */ /* 0x000fca0000400000 */
[----:B------:R0:W-:Y:S04]  /*49350*/  STL [R1+0x294], R8 ;  /* 0x0002940801007387 */ /* 0x0001e80000100800 */
[----:B------:R-:W4:Y:S04]  /*49360*/  LDL.LU R18, [R1+0x450] ;  /* 0x0004500001127983 */ /* 0x000f280000300800 */
[----:B------:R-:W4:Y:S04]  /*49370*/  LDL.LU R17, [R1+0x454] ;  /* 0x0004540001117983 */ /* 0x000f280000300800 */
[----:B------:R-:W4:Y:S04]  /*49380*/  LDL.LU R16, [R1+0x410] ;  /* 0x0004100001107983 */ /* 0x000f280000300800 */
[----:B-1----:R-:W4:Y:S04]  /*49390*/  LDL.LU R15, [R1+0x414] ;  /* 0x00041400010f7983 */ /* 0x002f280000300800 */
[----:B------:R-:W4:Y:S04]  /*493a0*/  LDL.LU R14, [R1+0x400] ;  /* 0x00040000010e7983 */ /* 0x000f280000300800 */
[----:B------:R-:W4:Y:S04]  /*493b0*/  LDL.LU R13, [R1+0x404] ;  /* 0x00040400010d7983 */ /* 0x000f280000300800 */
[----:B------:R-:W4:Y:S04]  /*493c0*/  LDL.LU R12, [R1+0x420] ;  /* 0x00042000010c7983 */ /* 0x000f280000300800 */
[----:B---3--:R-:W3:Y:S04]  /*493d0*/  LDL.LU R11, [R1+0x424] ;  /* 0x00042400010b7983 */ /* 0x008ee80000300800 */
[----:B------:R-:W3:Y:S04]  /*493e0*/  LDL.LU R10, [R1+0x3f0] ;  /* 0x0003f000010a7983 */ /* 0x000ee80000300800 */
[----:B0-----:R-:W3:Y:S04]  /*493f0*/  LDL.LU R9, [R1+0x3f4] ;  /* 0x0003f40001097983 */ /* 0x001ee80000300800 */
[----:B--2---:R-:W-:Y:S04]  /*49400*/  STL [R1+0x4ec], R27 ;  /* 0x0004ec1b01007387 */ /* 0x004fe80000100800 */
[----:B------:R-:W2:Y:S01]  /*49410*/  LDL.LU R8, [R1+0x488] ;  /* 0x0004880001087983 */ /* 0x000ea20000300800 */
[----:B------:R-:W-:-:S02]  /*49420*/  FMUL R20, R4, R20 ;  /* 0x0000001404147220 */ /* 0x000fc40000400000 */
[----:B------:R-:W-:-:S03]  /*49430*/  FMUL R2, R4, R2 ;  /* 0x0000000204027220 */ /* 0x000fc60000400000 */
[----:B------:R-:W-:Y:S04]  /*49440*/  STL [R1+0x2a0], R20 ;  /* 0x0002a01401007387 */ /* 0x000fe80000100800 */
[----:B------:R-:W-:Y:S04]  /*49450*/  STL [R1+0x4e8], R26 ;  /* 0x0004e81a01007387 */ /* 0x000fe80000100800 */
[----:B------:R-:W-:Y:S04]  /*49460*/  STL [R1+0x4e4], R25 ;  /* 0x0004e41901007387 */ /* 0x000fe80000100800 */
[----:B------:R0:W-:Y:S04]  /*49470*/  STL [R1+0x2a4], R2 ;  /* 0x0002a40201007387 */ /* 0x0001e80000100800 */
[----:B0-----:R-:W2:Y:S04]  /*49480*/  LDL.LU R2, [R1+0x48c] ;  /* 0x00048c0001027983 */ /* 0x001ea80000300800 */
[----:B----4-:R-:W-:Y:S01]  /*49490*/  STL [R1+0x4e0], R21 ;  /* 0x0004e01501007387 */ /* 0x010fe20000100800 */
[----:B------:R-:W-:-:S05]  /*494a0*/  FMUL R20, R4, R6 ;  /* 0x0000000604147220 */ /* 0x000fca0000400000 */
[----:B------:R-:W-:Y:S01]  /*494b0*/  STL [R1+0x2d0], R20 ;  /* 0x0002d01401007387 */ /* 0x000fe20000100800 */
[----:B------:R-:W-:-:S05]  /*494c0*/  FMUL R19, R4, R19 ;  /* 0x0000001304137220 */ /* 0x000fca0000400000 */
[----:B------:R-:W-:Y:S01]  /*494d0*/  STL [R1+0x2d4], R19 ;  /* 0x0002d41301007387 */ /* 0x000fe20000100800 */
[C---:B------:R-:W-:Y:S02]  /*494e0*/  FMUL R18, R4.reuse, R18 ;  /* 0x0000001204127220 */ /* 0x040fe40000400000 */
[----:B------:R-:W-:-:S03]  /*494f0*/  FMUL R17, R4, R17 ;  /* 0x0000001104117220 */ /* 0x000fc60000400000 */
[----:B------:R-:W-:Y:S01]  /*49500*/  STL [R1+0x310], R18 ;  /* 0x0003101201007387 */ /* 0x000fe20000100800 */
        /* <DEDUP_REMOVED lines=10> */
[----:B---3--:R-:W-:-:S03]  /*495b0*/  FMUL R11, R4, R11 ;  /* 0x0000000b040b7220 */ /* 0x008fc60000400000 */
[----:B------:R-:W-:Y:S01]  /*495c0*/  STL [R1+0x370], R12 ;  /* 0x0003700c01007387 */ /* 0x000fe20000100800 */
[----:B------:R-:W-:-:S03]  /*495d0*/  FMUL R10, R4, R10 ;  /* 0x0000000a040a7220 */ /* 0x000fc60000400000 */
[----:B------:R0:W-:Y:S04]  /*495e0*/  STL [R1+0x374], R11 ;  /* 0x0003740b01007387 */ /* 0x0001e80000100800 */
[----:B0-----:R-:W3:Y:S04]  /*495f0*/  LDL.LU R11, [R1+0x478] ;  /* 0x00047800010b7983 */ /* 0x001ee80000300800 */
[----:B------:R0:W-:Y:S01]  /*49600*/  STL [R1+0x3a0], R10 ;  /* 0x0003a00a01007387 */ /* 0x0001e20000100800 */
[----:B------:R-:W-:-:S03]  /*49610*/  FMUL R4, R4, R9 ;  /* 0x0000000904047220 */ /* 0x000fc60000400000 */
[----:B0-----:R-:W4:Y:S04]  /*49620*/  LDL.LU R10, [R1+0x47c] ;  /* 0x00047c00010a7983 */ /* 0x001f280000300800 */
[----:B------:R2:W-:Y:S04]  /*49630*/  STL [R1+0x3a4], R4 ;  /* 0x0003a40401007387 */ /* 0x0005e80000100800 */
[----:B------:R-:W4:Y:S01]  /*49640*/  LDL.LU R9, [R1+0x468] ;  /* 0x0004680001097983 */ /* 0x000f220000300800 */
[----:B--2---:R-:W-:-:S05]  /*49650*/  FMUL R4, R3, R8 ;  /* 0x0000000803047220 */ /* 0x004fca0000400000 */
[----:B------:R-:W-:Y:S04]  /*49660*/  STL [R1+0x298], R4 ;  /* 0x0002980401007387 */ /* 0x000fe80000100800 */
[----:B------:R-:W2:Y:S04]  /*49670*/  LDL.LU R8, [R1+0x46c] ;  /* 0x00046c0001087983 */ /* 0x000ea80000300800 */
[----:B------:R-:W0:Y:S02]  /*49680*/  S2R R24, SR_TID.X ;  /* 0x0000000000187919 */ /* 0x000e240000002100 */
[----:B0-----:R-:W-:-:S04]  /*49690*/  LOP3.LUT R24, R24, 0x1c, RZ, 0xc0, !PT ;  /* 0x0000001c18187812 */ /* 0x001fc800078ec0ff */
[----:B------:R-:W-:-:S04]  /*496a0*/  LEA.HI R24, R24, 0x38, RZ, 0x1e ;  /* 0x0000003818187811 */ /* 0x000fc800078ff0ff */
[----:B------:R-:W-:-:S05]  /*496b0*/  SHF.L.U32 R24, R24, 0x5, RZ ;  /* 0x0000000518187819 */ /* 0x000fca00000006ff */
[----:B------:R0:W1:Y:S04]  /*496c0*/  LDS R0, [R24+0x20000] ;  /* 0x0200000018007984 */ /* 0x0000680000000800 */
[----:B0-----:R-:W0:Y:S01]  /*496d0*/  S2R R24, SR_TID.X ;  /* 0x0000000000187919 */ /* 0x001e220000002100 */
[----:B------:R-:W-:-:S05]  /*496e0*/  FMUL R2, R3, R2 ;  /* 0x0000000203027220 */ /* 0x000fca0000400000 */
[----:B------:R0:W-:Y:S04]  /*496f0*/  STL [R1+0x29c], R2 ;  /* 0x00029c0201007387 */ /* 0x0001e80000100800 */
[----:B------:R-:W2:Y:S04]  /*49700*/  LDL.LU R20, [R1+0x458] ;  /* 0x0004580001147983 */ /* 0x000ea80000300800 */
[----:B------:R-:W2:Y:S04]  /*49710*/  LDL.LU R19, [R1+0x45c] ;  /* 0x00045c0001137983 */ /* 0x000ea80000300800 */
[----:B------:R-:W2:Y:S04]  /*49720*/  LDL.LU R18, [R1+0x418] ;  /* 0x0004180001127983 */ /* 0x000ea80000300800 */
[----:B------:R-:W2:Y:S01]  /*49730*/  LDL.LU R17, [R1+0x41c] ;  /* 0x00041c0001117983 */ /* 0x000ea20000300800 */
[----:B0-----:R-:W-:-:S03]  /*49740*/  LOP3.LUT R24, R24, 0x1c, RZ, 0xc0, !PT ;  /* 0x0000001c18187812 */ /* 0x001fc600078ec0ff */
[----:B------:R-:W2:Y:S04]  /*49750*/  LDL.LU R16, [R1+0x408] ;  /* 0x0004080001107983 */ /* 0x000ea80000300800 */
[----:B------:R-:W2:Y:S01]  /*49760*/  LDL.LU R15, [R1+0x40c] ;  /* 0x00040c00010f7983 */ /* 0x000ea20000300800 */
[----:B------:R-:W-:-:S03]  /*49770*/  LEA.HI R24, R24, 0x40, RZ, 0x1e ;  /* 0x0000004018187811 */ /* 0x000fc600078ff0ff */
[----:B------:R-:W2:Y:S04]  /*49780*/  LDL.LU R14, [R1+0x428] ;  /* 0x00042800010e7983 */ /* 0x000ea80000300800 */
[----:B------:R-:W2:Y:S04]  /*49790*/  LDL.LU R13, [R1+0x42c] ;  /* 0x00042c00010d7983 */ /* 0x000ea80000300800 */
[----:B------:R-:W2:Y:S04]  /*497a0*/  LDL.LU R12, [R1+0x3f8] ;  /* 0x0003f800010c7983 */ /* 0x000ea80000300800 */
[----:B------:R-:W2:Y:S01]  /*497b0*/  LDL.LU R4, [R1+0x3fc] ;  /* 0x0003fc0001047983 */ /* 0x000ea20000300800 */
[----:B------:R-:W-:-:S03]  /*497c0*/  IMAD.SHL.U32 R24, R24, 0x20, RZ ;  /* 0x0000002018187824 */ /* 0x000fc600078e00ff */
[----:B------:R-:W1:Y:S04]  /*497d0*/  LDL.LU R2, [R1+0xbb0] ;  /* 0x000bb00001027983 */ /* 0x000e680000300800 */
[----:B------:R3:W0:Y:S02]  /*497e0*/  LDS R6, [R24+0x20000] ;  /* 0x0200000018067984 */ /* 0x0006240000000800 */
[C---:B---3--:R-:W-:Y:S02]  /*497f0*/  FMUL R24, R3.reuse, R11 ;  /* 0x0000000b03187220 */ /* 0x048fe40000400000 */
[C---:B----4-:R-:W-:Y:S02]  /*49800*/  FMUL R21, R3.reuse, R10 ;  /* 0x0000000a03157220 */ /* 0x050fe40000400000 */
[----:B------:R-:W3:Y:S04]  /*49810*/  LDL.64 R10, [R1+0xfa8] ;  /* 0x000fa800010a7983 */ /* 0x000ee80000100a00 */
[----:B------:R4:W-:Y:S04]  /*49820*/  STL [R1+0x2a8], R24 ;  /* 0x0002a81801007387 */ /* 0x0009e80000100800 */
[----:B------:R2:W-:Y:S01]  /*49830*/  STL [R1+0x2ac], R21 ;  /* 0x0002ac1501007387 */ /* 0x0005e20000100800 */
[----:B----4-:R-:W-:-:S02]  /*49840*/  FMUL R24, R3, R9 ;  /* 0x0000000903187220 */ /* 0x010fc40000400000 */
[C---:B--2---:R-:W-:Y:S02]  /*49850*/  FMUL R21, R3.reuse, R8 ;  /* 0x0000000803157220 */ /* 0x044fe40000400000 */
[----:B------:R-:W2:Y:S04]  /*49860*/  LDL.64 R8, [R1+0xfa0] ;  /* 0x000fa00001087983 */ /* 0x000ea80000100a00 */
[----:B------:R-:W-:Y:S04]  /*49870*/  STL [R1+0x2d8], R24 ;  /* 0x0002d81801007387 */ /* 0x000fe80000100800 */
[----:B------:R-:W-:Y:S01]  /*49880*/  STL [R1+0x2dc], R21 ;  /* 0x0002dc1501007387 */ /* 0x000fe20000100800 */
[----:B------:R-:W-:-:S02]  /*49890*/  FMUL R20, R3, R20 ;  /* 0x0000001403147220 */ /* 0x000fc40000400000 */
[----:B------:R-:W-:-:S03]  /*498a0*/  FMUL R19, R3, R19 ;  /* 0x0000001303137220 */ /* 0x000fc60000400000 */
[----:B------:R-:W-:Y:S01]  /*498b0*/  STL [R1+0x318], R20 ;  /* 0x0003181401007387 */ /* 0x000fe20000100800 */
[----:B------:R-:W-:-:S03]  /*498c0*/  FMUL R18, R3, R18 ;  /* 0x0000001203127220 */ /* 0x000fc60000400000 */
[----:B------:R4:W-:Y:S01]  /*498d0*/  STL [R1+0x31c], R19 ;  /* 0x00031c1301007387 */ /* 0x0009e20000100800 */
        /* <DEDUP_REMOVED lines=13> */
[----:B----4-:R-:W4:Y:S01]  /*499b0*/  LDL.LU R19, [R1+0xbb4] ;  /* 0x000bb40001137983 */ /* 0x010f220000300800 */
[----:B-1----:R-:W-:-:S03]  /*499c0*/  FFMA R2, R3, R2, R0 ;  /* 0x0000000203027223 */ /* 0x002fc60000000000 */
[----:B------:R1:W-:Y:S04]  /*499d0*/  STL [R1+0x3a8], R12 ;  /* 0x0003a80c01007387 */ /* 0x0003e80000100800 */
[----:B------:R-:W-:Y:S04]  /*499e0*/  STL [R1+0x3ac], R4 ;  /* 0x0003ac0401007387 */ /* 0x000fe80000100800 */
[----:B0-----:R-:W4:Y:S04]  /*499f0*/  LDL.LU R13, [R1+0x4b0] ;  /* 0x0004b000010d7983 */ /* 0x001f280000300800 */
[----:B-1----:R-:W4:Y:S04]  /*49a00*/  LDL.LU R12, [R1+0x4b4] ;  /* 0x0004b400010c7983 */ /* 0x002f280000300800 */
[----:B------:R3:W-:Y:S02]  /*49a10*/  STL [R1+0xbb0], R2 ;  /* 0x000bb00201007387 */ /* 0x0007e40000100800 */
[----:B---3--:R-:W-:-:S02]  /*49a20*/  IMAD.WIDE R2, R23, 0x2, R10 ;  /* 0x0000000217027825 */ /* 0x008fc400078e020a */
[----:B------:R-:W3:Y:S04]  /*49a30*/  LDL.LU R11, [R1+0x4a0] ;  /* 0x0004a000010b7983 */ /* 0x000ee80000300800 */
[----:B------:R-:W3:Y:S04]  /*49a40*/  LDL.LU R10, [R1+0x4a4] ;  /* 0x0004a400010a7983 */ /* 0x000ee80000300800 */
[----:B------:R-:W3:Y:S04]  /*49a50*/  LDL.LU R18, [R1+0x3c0] ;  /* 0x0003c00001127983 */ /* 0x000ee80000300800 */
[----:B------:R-:W3:Y:S04]  /*49a60*/  LDL.LU R16, [R1+0x3d0] ;  /* 0x0003d00001107983 */ /* 0x000ee80000300800 */
[----:B------:R-:W3:Y:S04]  /*49a70*/  LDL.LU R14, [R1+0x3e0] ;  /* 0x0003e000010e7983 */ /* 0x000ee80000300800 */
[----:B------:R-:W3:Y:S04]  /*49a80*/  LDL.LU R17, [R1+0x3c4] ;  /* 0x0003c40001117983 */ /* 0x000ee80000300800 */
[----:B------:R-:W3:Y:S04]  /*49a90*/  LDL.LU R15, [R1+0x3d4] ;  /* 0x0003d400010f7983 */ /* 0x000ee80000300800 */
[----:B------:R0:W3:Y:S04]  /*49aa0*/  LDG.E.U16 R21, [R2.64] ;  /* 0x0000000602157981 */ /* 0x0000e8000c1e1500 */
[----:B------:R-:W3:Y:S01]  /*49ab0*/  LDL.LU R4, [R1+0x3e4] ;  /* 0x0003e40001047983 */ /* 0x000ee20000300800 */
[----:B--2---:R-:W-:-:S05]  /*49ac0*/  IMAD.WIDE R8, R23, 0x2, R8 ;  /* 0x0000000217087825 */ /* 0x004fca00078e0208 */
[----:B------:R3:W2:Y:S01]  /*49ad0*/  LDG.E.U16 R20, [R8.64] ;  /* 0x0000000608147981 */ /* 0x0006a2000c1e1500 */
[----:B----4-:R-:W-:-:S05]  /*49ae0*/  FFMA R19, R5, R19, R6 ;  /* 0x0000001305137223 */ /* 0x010fca0000000006 */
[----:B------:R-:W-:Y:S01]  /*49af0*/  STL [R1+0xbb4], R19 ;  /* 0x000bb41301007387 */ /* 0x000fe20000100800 */
[----:B0-----:R-:W-:-:S03]  /*49b00*/  FMUL R3, R5, R13 ;  /* 0x0000000d05037220 */ /* 0x001fc60000400000 */
[----:B------:R-:W4:Y:S01]  /*49b10*/  LDL.LU R13, [R1+0x440] ;  /* 0x00044000010d7983 */ /* 0x000f220000300800 */
[----:B------:R-:W-:-:S03]  /*49b20*/  FMUL R2, R5, R12 ;  /* 0x0000000c05027220 */ /* 0x000fc60000400000 */
[----:B------:R0:W-:Y:S04]  /*49b30*/  STL [R1+0x330], R3 ;  /* 0x0003300301007387 */ /* 0x0001e80000100800 */
[----:B------:R-:W4:Y:S04]  /*49b40*/  LDL.LU R12, [R1+0x444] ;  /* 0x00044400010c7983 */ /* 0x000f280000300800 */
[----:B------:R1:W-:Y:S04]  /*49b50*/  STL [R1+0x334], R2 ;  /* 0x0003340201007387 */ /* 0x0003e80000100800 */
[----:B0-----:R-:W4:Y:S04]  /*49b60*/  LDL.LU R3, [R1+0x430] ;  /* 0x0004300001037983 */ /* 0x001f280000300800 */
[----:B-1----:R-:W4:Y:S01]  /*49b70*/  LDL.LU R2, [R1+0x434] ;  /* 0x0004340001027983 */ /* 0x002f220000300800 */
[----:B---3--:R-:W-:-:S03]  /*49b80*/  FMUL R8, R5, R11 ;  /* 0x0000000b05087220 */ /* 0x008fc60000400000 */
[----:B------:R-:W3:Y:S01]  /*49b90*/  LDL.LU R11, [R1+0x3b0] ;  /* 0x0003b000010b7983 */ /* 0x000ee20000300800 */
[----:B------:R-:W-:-:S03]  /*49ba0*/  FMUL R6, R5, R10 ;  /* 0x0000000a05067220 */ /* 0x000fc60000400000 */
[----:B------:R0:W-:Y:S04]  /*49bb0*/  STL [R1+0x350], R8 ;  /* 0x0003500801007387 */ /* 0x0001e80000100800 */
[----:B------:R-:W3:Y:S04]  /*49bc0*/  LDL.LU R10, [R1+0x3b4] ;  /* 0x0003b400010a7983 */ /* 0x000ee80000300800 */
[----:B------:R1:W-:Y:S01]  /*49bd0*/  STL [R1+0x354], R6 ;  /* 0x0003540601007387 */ /* 0x0003e20000100800 */
[----:B------:R-:W-:-:S03]  /*49be0*/  FMUL R16, R5, R16 ;  /* 0x0000001005107220 */ /* 0x000fc60000400000 */
[----:B------:R-:W3:Y:S01]  /*49bf0*/  LDL.LU R9, [R1+0x4b8] ;  /* 0x0004b80001097983 */ /* 0x000ee20000300800 */
[----:B------:R-:W-:-:S03]  /*49c00*/  FMUL R17, R5, R17 ;  /* 0x0000001105117220 */ /* 0x000fc60000400000 */
[----:B0-----:R-:W3:Y:S01]  /*49c10*/  LDL.LU R8, [R1+0x4bc] ;  /* 0x0004bc0001087983 */ /* 0x001ee20000300800 */
[----:B-1----:R-:W-:-:S05]  /*49c20*/  FMUL R6, R5, R18 ;  /* 0x0000001205067220 */ /* 0x002fca0000400000 */
[----:B------:R0:W-:Y:S04]  /*49c30*/  STL [R1+0x3c0], R6 ;  /* 0x0003c00601007387 */ /* 0x0001e80000100800 */
[----:B------:R-:W-:Y:S01]  /*49c40*/  STL [R1+0x3c4], R17 ;  /* 0x0003c41101007387 */ /* 0x000fe20000100800 */
[----:B0-----:R-:W-:-:S03]  /*49c50*/  FMUL R6, R5, R15 ;  /* 0x0000000f05067220 */ /* 0x001fc60000400000 */
[----:B------:R-:W-:Y:S01]  /*49c60*/  STL [R1+0x3d0], R16 ;  /* 0x0003d01001007387 */ /* 0x000fe20000100800 */
[----:B------:R-:W-:-:S03]  /*49c70*/  FMUL R15, R5, R14 ;  /* 0x0000000e050f7220 */ /* 0x000fc60000400000 */
[----:B------:R0:W-:Y:S01]  /*49c80*/  STL [R1+0x3d4], R6 ;  /* 0x0003d40601007387 */ /* 0x0001e20000100800 */
[----:B------:R-:W-:-:S03]  /*49c90*/  FMUL R14, R5, R4 ;  /* 0x00000004050e7220 */ /* 0x000fc60000400000 */
[----:B------:R-:W-:Y:S04]  /*49ca0*/  STL [R1+0x4dc], R21 ;  /* 0x0004dc1501007387 */ /* 0x000fe80000100800 */
[----:B0-----:R-:W3:Y:S04]  /*49cb0*/  LDL.LU R6, [R1+0x4a8] ;  /* 0x0004a80001067983 */ /* 0x001ee80000300800 */
[----:B--2---:R-:W-:Y:S04]  /*49cc0*/  STL [R1+0x4d8], R20 ;  /* 0x0004d81401007387 */ /* 0x004fe80000100800 */
[----:B------:R4:W-:Y:S04]  /*49cd0*/  STL [R1+0x3e0], R15 ;  /* 0x0003e00f01007387 */ /* 0x0009e80000100800 */
[----:B------:R-:W2:Y:S04]  /*49ce0*/  LDL.LU R4, [R1+0x4ac] ;  /* 0x0004ac0001047983 */ /* 0x000ea80000300800 */
[----:B------:R0:W-:Y:S01]  /*49cf0*/  STL [R1+0x3e4], R14 ;  /* 0x0003e40e01007387 */ /* 0x0001e20000100800 */
[----:B----4-:R-:W-:-:S02]  /*49d00*/  FMUL R15, R5, R13 ;  /* 0x0000000d050f7220 */ /* 0x010fc40000400000 */
[----:B0-----:R-:W-:-:S03]  /*49d10*/  FMUL R14, R5, R12 ;  /* 0x0000000c050e7220 */ /* 0x001fc60000400000 */
[----:B------:R-:W-:Y:S04]  /*49d20*/  STL [R1+0x400], R15 ;  /* 0x0004000f01007387 */ /* 0x000fe80000100800 */
[----:B------:R-:W-:Y:S01]  /*49d30*/  STL [R1+0x404], R14 ;  /* 0x0004040e01007387 */ /* 0x000fe20000100800 */
[----:B------:R-:W-:-:S03]  /*49d40*/  FMUL R13, R5, R3 ;  /* 0x00000003050d7220 */ /* 0x000fc60000400000 */
[----:B------:R-:W4:Y:S01]  /*49d50*/  LDL.LU R3, [R1+0x3c8] ;  /* 0x0003c80001037983 */ /* 0x000f220000300800 */
[----:B------:R-:W-:-:S03]  /*49d60*/  FMUL R12, R5, R2 ;  /* 0x00000002050c7220 */ /* 0x000fc60000400000 */
[----:B------:R-:W-:Y:S04]  /*49d70*/  STL [R1+0x420], R13 ;  /* 0x0004200d01007387 */ /* 0x000fe80000100800 */
[----:B------:R-:W4:Y:S04]  /*49d80*/  LDL.LU R2, [R1+0x3cc] ;  /* 0x0003cc0001027983 */ /* 0x000f280000300800 */
[----:B------:R-:W-:Y:S01]  /*49d90*/  STL [R1+0x424], R12 ;  /* 0x0004240c01007387 */ /* 0x000fe20000100800 */
[C---:B---3--:R-:W-:Y:S02]  /*49da0*/  FMUL R11, R5.reuse, R11 ;  /* 0x0000000b050b7220 */ /* 0x048fe40000400000 */
[----:B------:R-:W-:-:S03]  /*49db0*/  FMUL R10, R5, R10 ;  /* 0x0000000a050a7220 */ /* 0x000fc60000400000 */
[----:B------:R-:W-:Y:S04]  /*49dc0*/  STL [R1+0x430], R11 ;  /* 0x0004300b01007387 */ /* 0x000fe80000100800 */
[----:B------:R-:W-:Y:S01]  /*49dd0*/  STL [R1+0x434], R10 ;  /* 0x0004340a01007387 */ /* 0x000fe20000100800 */
[----:B------:R-:W-:-:S03]  /*49de0*/  FMUL R9, R7, R9 ;  /* 0x0000000907097220 */ /* 0x000fc60000400000 */
[----:B------:R-:W3:Y:S01]  /*49df0*/  LDL.LU R19, [R1+0x3d8] ;  /* 0x0003d80001137983 */ /* 0x000ee20000300800 */
[----:B------:R-:W-:-:S03]  /*49e00*/  FMUL R5, R7, R8 ;  /* 0x0000000807057220 */ /* 0x000fc60000400000 */
[----:B------:R0:W-:Y:S04]  /*49e10*/  STL [R1+0x338], R9 ;  /* 0x0003380901007387 */ /* 0x0001e80000100800 */
[----:B------:R-:W3:Y:S04]  /*49e20*/  LDL.LU R18, [R1+0x3dc] ;  /* 0x0003dc0001127983 */ /* 0x000ee80000300800 */
[----:B------:R1:W-:Y:S04]  /*49e30*/  STL [R1+0x33c], R5 ;  /* 0x00033c0501007387 */ /* 0x0003e80000100800 */
[----:B------:R-:W3:Y:S04]  /*49e40*/  LDL.LU R17, [R1+0x3e8] ;  /* 0x0003e80001117983 */ /* 0x000ee80000300800 */
[----:B------:R-:W3:Y:S04]  /*49e50*/  LDL.LU R16, [R1+0x3ec] ;  /* 0x0003ec0001107983 */ /* 0x000ee80000300800 */
[----:B0-----:R-:W3:Y:S04]  /*49e60*/  LDL.LU R9, [R1+0x448] ;  /* 0x0004480001097983 */ /* 0x001ee80000300800 */
[----:B------:R-:W3:Y:S04]  /*49e70*/  LDL.LU R8, [R1+0x44c] ;  /* 0x00044c0001087983 */ /* 0x000ee80000300800 */
[----:B------:R-:W3:Y:S01]  /*49e80*/  LDL.LU R15, [R1+0x438] ;  /* 0x00043800010f7983 */ /* 0x000ee20000300800 */
[----:B-1----:R-:W-:-:S05]  /*49e90*/  FMUL R5, R7, R6 ;  /* 0x0000000607057220 */ /* 0x002fca0000400000 */
[----:B------:R-:W-:Y:S04]  /*49ea0*/  STL [R1+0x358], R5 ;  /* 0x0003580501007387 */ /* 0x000fe80000100800 */
[----:B------:R-:W3:Y:S01]  /*49eb0*/  LDL.LU R14, [R1+0x43c] ;  /* 0x00043c00010e7983 */ /* 0x000ee20000300800 */
[----:B--2---:R-:W-:-:S05]  /*49ec0*/  FMUL R4, R7, R4 ;  /* 0x0000000407047220 */ /* 0x004fca0000400000 */
[----:B------:R0:W-:Y:S04]  /*49ed0*/  STL [R1+0x35c], R4 ;  /* 0x00035c0401007387 */ /* 0x0001e80000100800 */
[----:B------:R-:W2:Y:S04]  /*49ee0*/  LDL.LU R13, [R1+0x3b8] ;  /* 0x0003b800010d7983 */ /* 0x000ea80000300800 */
[----:B------:R-:W2:Y:S04]  /*49ef0*/  LDL.LU R12, [R1+0x3bc] ;  /* 0x0003bc00010c7983 */ /* 0x000ea80000300800 */
[----:B------:R-:W2:Y:S01]  /*49f00*/  LDL.LU R6, [R1+0xbb8] ;  /* 0x000bb80001067983 */ /* 0x000ea20000300800 */
[----:B----4-:R-:W-:-:S05]  /*49f10*/  FMUL R3, R7, R3 ;  /* 0x0000000307037220 */ /* 0x010fca0000400000 */
[----:B------:R1:W-:Y:S01]  /*49f20*/  STL [R1+0x3c8], R3 ;  /* 0x0003c80301007387 */ /* 0x0003e20000100800 */
[----:B0-----:R-:W-:-:S03]  /*49f30*/  FMUL R4, R7, R2 ;  /* 0x0000000207047220 */ /* 0x001fc60000400000 */
[----:B-1----:R-:W4:Y:S04]  /*49f40*/  LDL.64 R2, [R1+0xf98] ;  /* 0x000f980001027983 */ /* 0x002f280000100a00 */
[----:B------:R0:W-:Y:S04]  /*49f50*/  STL [R1+0x3cc], R4 ;  /* 0x0003cc0401007387 */ /* 0x0001e80000100800 */
[----:B------:R-:W4:Y:S04]  /*49f60*/  LDL.64 R10, [R1+0xf88] ;  /* 0x000f8800010a7983 */ /* 0x000f280000100a00 */
[----:B0-----:R-:W4:Y:S01]  /*49f70*/  LDL.64 R4, [R1+0xf90] ;  /* 0x000f900001047983 */ /* 0x001f220000100a00 */
[----:B---3--:R-:W-:-:S02]  /*49f80*/  FMUL R21, R7, R19 ;  /* 0x0000001307157220 */ /* 0x008fc40000400000 */
        /* <DEDUP_REMOVED lines=9> */
[----:B------:R-:W3:Y:S04]  /*4a020*/  LDL.64 R8, [R1+0xf80] ;  /* 0x000f800001087983 */ /* 0x000ee80000100a00 */
[----:B------:R0:W-:Y:S04]  /*4a030*/  STL [R1+0x408], R17 ;  /* 0x0004081101007387 */ /* 0x0001e80000100800 */
[----:B------:R1:W-:Y:S01]  /*4a040*/  STL [R1+0x40c], R16 ;  /* 0x00040c1001007387 */ /* 0x0003e20000100800 */
[C---:B0-----:R-:W-:Y:S02]  /*4a050*/  FMUL R17, R7.reuse, R15 ;  /* 0x0000000f07117220 */ /* 0x041fe40000400000 */
[----:B-1----:R-:W-:-:S02]  /*4a060*/  FMUL R16, R7, R14 ;  /* 0x0000000e07107220 */ /* 0x002fc40000400000 */
[----:B------:R-:W3:Y:S04]  /*4a070*/  LDL.64 R14, [R1+0xf78] ;  /* 0x000f7800010e7983 */ /* 0x000ee80000100a00 */
[----:B------:R-:W-:Y:S04]  /*4a080*/  STL [R1+0x428], R17 ;  /* 0x0004281101007387 */ /* 0x000fe80000100800 */
[----:B------:R0:W-:Y:S04]  /*4a090*/  STL [R1+0x42c], R16 ;  /* 0x00042c1001007387 */ /* 0x0001e80000100800 */
[----:B0-----:R-:W3:Y:S01]  /*4a0a0*/  LDL.64 R16, [R1+0xf70] ;  /* 0x000f700001107983 */ /* 0x001ee20000100a00 */
[----:B--2---:R-:W-:-:S02]  /*4a0b0*/  FMUL R13, R7, R13 ;  /* 0x0000000d070d7220 */ /* 0x004fc40000400000 */
[----:B------:R-:W-:-:S03]  /*4a0c0*/  FMUL R12, R7, R12 ;  /* 0x0000000c070c7220 */ /* 0x000fc60000400000 */
[----:B------:R-:W-:Y:S04]  /*4a0d0*/  STL [R1+0x438], R13 ;  /* 0x0004380d01007387 */ /* 0x000fe80000100800 */
[----:B------:R0:W-:Y:S04]  /*4a0e0*/  STL [R1+0x43c], R12 ;  /* 0x00043c0c01007387 */ /* 0x0001e80000100800 */
[----:B0-----:R-:W2:Y:S01]  /*4a0f0*/  LDL.64 R12, [R1+0xf68] ;  /* 0x000f6800010c7983 */ /* 0x001ea20000100a00 */
[----:B------:R-:W-:-:S04]  /*4a100*/  LOP3.LUT R28, R28, 0x1c, RZ, 0xc0, !PT ;  /* 0x0000001c1c1c7812 */ /* 0x000fc800078ec0ff */
[----:B------:R-:W-:-:S04]  /*4a110*/  LEA.HI R28, R28, 0x48, RZ, 0x1e ;  /* 0x000000481c1c7811 */ /* 0x000fc800078ff0ff */
[----:B------:R-:W-:-:S05]  /*4a120*/  SHF.L.U32 R28, R28, 0x5, RZ ;  /* 0x000000051c1c7819 */ /* 0x000fca00000006ff */
[----:B------:R-:W0:Y:S02]  /*4a130*/  LDS R0, [R28+0x20000] ;  /* 0x020000001c007984 */ /* 0x000e240000000800 */
[----:B0-----:R-:W-:-:S05]  /*4a140*/  FFMA R6, R7, R6, R0 ;  /* 0x0000000607067223 */ /* 0x001fca0000000000 */
[----:B------:R0:W-:Y:S04]  /*4a150*/  STL [R1+0xbb8], R6 ;  /* 0x000bb80601007387 */ /* 0x0001e80000100800 */
[----:B------:R-:W2:Y:S04]  /*4a160*/  LDL.64 R20, [R1+0xf58] ;  /* 0x000f580001147983 */ /* 0x000ea80000100a00 */
[----:B------:R-:W2:Y:S01]  /*4a170*/  LDL.64 R18, [R1+0xf50] ;  /* 0x000f500001127983 */ /* 0x000ea20000100a00 */
[----:B----4-:R-:W-:-:S05]  /*4a180*/  IMAD.WIDE R2, R23, 0x2, R2 ;  /* 0x0000000217027825 */ /* 0x010fca00078e0202 */
[----:B------:R3:W4:Y:S01]  /*4a190*/  LDG.E.U16 R26, [R2.64] ;  /* 0x00000006021a7981 */ /* 0x000722000c1e1500 */
[----:B0-----:R-:W-:-:S03]  /*4a1a0*/  IMAD.WIDE R6, R23, 0x2, R10 ;  /* 0x0000000217067825 */ /* 0x001fc600078e020a */
[----:B------:R-:W4:Y:S01]  /*4a1b0*/  LDL.64 R10, [R1+0xf60] ;  /* 0x000f6000010a7983 */ /* 0x000f220000100a00 */
[----:B------:R-:W-:-:S03]  /*4a1c0*/  IMAD.WIDE R4, R23, 0x2, R4 ;  /* 0x0000000217047825 */ /* 0x000fc600078e0204 */
[----:B------:R0:W4:Y:S04]  /*4a1d0*/  LDG.E.U16 R25, [R6.64] ;  /* 0x0000000606197981 */ /* 0x000128000c1e1500 */
[----:B------:R1:W4:Y:S01]  /*4a1e0*/  LDG.E.U16 R24, [R4.64] ;  /* 0x0000000604187981 */ /* 0x000322000c1e1500 */
[----:B---3--:R-:W-:-:S03]  /*4a1f0*/  IMAD.WIDE R2, R23, 0x2, R8 ;  /* 0x0000000217027825 */ /* 0x008fc600078e0208 */
[----:B------:R-:W3:Y:S04]  /*4a200*/  LDL.64 R8, [R1+0xf48] ;  /* 0x000f480001087983 */ /* 0x000ee80000100a00 */
[----:B------:R2:W3:Y:S01]  /*4a210*/  LDG.E.U16 R28, [R2.64] ;  /* 0x00000006021c7981 */ /* 0x0004e2000c1e1500 */
[----:B-1----:R-:W-:-:S03]  /*4a220*/  IMAD.WIDE R4, R23, 0x2, R14 ;  /* 0x0000000217047825 */ /* 0x002fc600078e020e */
[----:B------:R-:W3:Y:S04]  /*4a230*/  LDL.64 R14, [R1+0xf40] ;  /* 0x000f4000010e7983 */ /* 0x000ee80000100a00 */
[----:B------:R4:W3:Y:S01]  /*4a240*/  LDG.E.U16 R0, [R4.64] ;  /* 0x0000000604007981 */ /* 0x0008e2000c1e1500 */
[----:B--2---:R-:W-:-:S03]  /*4a250*/  IMAD.WIDE R2, R23, 0x2, R12 ;  /* 0x0000000217027825 */ /* 0x004fc600078e020c */
[----:B------:R-:W2:Y:S01]  /*4a260*/  LDL.64 R12, [R1+0xf30] ;  /* 0x000f3000010c7983 */ /* 0x000ea20000100a00 */
[----:B0-----:R-:W-:-:S03]  /*4a270*/  IMAD.WIDE R6, R23, 0x2, R16 ;  /* 0x0000000217067825 */ /* 0x001fc600078e0210 */
[----:B------:R-:W2:Y:S04]  /*4a280*/  LDL.64 R16, [R1+0xf38] ;  /* 0x000f380001107983 */ /* 0x000ea80000100a00 */
[----:B------:R0:W2:Y:S02]  /*4a290*/  LDG.E.U16 R29, [R6.64] ;  /* 0x00000006061d7981 */ /* 0x0000a4000c1e1500 */
[C---:B0-----:R-:W-:Y:S02]  /*4a2a0*/  IMAD.WIDE R6, R23.reuse, 0x2, R20 ;  /* 0x0000000217067825 */ /* 0x041fe400078e0214 */
[----:B------:R0:W2:Y:S02]  /*4a2b0*/  LDG.E.U16 R21, [R2.64] ;  /* 0x0000000602157981 */ /* 0x0000a4000c1e1500 */
[----:B0-----:R-:W-:-:S04]  /*4a2c0*/  IMAD.WIDE R2, R23, 0x2, R18 ;  /* 0x0000000217027825 */ /* 0x001fc800078e0212 */
[C---:B----4-:R-:W-:Y:S02]  /*4a2d0*/  IMAD.WIDE R4, R23.reuse, 0x2, R10 ;  /* 0x0000000217047825 */ /* 0x050fe400078e020a */
[----:B------:R-:W4:Y:S04]  /*4a2e0*/  LDL.64 R10, [R1+0xf28] ;  /* 0x000f2800010a7983 */ /* 0x000f280000100a00 */
[----:B------:R3:W4:Y:S04]  /*4a2f0*/  LDG.E.U16 R27, [R4.64] ;  /* 0x00000006041b7981 */ /* 0x000728000c1e1500 */
[----:B------:R0:W-:Y:S04]  /*4a300*/  STL [R1+0x4d4], R26 ;  /* 0x0004d41a01007387 */ /* 0x0001e80000100800 */
[----:B0-----:R0:W4:Y:S01]  /*4a310*/  LDG.E.U16 R26, [R6.64] ;  /* 0x00000006061a7981 */ /* 0x001122000c1e1500 */
[----:B---3--:R-:W-:-:S03]  /*4a320*/  IMAD.WIDE R4, R23, 0x2, R8 ;  /* 0x0000000217047825 */ /* 0x008fc600078e0208 */
[----:B------:R-:W3:Y:S04]  /*4a330*/  LDL.64 R8, [R1+0xf20] ;  /* 0x000f200001087983 */ /* 0x000ee80000100a00 */
[----:B------:R1:W-:Y:S04]  /*4a340*/  STL [R1+0x4d0], R24 ;  /* 0x0004d01801007387 */ /* 0x0003e80000100800 */
[----:B-1----:R1:W3:Y:S01]  /*4a350*/  LDG.E.U16 R24, [R2.64] ;  /* 0x0000000602187981 */ /* 0x0022e2000c1e1500 */
[----:B0-----:R-:W-:-:S03]  /*4a360*/  IMAD.WIDE R6, R23, 0x2, R14 ;  /* 0x0000000217067825 */ /* 0x001fc600078e020e */
[----:B------:R-:W3:Y:S04]  /*4a370*/  LDL.64 R14, [R1+0xf18] ;  /* 0x000f1800010e7983 */ /* 0x000ee80000100a00 */
[----:B------:R0:W-:Y:S04]  /*4a380*/  STL [R1+0x4cc], R25 ;  /* 0x0004cc1901007387 */ /* 0x0001e80000100800 */
[----:B------:R-:W3:Y:S04]  /*4a390*/  LDL.64 R18, [R1+0xf10] ;  /* 0x000f100001127983 */ /* 0x000ee80000100a00 */
[----:B------:R1:W-:Y:S04]  /*4a3a0*/  STL [R1+0x4c8], R28 ;  /* 0x0004c81c01007387 */ /* 0x0003e80000100800 */
[----:B0-----:R2:W3:Y:S04]  /*4a3b0*/  LDG.E.U16 R25, [R4.64] ;  /* 0x0000000604197981 */ /* 0x0014e8000c1e1500 */
[----:B-1----:R4:W3:Y:S01]  /*4a3c0*/  LDG.E.U16 R28, [R6.64] ;  /* 0x00000006061c7981 */ /* 0x0028e2000c1e1500 */
[----:B--2---:R-:W-:-:S03]  /*4a3d0*/  IMAD.WIDE R4, R23, 0x2, R12 ;  /* 0x0000000217047825 */ /* 0x004fc600078e020c */
[----:B------:R-:W2:Y:S01]  /*4a3e0*/  LDL.64 R12, [R1+0xf08] ;  /* 0x000f0800010c7983 */ /* 0x000ea20000100a00 */
[----:B------:R-:W-:-:S03]  /*4a3f0*/  IMAD.WIDE R2, R23, 0x2, R16 ;  /* 0x0000000217027825 */ /* 0x000fc600078e0210 */
[----:B------:R0:W-:Y:S04]  /*4a400*/  STL [R1+0x4c4], R0 ;  /* 0x0004c40001007387 */ /* 0x0001e80000100800 */
[----:B0-----:R3:W2:Y:S01]  /*4a410*/  LDG.E.U16 R0, [R2.64] ;  /* 0x0000000602007981 */ /* 0x0016a2000c1e1500 */
[----:B----4-:R-:W-:-:S03]  /*4a420*/  IMAD.WIDE R6, R23, 0x2, R10 ;  /* 0x0000000217067825 */ /* 0x010fc600078e020a */
[----:B------:R-:W4:Y:S04]  /*4a430*/  LDL.64 R10, [R1+0xf00] ;  /* 0x000f0000010a7983 */ /* 0x000f280000100a00 */
[----:B------:R0:W-:Y:S04]  /*4a440*/  STL [R1+0x4c0], R29 ;  /* 0x0004c01d01007387 */ /* 0x0001e80000100800 */
[----:B------:R1:W-:Y:S04]  /*4a450*/  STL [R1+0x4bc], R21 ;  /* 0x0004bc1501007387 */ /* 0x0003e80000100800 */
[----:B0-----:R0:W4:Y:S04]  /*4a460*/  LDG.E.U16 R29, [R4.64] ;  /* 0x00000006041d7981 */ /* 0x001128000c1e1500 */
[----:B-1----:R-:W4:Y:S04]  /*4a470*/  LDL.64 R20, [R1+0xef8] ;  /* 0x000ef80001147983 */ /* 0x002f280000100a00 */
[----:B------:R1:W-:Y:S04]  /*4a480*/  STL [R1+0x4b8], R27 ;  /* 0x0004b81b01007387 */ /* 0x0003e80000100800 */
[----:B------:R-:W4:Y:S04]  /*4a490*/  LDL.64 R16, [R1+0xef0] ;  /* 0x000ef00001107983 */ /* 0x000f280000100a00 */
[----:B-1----:R1:W4:Y:S01]  /*4a4a0*/  LDG.E.U16 R27, [R6.64] ;  /* 0x00000006061b7981 */ /* 0x002322000c1e1500 */
[----:B---3--:R-:W-:-:S03]  /*4a4b0*/  IMAD.WIDE R2, R23, 0x2, R8 ;  /* 0x0000000217027825 */ /* 0x008fc600078e0208 */
[----:B------:R-:W3:Y:S01]  /*4a4c0*/  LDL.64 R8, [R1+0xee8] ;  /* 0x000ee80001087983 */ /* 0x000ee20000100a00 */
[----:B0-----:R-:W-:-:S03]  /*4a4d0*/  IMAD.WIDE R4, R23, 0x2, R14 ;  /* 0x0000000217047825 */ /* 0x001fc600078e020e */
[----:B------:R-:W3:Y:S04]  /*4a4e0*/  LDL.64 R14, [R1+0xee0] ;  /* 0x000ee000010e7983 */ /* 0x000ee80000100a00 */
[----:B------:R0:W-:Y:S04]  /*4a4f0*/  STL [R1+0x4b4], R26 ;  /* 0x0004b41a01007387 */ /* 0x0001e80000100800 */
[----:B------:R1:W-:Y:S04]  /*4a500*/  STL [R1+0x4b0], R24 ;  /* 0x0004b01801007387 */ /* 0x0003e80000100800 */
[----:B0-----:R2:W3:Y:S04]  /*4a510*/  LDG.E.U16 R26, [R2.64] ;  /* 0x00000006021a7981 */ /* 0x0014e8000c1e1500 */
[----:B------:R0:W-:Y:S01]  /*4a520*/  STL [R1+0x4ac], R25 ;  /* 0x0004ac1901007387 */ /* 0x0001e20000100800 */
[----:B-1----:R-:W-:-:S03]  /*4a530*/  IMAD.WIDE R6, R23, 0x2, R18 ;  /* 0x0000000217067825 */ /* 0x002fc600078e0212 */
[----:B------:R4:W3:Y:S04]  /*4a540*/  LDG.E.U16 R24, [R4.64] ;  /* 0x0000000604187981 */ /* 0x0008e8000c1e1500 */
[----:B------:R-:W3:Y:S04]  /*4a550*/  LDL.64 R18, [R1+0xed8] ;  /* 0x000ed80001127983 */ /* 0x000ee80000100a00 */
[----:B0-----:R0:W3:Y:S01]  /*4a560*/  LDG.E.U16 R25, [R6.64] ;  /* 0x0000000606197981 */ /* 0x0010e2000c1e1500 */
[----:B--2---:R-:W-:-:S03]  /*4a570*/  IMAD.WIDE R2, R23, 0x2, R12 ;  /* 0x0000000217027825 */ /* 0x004fc600078e020c */
[----:B------:R-:W2:Y:S01]  /*4a580*/  LDL.64 R12, [R1+0xed0] ;  /* 0x000ed000010c7983 */ /* 0x000ea20000100a00 */
[----:B----4-:R-:W-:-:S03]  /*4a590*/  IMAD.WIDE R4, R23, 0x2, R10 ;  /* 0x0000000217047825 */ /* 0x010fc600078e020a */
[----:B------:R-:W4:Y:S04]  /*4a5a0*/  LDL.64 R10, [R1+0xec8] ;  /* 0x000ec800010a7983 */ /* 0x000f280000100a00 */
[----:B------:R1:W-:Y:S04]  /*4a5b0*/  STL [R1+0x4a8], R28 ;  /* 0x0004a81c01007387 */ /* 0x0003e80000100800 */
[----:B------:R0:W-:Y:S04]  /*4a5c0*/  STL [R1+0x4a4], R0 ;  /* 0x0004a40001007387 */ /* 0x0001e80000100800 */
[----:B-1----:R3:W4:Y:S01]  /*4a5d0*/  LDG.E.U16 R28, [R4.64] ;  /* 0x00000006041c7981 */ /* 0x002722000c1e1500 */
[----:B0-----:R-:W-:-:S03]  /*4a5e0*/  IMAD.WIDE R6, R23, 0x2, R20 ;  /* 0x0000000217067825 */ /* 0x001fc600078e0214 */
[----:B------:R0:W4:Y:S04]  /*4a5f0*/  LDG.E.U16 R21, [R2.64] ;  /* 0x0000000602157981 */ /* 0x000128000c1e1500 */
[----:B------:R1:W4:Y:S01]  /*4a600*/  LDG.E.U16 R0, [R6.64] ;  /* 0x0000000606007981 */ /* 0x000322000c1e1500 */
[----:B0-----:R-:W-:-:S04]  /*4a610*/  IMAD.WIDE R2, R23, 0x2, R16 ;  /* 0x0000000217027825 */ /* 0x001fc800078e0210 */
[C---:B---3--:R-:W-:Y:S02]  /*4a620*/  IMAD.WIDE R4, R23.reuse, 0x2, R8 ;  /* 0x0000000217047825 */ /* 0x048fe400078e0208 */
[----:B------:R-:W3:Y:S04]  /*4a630*/  LDL.64 R8, [R1+0xec0] ;  /* 0x000ec00001087983 */ /* 0x000ee80000100a00 */
[----:B------:R0:W-:Y:S04]  /*4a640*/  STL [R1+0x4a0], R29 ;  /* 0x0004a01d01007387 */ /* 0x0001e80000100800 */
[----:B0-----:R0:W3:Y:S01]  /*4a650*/  LDG.E.U16 R29, [R2.64] ;  /* 0x00000006021d7981 */ /* 0x0010e2000c1e1500 */
[----:B-1----:R-:W-:-:S03]  /*4a660*/  IMAD.WIDE R6, R23, 0x2, R14 ;  /* 0x0000000217067825 */ /* 0x002fc600078e020e */
[----:B------:R-:W3:Y:S04]  /*4a670*/  LDL.64 R14, [R1+0xeb8] ;  /* 0x000eb800010e7983 */ /* 0x000ee80000100a00 */
[----:B------:R1:W-:Y:S04]  /*4a680*/  STL [R1+0x49c], R27 ;  /* 0x00049c1b01007387 */ /* 0x0003e80000100800 */
[----:B------:R-:W3:Y:S04]  /*4a690*/  LDL.64 R16, [R1+0xeb0] ;  /* 0x000eb00001107983 */ /* 0x000ee80000100a00 */
[----:B------:R0:W-:Y:S04]  /*4a6a0*/  STL [R1+0x498], R26 ;  /* 0x0004981a01007387 */ /* 0x0001e80000100800 */
[----:B-1----:R2:W3:Y:S04]  /*4a6b0*/  LDG.E.U16 R27, [R4.64] ;  /* 0x00000006041b7981 */ /* 0x0024e8000c1e1500 */
[----:B0-----:R4:W3:Y:S01]  /*4a6c0*/  LDG.E.U16 R26, [R6.64] ;  /* 0x00000006061a7981 */ /* 0x0018e2000c1e1500 */
        /* <DEDUP_REMOVED lines=8> */
[----:B0-----:R0:W4:Y:S04]  /*4a750*/  LDG.E.U16 R25, [R4.64] ;  /* 0x0000000604197981 */ /* 0x001128000c1e1500 */
[----:B------:R1:W-:Y:S04]  /*4a760*/  STL [R1+0x488], R21 ;  /* 0x0004881501007387 */ /* 0x0003e80000100800 */
        /* <DEDUP_REMOVED lines=76> */
[----:B------:R-:W3:Y:S02]  /*4ac30*/  LDL.64 R8, [R1+0xe00] ;  /* 0x000e000001087983 */ /* 0x000ee40000100a00 */
[C---:B-1----:R-:W-:Y:S02]  /*4ac40*/  IMAD.WIDE R6, R23.reuse, 0x2, R14 ;  /* 0x0000000217067825 */ /* 0x042fe400078e020e */
[----:B------:R-:W3:Y:S04]  /*4ac50*/  LDL.64 R14, [R1+0xdf8] ;  /* 0x000df800010e7983 */ /* 0x000ee80000100a00 */
[----:B------:R0:W-:Y:S04]  /*4ac60*/  STL [R1+0x41c], R27 ;  /* 0x00041c1b01007387 */ /* 0x0001e80000100800 */
[----:B------:R1:W-:Y:S04]  /*4ac70*/  STL [R1+0x418], R26 ;  /* 0x0004181a01007387 */ /* 0x0003e80000100800 */
[----:B------:R-:W3:Y:S04]  /*4ac80*/  LDL.64 R16, [R1+0xdf0] ;  /* 0x000df00001107983 */ /* 0x000ee80000100a00 */
[----:B0-----:R0:W3:Y:S04]  /*4ac90*/  LDG.E.U16 R27, [R2.64] ;  /* 0x00000006021b7981 */ /* 0x0010e8000c1e1500 */
[----:B-1----:R2:W3:Y:S04]  /*4aca0*/  LDG.E.U16 R26, [R4.64] ;  /* 0x00000006041a7981 */ /* 0x0024e8000c1e1500 */
[----:B------:R1:W-:Y:S01]  /*4acb0*/  STL [R1+0x414], R24 ;  /* 0x0004141801007387 */ /* 0x0003e20000100800 */
[----:B0-----:R-:W-:-:S03]  /*4acc0*/  IMAD.WIDE R2, R23, 0x2, R18 ;  /* 0x0000000217027825 */ /* 0x001fc600078e0212 */
[----:B-1----:R4:W3:Y:S01]  /*4acd0*/  LDG.E.U16 R24, [R6.64] ;  /* 0x0000000606187981 */ /* 0x0028e2000c1e1500 */
[----:B--2---:R-:W-:-:S03]  /*4ace0*/  IMAD.WIDE R4, R23, 0x2, R12 ;  /* 0x0000000217047825 */ /* 0x004fc600078e020c */
[----:B------:R-:W2:Y:S04]  /*4acf0*/  LDL.64 R12, [R1+0xde8] ;  /* 0x000de800010c7983 */ /* 0x000ea80000100a00 */
        /* <DEDUP_REMOVED lines=16> */
[----:B0-----:R2:W3:Y:S04]  /*4ae00*/  LDG.E.U16 R29, [R2.64] ;  /* 0x00000006021d7981 */ /* 0x0014e8000c1e1500 */
[----:B------:R0:W-:Y:S04]  /*4ae10*/  STL [R1+0x3bc], R27 ;  /* 0x0003bc1b01007387 */ /* 0x0001e80000100800 */
[----:B------:R0:W-:Y:S01]  /*4ae20*/  STL [R1+0x3b8], R26 ;  /* 0x0003b81a01007387 */ /* 0x0001e20000100800 */
[----:B-1----:R-:W-:-:S03]  /*4ae30*/  IMAD.WIDE R6, R23, 0x2, R16 ;  /* 0x0000000217067825 */ /* 0x002fc600078e0210 */
[----:B------:R-:W3:Y:S04]  /*4ae40*/  LDL.64 R16, [R1+0xd70] ;  /* 0x000d700001107983 */ /* 0x000ee80000100a00 */
[----:B0-----:R4:W3:Y:S04]  /*4ae50*/  LDG.E.U16 R27, [R4.64] ;  /* 0x00000006041b7981 */ /* 0x0018e8000c1e1500 */
[----:B------:R0:W3:Y:S01]  /*4ae60*/  LDG.E.U16 R26, [R6.64] ;  /* 0x00000006061a7981 */ /* 0x0000e2000c1e1500 */
[----:B--2---:R-:W-:-:S03]  /*4ae70*/  IMAD.WIDE R2, R23, 0x2, R12 ;  /* 0x0000000217027825 */ /* 0x004fc600078e020c */
[----:B------:R-:W2:Y:S01]  /*4ae80*/  LDL.64 R12, [R1+0xd50] ;  /* 0x000d5000010c7983 */ /* 0x000ea20000100a00 */
[----:B----4-:R-:W-:-:S03]  /*4ae90*/  IMAD.WIDE R4, R23, 0x2, R10 ;  /* 0x0000000217047825 */ /* 0x010fc600078e020a */
[----:B------:R-:W4:Y:S04]  /*4aea0*/  LDL.64 R10, [R1+0xd30] ;  /* 0x000d3000010a7983 */ /* 0x000f280000100a00 */
[----:B------:R1:W-:Y:S01]  /*4aeb0*/  STL [R1+0x3b4], R24 ;  /* 0x0003b41801007387 */ /* 0x0003e20000100800 */
[----:B0-----:R-:W-:-:S03]  /*4aec0*/  IMAD.WIDE R6, R23, 0x2, R20 ;  /* 0x0000000217067825 */ /* 0x001fc600078e0214 */
[----:B------:R3:W4:Y:S04]  /*4aed0*/  LDG.E.U16 R20, [R2.64] ;  /* 0x0000000602147981 */ /* 0x000728000c1e1500 */
[----:B------:R0:W4:Y:S04]  /*4aee0*/  LDG.E.U16 R21, [R4.64] ;  /* 0x0000000604157981 */ /* 0x000128000c1e1500 */
[----:B-1----:R1:W4:Y:S01]  /*4aef0*/  LDG.E.U16 R24, [R6.64] ;  /* 0x0000000606187981 */ /* 0x002322000c1e1500 */
[----:B0-----:R-:W-:-:S03]  /*4af00*/  IMAD.WIDE R4, R23, 0x2, R18 ;  /* 0x0000000217047825 */ /* 0x001fc600078e0212 */
[----:B------:R-:W4:Y:S01]  /*4af10*/  LDL.64 R18, [R1+0xcf0] ;  /* 0x000cf00001127983 */ /* 0x000f220000100a00 */
[----:B---3--:R-:W-:-:S03]  /*4af20*/  IMAD.WIDE R2, R23, 0x2, R8 ;  /* 0x0000000217027825 */ /* 0x008fc600078e0208 */
[----:B------:R-:W3:Y:S01]  /*4af30*/  LDL.64 R8, [R1+0xd10] ;  /* 0x000d100001087983 */ /* 0x000ee20000100a00 */
[----:B-1----:R-:W-:-:S03]  /*4af40*/  IMAD.WIDE R6, R23, 0x2, R14 ;  /* 0x0000000217067825 */ /* 0x002fc600078e020e */
[----:B------:R-:W3:Y:S04]  /*4af50*/  LDL.64 R14, [R1+0xcd0] ;  /* 0x000cd000010e7983 */ /* 0x000ee80000100a00 */
[----:B------:R0:W-:Y:S04]  /*4af60*/  STL [R1+0x3b0], R25 ;  /* 0x0003b01901007387 */ /* 0x0001e80000100800 */
[----:B------:R1:W-:Y:S04]  /*4af70*/  STL [R1+0x39c], R28 ;  /* 0x00039c1c01007387 */ /* 0x0003e80000100800 */
[----:B------:R1:W-:Y:S04]  /*4af80*/  STL [R1+0x398], R0 ;  /* 0x0003980001007387 */ /* 0x0003e80000100800 */
[----:B0-----:R0:W3:Y:S04]  /*4af90*/  LDG.E.U16 R25, [R2.64] ;  /* 0x0000000602197981 */ /* 0x0010e8000c1e1500 */
[----:B-1----:R2:W3:Y:S04]  /*4afa0*/  LDG.E.U16 R28, [R4.64] ;  /* 0x00000006041c7981 */ /* 0x0024e8000c1e1500 */
[----:B------:R4:W3:Y:S01]  /*4afb0*/  LDG.E.U16 R0, [R6.64] ;  /* 0x0000000606007981 */ /* 0x0008e2000c1e1500 */
[----:B--2---:R-:W-:-:S03]  /*4afc0*/  IMAD.WIDE R4, R23, 0x2, R12 ;  /* 0x0000000217047825 */ /* 0x004fc600078e020c */
[----:B------:R-:W2:Y:S01]  /*4afd0*/  LDL.64 R12, [R1+0xcb0] ;  /* 0x000cb000010c7983 */ /* 0x000ea20000100a00 */
[----:B0-----:R-:W-:-:S03]  /*4afe0*/  IMAD.WIDE R2, R23, 0x2, R16 ;  /* 0x0000000217027825 */ /* 0x001fc600078e0210 */
[----:B------:R0:W-:Y:S04]  /*4aff0*/  STL [R1+0x394], R29 ;  /* 0x0003941d01007387 */ /* 0x0001e80000100800 */
[----:B0-----:R3:W2:Y:S01]  /*4b000*/  LDG.E.U16 R29, [R2.64] ;  /* 0x00000006021d7981 */ /* 0x0016a2000c1e1500 */
[----:B----4-:R-:W-:-:S03]  /*4b010*/  IMAD.WIDE R6, R23, 0x2, R10 ;  /* 0x0000000217067825 */ /* 0x010fc600078e020a */
[----:B------:R-:W4:Y:S04]  /*4b020*/  LDL.64 R10, [R1+0xc90] ;  /* 0x000c9000010a7983 */ /* 0x000f280000100a00 */
[----:B------:R0:W-:Y:S04]  /*4b030*/  STL [R1+0x390], R27 ;  /* 0x0003901b01007387 */ /* 0x0001e80000100800 */
[----:B------:R-:W4:Y:S04]  /*4b040*/  LDL.64 R16, [R1+0xc70] ;  /* 0x000c700001107983 */ /* 0x000f280000100a00 */
[----:B------:R1:W-:Y:S04]  /*4b050*/  STL [R1+0x26c], R26 ;  /* 0x00026c1a01007387 */ /* 0x0003e80000100800 */
[----:B0-----:R0:W4:Y:S04]  /*4b060*/  LDG.E.U16 R27, [R4.64] ;  /* 0x00000006041b7981 */ /* 0x001128000c1e1500 */
[----:B-1----:R1:W4:Y:S01]  /*4b070*/  LDG.E.U16 R26, [R6.64] ;  /* 0x00000006061a7981 */ /* 0x002322000c1e1500 */
[----:B0-----:R-:W-:-:S04]  /*4b080*/  IMAD.WIDE R4, R23, 0x2, R18 ;  /* 0x0000000217047825 */ /* 0x001fc800078e0212 */
[C---:B---3--:R-:W-:Y:S02]  /*4b090*/  IMAD.WIDE R2, R23.reuse, 0x2, R8 ;  /* 0x0000000217027825 */ /* 0x048fe400078e0208 */
[----:B------:R-:W3:Y:S04]  /*4b0a0*/  LDL.64 R8, [R1+0xdc8] ;  /* 0x000dc80001087983 */ /* 0x000ee80000100a00 */
[----:B------:R-:W-:Y:S04]  /*4b0b0*/  STL [R1+0x264], R21 ;  /* 0x0002641501007387 */ /* 0x000fe80000100800 */
[----:B------:R0:W-:Y:S04]  /*4b0c0*/  STL [R1+0x268], R20 ;  /* 0x0002681401007387 */ /* 0x0001e80000100800 */
[----:B0-----:R-:W3:Y:S01]  /*4b0d0*/  LDL.64 R20, [R1+0xc50] ;  /* 0x000c500001147983 */ /* 0x001ee20000100a00 */
[----:B-1----:R-:W-:-:S03]  /*4b0e0*/  IMAD.WIDE R6, R23, 0x2, R14 ;  /* 0x0000000217067825 */ /* 0x002fc600078e020e */
[----:B------:R-:W3:Y:S04]  /*4b0f0*/  LDL.64 R14, [R1+0xdc0] ;  /* 0x000dc000010e7983 */ /* 0x000ee80000100a00 */
[----:B------:R0:W-:Y:S04]  /*4b100*/  STL [R1+0x260], R24 ;  /* 0x0002601801007387 */ /* 0x0001e80000100800 */
[----:B------:R1:W-:Y:S04]  /*4b110*/  STL [R1+0x24c], R25 ;  /* 0x00024c1901007387 */ /* 0x0003e80000100800 */
[----:B0-----:R2:W3:Y:S04]  /*4b120*/  LDG.E.U16 R24, [R2.64] ;  /* 0x0000000602187981 */ /* 0x0014e8000c1e1500 */
[----:B------:R0:W-:Y:S04]  /*4b130*/  STL [R1+0x248], R28 ;  /* 0x0002481c01007387 */ /* 0x0001e80000100800 */
[----:B-1----:R4:W3:Y:S04]  /*4b140*/  LDG.E.U16 R25, [R4.64] ;  /* 0x0000000604197981 */ /* 0x0028e8000c1e1500 */
[----:B------:R-:W3:Y:S04]  /*4b150*/  LDL.64 R18, [R1+0xdb8] ;  /* 0x000db80001127983 */ /* 0x000ee80000100a00 */
[----:B0-----:R0:W3:Y:S01]  /*4b160*/  LDG.E.U16 R28, [R6.64] ;  /* 0x00000006061c7981 */ /* 0x0010e2000c1e1500 */
[----:B--2---:R-:W-:-:S03]  /*4b170*/  IMAD.WIDE R2, R23, 0x2, R12 ;  /* 0x0000000217027825 */ /* 0x004fc600078e020c */
[----:B------:R-:W2:Y:S01]  /*4b180*/  LDL.64 R12, [R1+0xda8] ;  /* 0x000da800010c7983 */ /* 0x000ea20000100a00 */
[----:B----4-:R-:W-:-:S03]  /*4b190*/  IMAD.WIDE R4, R23, 0x2, R10 ;  /* 0x0000000217047825 */ /* 0x010fc600078e020a */
[----:B------:R-:W4:Y:S04]  /*4b1a0*/  LDL.64 R10, [R1+0xda0] ;  /* 0x000da000010a7983 */ /* 0x000f280000100a00 */
[----:B------:R1:W-:Y:S04]  /*4b1b0*/  STL [R1+0x244], R0 ;  /* 0x0002440001007387 */ /* 0x0003e80000100800 */
[----:B------:R1:W-:Y:S01]  /*4b1c0*/  STL [R1+0x240], R29 ;  /* 0x0002401d01007387 */ /* 0x0003e20000100800 */
[----:B0-----:R-:W-:-:S03]  /*4b1d0*/  IMAD.WIDE R6, R23, 0x2, R16 ;  /* 0x0000000217067825 */ /* 0x001fc600078e0210 */
[----:B-1----:R3:W4:Y:S04]  /*4b1e0*/  LDG.E.U16 R0, [R2.64] ;  /* 0x0000000602007981 */ /* 0x002728000c1e1500 */
[----:B------:R0:W-:Y:S04]  /*4b1f0*/  STL [R1+0x23c], R27 ;  /* 0x00023c1b01007387 */ /* 0x0001e80000100800 */
[----:B------:R1:W4:Y:S04]  /*4b200*/  LDG.E.U16 R29, [R4.64] ;  /* 0x00000006041d7981 */ /* 0x000328000c1e1500 */
[----:B------:R-:W4:Y:S04]  /*4b210*/  LDL.64 R16, [R1+0xd98] ;  /* 0x000d980001107983 */ /* 0x000f280000100a00 */
[----:B0-----:R0:W4:Y:S01]  /*4b220*/  LDG.E.U16 R27, [R6.64] ;  /* 0x00000006061b7981 */ /* 0x001122000c1e1500 */
[----:B---3--:R-:W-:-:S03]  /*4b230*/  IMAD.WIDE R2, R23, 0x2, R8 ;  /* 0x0000000217027825 */ /* 0x008fc600078e0208 */
[----:B------:R-:W3:Y:S01]  /*4b240*/  LDL.64 R8, [R1+0xd88] ;  /* 0x000d880001087983 */ /* 0x000ee20000100a00 */
[----:B-1----:R-:W-:-:S04]  /*4b250*/  IMAD.WIDE R4, R23, 0x2, R20 ;  /* 0x0000000217047825 */ /* 0x002fc800078e0214 */
[C---:B0-----:R-:W-:Y:S02]  /*4b260*/  IMAD.WIDE R6, R23.reuse, 0x2, R14 ;  /* 0x0000000217067825 */ /* 0x041fe400078e020e */
[----:B------:R-:W3:Y:S04]  /*4b270*/  LDL.64 R14, [R1+0xd68] ;  /* 0x000d6800010e7983 */ /* 0x000ee80000100a00 */
[----:B------:R0:W-:Y:S04]  /*4b280*/  STL [R1+0x238], R26 ;  /* 0x0002381a01007387 */ /* 0x0001e80000100800 */
[----:B0-----:R2:W3:Y:S04]  /*4b290*/  LDG.E.U16 R26, [R4.64] ;  /* 0x00000006041a7981 */ /* 0x0014e8000c1e1500 */
[----:B------:R0:W-:Y:S04]  /*4b2a0*/  STL [R1+0x234], R24 ;  /* 0x0002341801007387 */ /* 0x0001e80000100800 */
[----:B------:R1:W-:Y:S04]  /*4b2b0*/  STL [R1+0x230], R25 ;  /* 0x0002301901007387 */ /* 0x0003e80000100800 */
[----:B0-----:R0:W3:Y:S04]  /*4b2c0*/  LDG.E.U16 R24, [R2.64] ;  /* 0x0000000602187981 */ /* 0x0010e8000c1e1500 */
[----:B-1----:R4:W3:Y:S01]  /*4b2d0*/  LDG.E.U16 R25, [R6.64] ;  /* 0x0000000606197981 */ /* 0x0028e2000c1e1500 */
[----:B--2---:R-:W-:-:S03]  /*4b2e0*/  IMAD.WIDE R4, R23, 0x2, R12 ;  /* 0x0000000217047825 */ /* 0x004fc600078e020c */
[----:B------:R-:W2:Y:S01]  /*4b2f0*/  LDL.64 R12, [R1+0xd48] ;  /* 0x000d4800010c7983 */ /* 0x000ea20000100a00 */
[----:B0-----:R-:W-:-:S03]  /*4b300*/  IMAD.WIDE R2, R23, 0x2, R18 ;  /* 0x0000000217027825 */ /* 0x001fc600078e0212 */
[----:B------:R0:W-:Y:S04]  /*4b310*/  STL [R1+0x21c], R28 ;  /* 0x00021c1c01007387 */ /* 0x0001e80000100800 */
[----:B------:R-:W2:Y:S04]  /*4b320*/  LDL.64 R18, [R1+0xd28] ;  /* 0x000d280001127983 */ /* 0x000ea80000100a00 */
[----:B0-----:R0:W2:Y:S01]  /*4b330*/  LDG.E.U16 R28, [R2.64] ;  /* 0x00000006021c7981 */ /* 0x0010a2000c1e1500 */
[----:B----4-:R-:W-:-:S03]  /*4b340*/  IMAD.WIDE R6, R23, 0x2, R10 ;  /* 0x0000000217067825 */ /* 0x010fc600078e020a */
[----:B------:R-:W4:Y:S04]  /*4b350*/  LDL.64 R10, [R1+0xd08] ;  /* 0x000d0800010a7983 */ /* 0x000f280000100a00 */
[----:B------:R1:W-:Y:S04]  /*4b360*/  STL [R1+0x218], R0 ;  /* 0x0002180001007387 */ /* 0x0003e80000100800 */
[----:B------:R0:W-:Y:S04]  /*4b370*/  STL [R1+0x214], R29 ;  /* 0x0002141d01007387 */ /* 0x0001e80000100800 */
[----:B-1----:R3:W4:Y:S01]  /*4b380*/  LDG.E.U16 R0, [R4.64] ;  /* 0x0000000604007981 */ /* 0x002722000c1e1500 */
[----:B0-----:R-:W-:-:S03]  /*4b390*/  IMAD.WIDE R2, R23, 0x2, R16 ;  /* 0x0000000217027825 */ /* 0x001fc600078e0210 */
[----:B------:R-:W4:Y:S04]  /*4b3a0*/  LDL.64 R20, [R1+0xcc8] ;  /* 0x000cc80001147983 */ /* 0x000f280000100a00 */
[----:B------:R-:W4:Y:S04]  /*4b3b0*/  LDL.64 R16, [R1+0xca8] ;  /* 0x000ca80001107983 */ /* 0x000f280000100a00 */
[----:B------:R0:W4:Y:S01]  /*4b3c0*/  LDG.E.U16 R29, [R6.64] ;  /* 0x00000006061d7981 */ /* 0x000122000c1e1500 */
[----:B---3--:R-:W-:-:S03]  /*4b3d0*/  IMAD.WIDE R4, R23, 0x2, R8 ;  /* 0x0000000217047825 */ /* 0x008fc600078e0208 */
[----:B------:R-:W3:Y:S04]  /*4b3e0*/  LDL.64 R8, [R1+0xce8] ;  /* 0x000ce80001087983 */ /* 0x000ee80000100a00 */
[----:B------:R1:W-:Y:S04]  /*4b3f0*/  STL [R1+0x210], R27 ;  /* 0x0002101b01007387 */ /* 0x0003e80000100800 */
[----:B-1----:R2:W3:Y:S01]  /*4b400*/  LDG.E.U16 R27, [R2.64] ;  /* 0x00000006021b7981 */ /* 0x0024e2000c1e1500 */
[----:B0-----:R-:W-:-:S03]  /*4b410*/  IMAD.WIDE R6, R23, 0x2, R14 ;  /* 0x0000000217067825 */ /* 0x001fc600078e020e */
[----:B------:R0:W-:Y:S04]  /*4b420*/  STL [R1+0x20c], R26 ;  /* 0x00020c1a01007387 */ /* 0x0001e80000100800 */
[----:B0-----:R0:W3:Y:S04]  /*4b430*/  LDG.E.U16 R26, [R4.64] ;  /* 0x00000006041a7981 */ /* 0x0010e8000c1e1500 */
[----:B------:R1:W-:Y:S04]  /*4b440*/  STL [R1+0x208], R24 ;  /* 0x0002081801007387 */ /* 0x0003e80000100800 */
[----:B------:R-:W3:Y:S04]  /*4b450*/  LDL.64 R14, [R1+0xc88] ;  /* 0x000c8800010e7983 */ /* 0x000ee80000100a00 */
[----:B-1----:R4:W3:Y:S01]  /*4b460*/  LDG.E.U16 R24, [R6.64] ;  /* 0x0000000606187981 */ /* 0x0028e2000c1e1500 */
[----:B--2---:R-:W-:-:S03]  /*4b470*/  IMAD.WIDE R2, R23, 0x2, R12 ;  /* 0x0000000217027825 */ /* 0x004fc600078e020c */
[----:B------:R-:W2:Y:S01]  /*4b480*/  LDL.64 R12, [R1+0xc68] ;  /* 0x000c6800010c7983 */ /* 0x000ea20000100a00 */
[----:B0-----:R-:W-:-:S03]  /*4b490*/  IMAD.WIDE R4, R23, 0x2, R18 ;  /* 0x0000000217047825 */ /* 0x001fc600078e0212 */
[----:B------:R-:W2:Y:S04]  /*4b4a0*/  LDL.64 R18, [R1+0xc48] ;  /* 0x000c480001127983 */ /* 0x000ea80000100a00 */
[----:B------:R0:W-:Y:S04]  /*4b4b0*/  STL [R1+0x204], R25 ;  /* 0x0002041901007387 */ /* 0x0001e80000100800 */
[----:B------:R1:W-:Y:S04]  /*4b4c0*/  STL [R1+0x200], R28 ;  /* 0x0002001c01007387 */ /* 0x0003e80000100800 */
[----:B0-----:R3:W2:Y:S04]  /*4b4d0*/  LDG.E.U16 R25, [R2.64] ;  /* 0x0000000602197981 */ /* 0x0016a8000c1e1500 */
[----:B-1----:R0:W2:Y:S01]  /*4b4e0*/  LDG.E.U16 R28, [R4.64] ;  /* 0x00000006041c7981 */ /* 0x0020a2000c1e1500 */
[----:B----4-:R-:W-:-:S03]  /*4b4f0*/  IMAD.WIDE R6, R23, 0x2, R10 ;  /* 0x0000000217067825 */ /* 0x010fc600078e020a */
[----:B------:R1:W-:Y:S04]  /*4b500*/  STL [R1+0x1fc], R0 ;  /* 0x0001fc0001007387 */ /* 0x0003e80000100800 */
[----:B------:R-:W4:Y:S01]  /*4b510*/  LDL.64 R10, [R1+0xd80] ;  /* 0x000d8000010a7983 */ /* 0x000f220000100a00 */
[----:B0-----:R-:W-:-:S03]  /*4b520*/  IMAD.WIDE R4, R23, 0x2, R20 ;  /* 0x0000000217047825 */ /* 0x001fc600078e0214 */
[----:B-1----:R0:W4:Y:S02]  /*4b530*/  LDG.E.U16 R0, [R6.64] ;  /* 0x0000000606007981 */ /* 0x002124000c1e1500 */
[----:B0-----:R-:W-:-:S04]  /*4b540*/  IMAD.WIDE R6, R23, 0x2, R16 ;  /* 0x0000000217067825 */ /* 0x001fc800078e0210 */
[C---:B---3--:R-:W-:Y:S02]  /*4b550*/  IMAD.WIDE R2, R23.reuse, 0x2, R8 ;  /* 0x0000000217027825 */ /* 0x048fe400078e0208 */
[----:B------:R-:W3:Y:S04]  /*4b560*/  LDL.64 R8, [R1+0xd78] ;  /* 0x000d780001087983 */ /* 0x000ee80000100a00 */
[----:B------:R0:W-:Y:S04]  /*4b570*/  STL [R1+0x1f8], R29 ;  /* 0x0001f81d01007387 */ /* 0x0001e80000100800 */
[----:B------:R-:W3:Y:S04]  /*4b580*/  LDL.64 R16, [R1+0xd60] ;  /* 0x000d600001107983 */ /* 0x000ee80000100a00 */
[----:B------:R1:W-:Y:S04]  /*4b590*/  STL [R1+0x1f4], R27 ;  /* 0x0001f41b01007387 */ /* 0x0003e80000100800 */
[----:B0-----:R0:W3:Y:S04]  /*4b5a0*/  LDG.E.U16 R29, [R2.64] ;  /* 0x00000006021d7981 */ /* 0x0010e8000c1e1500 */
[----:B-1----:R2:W3:Y:S04]  /*4b5b0*/  LDG.E.U16 R27, [R4.64] ;  /* 0x00000006041b7981 */ /* 0x0024e8000c1e1500 */
[----:B------:R1:W-:Y:S01]  /*4b5c0*/  STL [R1+0x1f0], R26 ;  /* 0x0001f01a01007387 */ /* 0x0003e20000100800 */
[----:B0-----:R-:W-:-:S03]  /*4b5d0*/  IMAD.WIDE R2, R23, 0x2, R14 ;  /* 0x0000000217027825 */ /* 0x001fc600078e020e */
[----:B------:R-:W3:Y:S04]  /*4b5e0*/  LDL.64 R14, [R1+0xd58] ;  /* 0x000d5800010e7983 */ /* 0x000ee80000100a00 */
[----:B-1----:R0:W3:Y:S01]  /*4b5f0*/  LDG.E.U16 R26, [R6.64] ;  /* 0x00000006061a7981 */ /* 0x0020e2000c1e1500 */
[----:B--2---:R-:W-:-:S03]  /*4b600*/  IMAD.WIDE R4, R23, 0x2, R12 ;  /* 0x0000000217047825 */ /* 0x004fc600078e020c */
[----:B------:R-:W2:Y:S04]  /*4b610*/  LDL.64 R12, [R1+0xd40] ;  /* 0x000d4000010c7983 */ /* 0x000ea80000100a00 */
[----:B------:R1:W-:Y:S04]  /*4b620*/  STL [R1+0x1ec], R24 ;  /* 0x0001ec1801007387 */ /* 0x0003e80000100800 */
[----:B-1----:R4:W2:Y:S01]  /*4b630*/  LDG.E.U16 R24, [R2.64] ;  /* 0x0000000602187981 */ /* 0x0028a2000c1e1500 */
[----:B0-----:R-:W-:-:S03]  /*4b640*/  IMAD.WIDE R6, R23, 0x2, R18 ;  /* 0x0000000217067825 */ /* 0x001fc600078e0212 */
[----:B------:R0:W-:Y:S04]  /*4b650*/  STL [R1+0x1e8], R25 ;  /* 0x0001e81901007387 */ /* 0x0001e80000100800 */
[----:B------:R-:W2:Y:S04]  /*4b660*/  LDL.64 R20, [R1+0xd38] ;  /* 0x000d380001147983 */ /* 0x000ea80000100a00 */
[----:B------:R1:W-:Y:S04]  /*4b670*/  STL [R1+0x1e4], R28 ;  /* 0x0001e41c01007387 */ /* 0x0003e80000100800 */
[----:B0-----:R3:W2:Y:S04]  /*4b680*/  LDG.E.U16 R25, [R4.64] ;  /* 0x0000000604197981 */ /* 0x0016a8000c1e1500 */
[----:B------:R-:W2:Y:S04]  /*4b690*/  LDL.64 R18, [R1+0xd00] ;  /* 0x000d000001127983 */ /* 0x000ea80000100a00 */
[----:B-1----:R0:W2:Y:S01]  /*4b6a0*/  LDG.E.U16 R28, [R6.64] ;  /* 0x00000006061c7981 */ /* 0x0020a2000c1e1500 */
[----:B----4-:R-:W-:-:S03]  /*4b6b0*/  IMAD.WIDE R2, R23, 0x2, R10 ;  /* 0x0000000217027825 */ /* 0x010fc600078e020a */
[----:B------:R-:W4:Y:S01]  /*4b6c0*/  LDL.64 R10, [R1+0xd20] ;  /* 0x000d2000010a7983 */ /* 0x000f220000100a00 */
[----:B---3--:R-:W-:-:S03]  /*4b6d0*/  IMAD.WIDE R4, R23, 0x2, R8 ;  /* 0x0000000217047825 */ /* 0x008fc600078e0208 */
[----:B------:R-:W3:Y:S04]  /*4b6e0*/  LDL.64 R8, [R1+0xd18] ;  /* 0x000d180001087983 */ /* 0x000ee80000100a00 */
[----:B------:R1:W-:Y:S01]  /*4b6f0*/  STL [R1+0x1e0], R0 ;  /* 0x0001e00001007387 */ /* 0x0003e20000100800 */
[----:B0-----:R-:W-:-:S03]  /*4b700*/  IMAD.WIDE R6, R23, 0x2, R16 ;  /* 0x0000000217067825 */ /* 0x001fc600078e0210 */
[----:B------:R0:W-:Y:S04]  /*4b710*/  STL [R1+0x13c], R29 ;  /* 0x00013c1d01007387 */ /* 0x0001e80000100800 */
[----:B-1----:R1:W3:Y:S04]  /*4b720*/  LDG.E.U16 R0, [R2.64] ;  /* 0x0000000602007981 */ /* 0x0022e8000c1e1500 */
[----:B------:R1:W-:Y:S04]  /*4b730*/  STL [R1+0x138], R27 ;  /* 0x0001381b01007387 */ /* 0x0003e80000100800 */
[----:B0-----:R2:W3:Y:S04]  /*4b740*/  LDG.E.U16 R29, [R4.64] ;  /* 0x00000006041d7981 */ /* 0x0014e8000c1e1500 */
[----:B------:R-:W3:Y:S04]  /*4b750*/  LDL.64 R16, [R1+0xcf8] ;  /* 0x000cf80001107983 */ /* 0x000ee80000100a00 */
[----:B-1----:R0:W3:Y:S01]  /*4b760*/  LDG.E.U16 R27, [R6.64] ;  /* 0x00000006061b7981 */ /* 0x0020e2000c1e1500 */
[----:B------:R-:W-:-:S03]  /*4b770*/  IMAD.WIDE R2, R23, 0x2, R14 ;  /* 0x0000000217027825 */ /* 0x000fc600078e020e */
[----:B------:R-:W3:Y:S01]  /*4b780*/  LDL.64 R14, [R1+0xce0] ;  /* 0x000ce000010e7983 */ /* 0x000ee20000100a00 */
[----:B--2---:R-:W-:-:S03]  /*4b790*/  IMAD.WIDE R4, R23, 0x2, R12 ;  /* 0x0000000217047825 */ /* 0x004fc600078e020c */
[----:B------:R-:W2:Y:S04]  /*4b7a0*/  LDL.64 R12, [R1+0xcd8] ;  /* 0x000cd800010c7983 */ /* 0x000ea80000100a00 */
[----:B------:R1:W-:Y:S04]  /*4b7b0*/  STL [R1+0x134], R26 ;  /* 0x0001341a01007387 */ /* 0x0003e80000100800 */
[----:B------:R0:W-:Y:S04]  /*4b7c0*/  STL [R1+0x130], R24 ;  /* 0x0001301801007387 */ /* 0x0001e80000100800 */
[----:B-1----:R4:W2:Y:S04]  /*4b7d0*/  LDG.E.U16 R26, [R2.64] ;  /* 0x00000006021a7981 */ /* 0x0028a8000c1e1500 */
[----:B0-----:R3:W2:Y:S01]  /*4b7e0*/  LDG.E.U16 R24, [R4.64] ;  /* 0x0000000604187981 */ /* 0x0016a2000c1e1500 */
[----:B------:R-:W-:-:S03]  /*4b7f0*/  IMAD.WIDE R6, R23, 0x2, R20 ;  /* 0x0000000217067825 */ /* 0x000fc600078e0214 */
[----:B------:R0:W-:Y:S04]  /*4b800*/  STL [R1+0x12c], R25 ;  /* 0x00012c1901007387 */ /* 0x0001e80000100800 */
[----:B0-----:R0:W2:Y:S02]  /*4b810*/  LDG.E.U16 R25, [R6.64] ;  /* 0x0000000606197981 */ /* 0x0010a4000c1e1500 */
[----:B0-----:R-:W-:-:S04]  /*4b820*/  IMAD.WIDE R6, R23, 0x2, R18 ;  /* 0x0000000217067825 */ /* 0x001fc800078e0212 */
[C---:B----4-:R-:W-:Y:S02]  /*4b830*/  IMAD.WIDE R2, R23.reuse, 0x2, R10 ;  /* 0x0000000217027825 */ /* 0x050fe400078e020a */
[----:B------:R-:W4:Y:S04]  /*4b840*/  LDL.64 R10, [R1+0xcc0] ;  /* 0x000cc000010a7983 */ /* 0x000f280000100a00 */
[----:B------:R0:W4:Y:S01]  /*4b850*/  LDG.E.U16 R21, [R2.64] ;  /* 0x0000000602157981 */ /* 0x000122000c1e1500 */
[----:B---3--:R-:W-:-:S03]  /*4b860*/  IMAD.WIDE R4, R23, 0x2, R8 ;  /* 0x0000000217047825 */ /* 0x008fc600078e0208 */
[----:B------:R-:W3:Y:S04]  /*4b870*/  LDL.64 R8, [R1+0xcb8] ;  /* 0x000cb80001087983 */ /* 0x000ee80000100a00 */
[----:B------:R1:W-:Y:S04]  /*4b880*/  STL [R1+0x128], R28 ;  /* 0x0001281c01007387 */ /* 0x0003e80000100800 */
[----:B------:R0:W3:Y:S04]  /*4b890*/  LDG.E.U16 R20, [R4.64] ;  /* 0x0000000604147981 */ /* 0x0000e8000c1e1500 */
[----:B-1----:R-:W3:Y:S04]  /*4b8a0*/  LDL.LU R28, [R1] ;  /* 0x00000000011c7983 */ /* 0x002ee80000300800 */
[----:B------:R-:W3:Y:S04]  /*4b8b0*/  LDL.64 R18, [R1+0xca0] ;  /* 0x000ca00001127983 */ /* 0x000ee80000100a00 */
[----:B------:R1:W-:Y:S01]  /*4b8c0*/  STL [R1+0x124], R0 ;  /* 0x0001240001007387 */ /* 0x0003e20000100800 */
[----:B0-----:R-:W-:-:S03]  /*4b8d0*/  IMAD.WIDE R2, R23, 0x2, R16 ;  /* 0x0000000217027825 */ /* 0x001fc600078e0210 */
        /* <DEDUP_REMOVED lines=8> */
[----:B0-----:R4:W2:Y:S04]  /*4b960*/  LDG.E.U16 R29, [R2.64] ;  /* 0x00000006021d7981 */ /* 0x0018a8000c1e1500 */
[----:B-1----:R3:W2:Y:S04]  /*4b970*/  LDG.E.U16 R27, [R4.64] ;  /* 0x00000006041b7981 */ /* 0x0026a8000c1e1500 */
[----:B------:R0:W-:Y:S04]  /*4b980*/  STL [R1+0x118], R26 ;  /* 0x0001181a01007387 */ /* 0x0001e80000100800 */
[----:B------:R1:W-:Y:S04]  /*4b990*/  STL [R1+0x114], R24 ;  /* 0x0001141801007387 */ /* 0x0003e80000100800 */
[----:B0-----:R0:W2:Y:S04]  /*4b9a0*/  LDG.E.U16 R26, [R6.64] ;  /* 0x00000006061a7981 */ /* 0x0010a8000c1e1500 */
[----:B-1----:R-:W1:Y:S02]  /*4b9b0*/  S2R R24, SR_TID.X ;  /* 0x0000000000187919 */ /* 0x002e640000002100 */
[----:B-1----:R-:W-:-:S04]  /*4b9c0*/  LOP3.LUT R24, R24, 0x1c, RZ, 0xc0, !PT ;  /* 0x0000001c18187812 */ /* 0x002fc800078ec0ff */
[----:B------:R-:W-:-:S05]  /*4b9d0*/  LEA.HI R24, R24, 0x50, RZ, 0x1e ;  /* 0x0000005018187811 */ /* 0x000fca00078ff0ff */
[----:B------:R-:W-:Y:S02]  /*4b9e0*/  IMAD.SHL.U32 R24, R24, 0x20, RZ ;  /* 0x0000002018187824 */ /* 0x000fe400078e00ff */
[C---:B----4-:R-:W-:Y:S02]  /*4b9f0*/  IMAD.WIDE R2, R23.reuse, 0x2, R10 ;  /* 0x0000000217027825 */ /* 0x050fe400078e020a */
[----:B------:R-:W4:Y:S02]  /*4ba00*/  LDL.64 R10, [R1+0xc98] ;  /* 0x000c9800010a7983 */ /* 0x000f240000100a00 */
[C---:B---3--:R-:W-:Y:S02]  /*4ba10*/  IMAD.WIDE R4, R23.reuse, 0x2, R8 ;  /* 0x0000000217047825 */ /* 0x048fe400078e0208 */
[----:B------:R-:W3:Y:S04]  /*4ba20*/  LDL.64 R8, [R1+0xc78] ;  /* 0x000c780001087983 */ /* 0x000ee80000100a00 */
[----:B------:R1:W-:Y:S04]  /*4ba30*/  STL [R1+0x110], R25 ;  /* 0x0001101901007387 */ /* 0x0003e80000100800 */
[----:B------:R0:W-:Y:S04]  /*4ba40*/  STL [R1+0xfc], R21 ;  /* 0x0000fc1501007387 */ /* 0x0001e80000100800 */
[----:B-1----:R1:W3:Y:S01]  /*4ba50*/  LDG.E.U16 R25, [R2.64] ;  /* 0x0000000602197981 */ /* 0x0022e2000c1e1500 */
[----:B0-----:R-:W-:-:S03]  /*4ba60*/  IMAD.WIDE R6, R23, 0x2, R18 ;  /* 0x0000000217067825 */ /* 0x001fc600078e0212 */
[----:B------:R0:W3:Y:S04]  /*4ba70*/  LDG.E.U16 R21, [R4.64] ;  /* 0x0000000604157981 */ /* 0x0000e8000c1e1500 */
[----:B------:R0:W-:Y:S04]  /*4ba80*/  STL [R1+0xf8], R20 ;  /* 0x0000f81401007387 */ /* 0x0001e80000100800 */
[----:B0-----:R0:W3:Y:S04]  /*4ba90*/  LDG.E.U16 R20, [R6.64] ;  /* 0x0000000606147981 */ /* 0x0010e8000c1e1500 */
[----:B------:R-:W-:Y:S04]  /*4baa0*/  STL [R1+0xf4], R0 ;  /* 0x0000f40001007387 */ /* 0x000fe80000100800 */
[----:B------:R0:W1:Y:S04]  /*4bab0*/  LDS R0, [R24+0x20000] ;  /* 0x0200000018007984 */ /* 0x0000680000000800 */
[----:B0-----:R-:W3:Y:S04]  /*4bac0*/  LDL.LU R24, [R1+0x4] ;  /* 0x0000040001187983 */ /* 0x001ee80000300800 */
[----:B--2---:R0:W-:Y:S04]  /*4bad0*/  STL [R1+0xf0], R29 ;  /* 0x0000f01d01007387 */ /* 0x0041e80000100800 */
[----:B------:R2:W-:Y:S04]  /*4bae0*/  STL [R1+0x7c], R27 ;  /* 0x00007c1b01007387 */ /* 0x0005e80000100800 */
[----:B------:R-:W3:Y:S01]  /*4baf0*/  LDL.64 R18, [R1+0xc58] ;  /* 0x000c580001127983 */ /* 0x000ee20000100a00 */
[----:B-1----:R-:W-:-:S03]  /*4bb00*/  IMAD.WIDE R2, R23, 0x2, R16 ;  /* 0x0000000217027825 */ /* 0x002fc600078e0210 */
[----:B------:R-:W3:Y:S01]  /*4bb10*/  LDL.LU R16, [R1+0xbbc] ;  /* 0x000bbc0001107983 */ /* 0x000ee20000300800 */
[----:B------:R-:W-:-:S03]  /*4bb20*/  IMAD.WIDE R4, R23, 0x2, R14 ;  /* 0x0000000217047825 */ /* 0x000fc600078e020e */
[----:B------:R-:W3:Y:S01]  /*4bb30*/  LDL.64 R14, [R1+0xc38] ;  /* 0x000c3800010e7983 */ /* 0x000ee20000100a00 */
[----:B------:R-:W-:-:S03]  /*4bb40*/  IMAD.WIDE R6, R23, 0x2, R12 ;  /* 0x0000000217067825 */ /* 0x000fc600078e020c */
[----:B------:R1:W-:Y:S04]  /*4bb50*/  STL [R1+0x78], R26 ;  /* 0x0000781a01007387 */ /* 0x0003e80000100800 */
[----:B------:R-:W3:Y:S04]  /*4bb60*/  LDL.LU R13, [R1+0x990] ;  /* 0x00099000010d7983 */ /* 0x000ee80000300800 */
[----:B0-----:R4:W3:Y:S04]  /*4bb70*/  LDG.E.U16 R29, [R2.64] ;  /* 0x00000006021d7981 */ /* 0x0018e8000c1e1500 */
[----:B------:R-:W3:Y:S04]  /*4bb80*/  LDL.LU R12, [R1+0x994] ;  /* 0x00099400010c7983 */ /* 0x000ee80000300800 */
[----:B--2---:R3:W2:Y:S04]  /*4bb90*/  LDG.E.U16 R27, [R4.64] ;  /* 0x00000006041b7981 */ /* 0x0046a8000c1e1500 */
[----:B-1----:R0:W2:Y:S01]  /*4bba0*/  LDG.E.U16 R26, [R6.64] ;  /* 0x00000006061a7981 */ /* 0x0020a2000c1e1500 */
[----:B----4-:R-:W-:-:S03]  /*4bbb0*/  IMAD.WIDE R2, R23, 0x2, R10 ;  /* 0x0000000217027825 */ /* 0x010fc600078e020a */
[----:B------:R-:W4:Y:S01]  /*4bbc0*/  LDL.LU R11, [R1+0x980] ;  /* 0x00098000010b7983 */ /* 0x000f220000300800 */
[----:B---3--:R-:W-:-:S03]  /*4bbd0*/  IMAD.WIDE R4, R23, 0x2, R8 ;  /* 0x0000000217047825 */ /* 0x008fc600078e0208 */
[----:B------:R-:W-:Y:S04]  /*4bbe0*/  STL [R1+0x74], R25 ;  /* 0x0000741901007387 */ /* 0x000fe80000100800 */
[----:B------:R-:W3:Y:S04]  /*4bbf0*/  LDL.LU R9, [R1+0x984] ;  /* 0x0009840001097983 */ /* 0x000ee80000300800 */
[----:B------:R1:W-:Y:S04]  /*4bc00*/  STL [R1+0x70], R21 ;  /* 0x0000701501007387 */ /* 0x0003e80000100800 */
[----:B------:R-:W3:Y:S04]  /*4bc10*/  LDL.LU R10, [R1+0x970] ;  /* 0x00097000010a7983 */ /* 0x000ee80000300800 */
[----:B0-----:R-:W3:Y:S04]  /*4bc20*/  LDL.LU R7, [R1+0x960] ;  /* 0x0009600001077983 */ /* 0x001ee80000300800 */
[----:B------:R0:W-:Y:S04]  /*4bc30*/  STL [R1+0x6c], R20 ;  /* 0x00006c1401007387 */ /* 0x0001e80000100800 */
[----:B------:R-:W3:Y:S04]  /*4bc40*/  LDL.LU R8, [R1+0x974] ;  /* 0x0009740001087983 */ /* 0x000ee80000300800 */
[----:B-1----:R1:W3:Y:S04]  /*4bc50*/  LDG.E.U16 R21, [R2.64] ;  /* 0x0000000602157981 */ /* 0x0022e8000c1e1500 */
[----:B0-----:R0:W3:Y:S04]  /*4bc60*/  LDG.E.U16 R20, [R4.64] ;  /* 0x0000000604147981 */ /* 0x0010e8000c1e1500 */
[----:B------:R-:W3:Y:S01]  /*4bc70*/  LDL.LU R6, [R1+0x964] ;  /* 0x0009640001067983 */ /* 0x000ee20000300800 */
[----:B-1----:R-:W-:-:S05]  /*4bc80*/  IMAD.WIDE R2, R23, 0x2, R18 ;  /* 0x0000000217027825 */ /* 0x002fca00078e0212 */
[----:B------:R1:W3:Y:S01]  /*4bc90*/  LDG.E.U16 R17, [R2.64] ;  /* 0x0000000602117981 */ /* 0x0002e2000c1e1500 */
[C---:B------:R-:W-:Y:S02]  /*4bca0*/  FFMA R16, R28.reuse, R16, R0 ;  /* 0x000000101c107223 */ /* 0x040fe40000000000 */
[----:B-1----:R-:W-:Y:S02]  /*4bcb0*/  IMAD.WIDE R2, R23, 0x2, R14 ;  /* 0x0000000217027825 */ /* 0x002fe400078e020e */
[----:B------:R-:W3:Y:S02]  /*4bcc0*/  LDL.LU R23, [R1+0x3c9c] ;  /* 0x003c9c0001177983 */ /* 0x000ee40000300800 */
[C---:B------:R-:W-:Y:S02]  /*4bcd0*/  FMUL R0, R28.reuse, R13 ;  /* 0x0000000d1c007220 */ /* 0x040fe40000400000 */
[----:B------:R1:W3:Y:S04]  /*4bce0*/  LDG.E.U16 R15, [R2.64] ;  /* 0x00000006020f7981 */ /* 0x0002e8000c1e1500 */
[----:B------:R-:W-:Y:S04]  /*4bcf0*/  STL [R1+0xbbc], R16 ;  /* 0x000bbc1001007387 */ /* 0x000fe80000100800 */
[----:B------:R-:W-:Y:S01]  /*4bd00*/  STL [R1+0x68], R29 ;  /* 0x0000681d01007387 */ /* 0x000fe20000100800 */
[----:B-1----:R-:W-:-:S03]  /*4bd10*/  FMUL R3, R28, R12 ;  /* 0x0000000c1c037220 */ /* 0x002fc60000400000 */
[----:B--2---:R-:W-:Y:S04]  /*4bd20*/  STL [R1+0x64], R27 ;  /* 0x0000641b01007387 */ /* 0x004fe80000100800 */
[----:B------:R3:W-:Y:S04]  /*4bd30*/  STL [R1+0xe0], R0 ;  /* 0x0000e00001007387 */ /* 0x0007e80000100800 */
[----:B------:R-:W-:Y:S04]  /*4bd40*/  STL [R1+0x60], R26 ;  /* 0x0000601a01007387 */ /* 0x000fe80000100800 */
[----:B------:R1:W-:Y:S01]  /*4bd50*/  STL [R1+0xe4], R3 ;  /* 0x0000e40301007387 */ /* 0x0003e20000100800 */
[----:B----4-:R-:W-:-:S02]  /*4bd60*/  FMUL R2, R28, R11 ;  /* 0x0000000b1c027220 */ /* 0x010fc40000400000 */
[C---:B---3--:R-:W-:Y:S02]  /*4bd70*/  FMUL R0, R28.reuse, R9 ;  /* 0x000000091c007220 */ /* 0x048fe40000400000 */
[----:B------:R-:W2:Y:S04]  /*4bd80*/  LDL.LU R9, [R1+0x950] ;  /* 0x0009500001097983 */ /* 0x000ea80000300800 */
[----:B------:R3:W-:Y:S01]  /*4bd90*/  STL [R1+0xd0], R2 ;  /* 0x0000d00201007387 */ /* 0x0007e20000100800 */
[----:B0-----:R-:W-:-:S03]  /*4bda0*/  FMUL R5, R28, R10 ;  /* 0x0000000a1c057220 */ /* 0x001fc60000400000 */
[----:B-1----:R-:W4:Y:S04]  /*4bdb0*/  LDL.LU R3, [R1+0x954] ;  /* 0x0009540001037983 */ /* 0x002f280000300800 */
[----:B------:R0:W-:Y:S01]  /*4bdc0*/  STL [R1+0xd4], R0 ;  /* 0x0000d40001007387 */ /* 0x0001e20000100800 */
[----:B------:R-:W-:-:S03]  /*4bdd0*/  FMUL R7, R28, R7 ;  /* 0x000000071c077220 */ /* 0x000fc60000400000 */
[----:B---3--:R-:W3:Y:S01]  /*4bde0*/  LDL.LU R2, [R1+0x9b0] ;  /* 0x0009b00001027983 */ /* 0x008ee20000300800 */
[----:B------:R-:W-:-:S03]  /*4bdf0*/  FMUL R8, R28, R8 ;  /* 0x000000081c087220 */ /* 0x000fc60000400000 */
[----:B0-----:R-:W3:Y:S04]  /*4be00*/  LDL.LU R0, [R1+0x9b4] ;  /* 0x0009b40001007983 */ /* 0x001ee80000300800 */
[----:B------:R-:W-:Y:S04]  /*4be10*/  STL [R1+0x5c], R21 ;  /* 0x00005c1501007387 */ /* 0x000fe80000100800 */
[----:B------:R0:W-:Y:S04]  /*4be20*/  STL [R1+0xc0], R5 ;  /* 0x0000c00501007387 */ /* 0x0001e80000100800 */
[----:B------:R-:W-:Y:S04]  /*4be30*/  STL [R1+0x58], R20 ;  /* 0x0000581401007387 */ /* 0x000fe80000100800 */
[----:B------:R1:W-:Y:S01]  /*4be40*/  STL [R1+0xc4], R8 ;  /* 0x0000c40801007387 */ /* 0x0003e20000100800 */
[----:B0-----:R-:W-:-:S03]  /*4be50*/  FMUL R5, R28, R6 ;  /* 0x000000061c057220 */ /* 0x001fc60000400000 */
[----:B------:R-:W3:Y:S04]  /*4be60*/  LDL.LU R14, [R1+0x9a0] ;  /* 0x0009a000010e7983 */ /* 0x000ee80000300800 */
[----:B------:R0:W-:Y:S04]  /*4be70*/  STL [R1+0xb0], R7 ;  /* 0x0000b00701007387 */ /* 0x0001e80000100800 */
[----:B------:R-:W3:Y:S04]  /*4be80*/  LDL.LU R13, [R1+0x9a4] ;  /* 0x0009a400010d7983 */ /* 0x000ee80000300800 */
[----:B------:R0:W-:Y:S04]  /*4be90*/  STL [R1+0xb4], R5 ;  /* 0x0000b40501007387 */ /* 0x0001e80000100800 */
[----:B------:R-:W3:Y:S04]  /*4bea0*/  LDL.LU R12, [R1+0x940] ;  /* 0x00094000010c7983 */ /* 0x000ee80000300800 */
[----:B------:R-:W-:Y:S04]  /*4beb0*/  STL [R1+0x54], R17 ;  /* 0x0000541101007387 */ /* 0x000fe80000100800 */
[----:B------:R-:W3:Y:S04]  /*4bec0*/  LDL.LU R11, [R1+0x944] ;  /* 0x00094400010b7983 */ /* 0x000ee80000300800 */
[----:B------:R-:W3:Y:S04]  /*4bed0*/  LDL.LU R10, [R1+0xbf0] ;  /* 0x000bf000010a7983 */ /* 0x000ee80000300800 */
[----:B-1----:R-:W3:Y:S04]  /*4bee0*/  LDL.LU R8, [R1+0x998] ;  /* 0x0009980001087983 */ /* 0x002ee80000300800 */
[----:B0-----:R-:W3:Y:S04]  /*4bef0*/  LDL.LU R7, [R1+0x99c] ;  /* 0x00099c0001077983 */ /* 0x001ee80000300800 */
[----:B------:R-:W3:Y:S04]  /*4bf00*/  LDL.LU R6, [R1+0x988] ;  /* 0x0009880001067983 */ /* 0x000ee80000300800 */
[----:B------:R-:W3:Y:S04]  /*4bf10*/  LDL.LU R5, [R1+0x98c] ;  /* 0x00098c0001057983 */ /* 0x000ee80000300800 */
[----:B------:R-:W0:Y:S02]  /*4bf20*/  S2R R25, SR_TID.X ;  /* 0x0000000000197919 */ /* 0x000e240000002100 */
[----:B0-----:R-:W-:-:S04]  /*4bf30*/  LOP3.LUT R25, R25, 0x1c, RZ, 0xc0, !PT ;  /* 0x0000001c19197812 */ /* 0x001fc800078ec0ff */
[----:B------:R-:W-:-:S04]  /*4bf40*/  LEA.HI R25, R25, 0x58, RZ, 0x1e ;  /* 0x0000005819197811 */ /* 0x000fc800078ff0ff */
[----:B------:R-:W-:-:S05]  /*4bf50*/  SHF.L.U32 R25, R25, 0x5, RZ ;  /* 0x0000000519197819 */ /* 0x000fca00000006ff */
[----:B------:R-:W0:Y:S04]  /*4bf60*/  LDS R4, [R25+0x20000] ;  /* 0x0200000019047984 */ /* 0x000e280000000800 */
[----:B------:R-:W-:Y:S01]  /*4bf70*/  STL [R1+0x50], R15 ;  /* 0x0000500f01007387 */ /* 0x000fe20000100800 */
[C---:B--2---:R-:W-:Y:S02]  /*4bf80*/  FMUL R9, R28.reuse, R9 ;  /* 0x000000091c097220 */ /* 0x044fe40000400000 */
[----:B----4-:R-:W-:-:S03]  /*4bf90*/  FMUL R3, R28, R3 ;  /* 0x000000031c037220 */ /* 0x010fc60000400000 */
[----:B------:R1:W-:Y:S04]  /*4bfa0*/  STL [R1+0xa0], R9 ;  /* 0x0000a00901007387 */ /* 0x0003e80000100800 */
[----:B------:R2:W-:Y:S01]  /*4bfb0*/  STL [R1+0xa4], R3 ;  /* 0x0000a40301007387 */ /* 0x0005e20000100800 */
[----:B---3--:R-:W-:-:S03]  /*4bfc0*/  FMUL R2, R28, R2 ;  /* 0x000000021c027220 */ /* 0x008fc60000400000 */
[----:B-1----:R-:W3:Y:S01]  /*4bfd0*/  LDL.LU R9, [R1+0x978] ;  /* 0x0009780001097983 */ /* 0x002ee20000300800 */
[----:B------:R-:W-:-:S03]  /*4bfe0*/  FMUL R0, R28, R0 ;  /* 0x000000001c007220 */ /* 0x000fc60000400000 */
[----:B------:R1:W-:Y:S04]  /*4bff0*/  STL [R1+0x90], R2 ;  /* 0x0000900201007387 */ /* 0x0003e80000100800 */
[----:B--2---:R-:W2:Y:S04]  /*4c000*/  LDL.LU R3, [R1+0x97c] ;  /* 0x00097c0001037983 */ /* 0x004ea80000300800 */
[----:B------:R4:W-:Y:S04]  /*4c010*/  STL [R1+0x94], R0 ;  /* 0x0000940001007387 */ /* 0x0009e80000100800 */
[----:B-1----:R-:W2:Y:S04]  /*4c020*/  LDL.LU R2, [R1+0x968] ;  /* 0x0009680001027983 */ /* 0x002ea80000300800 */
[----:B----4-:R-:W4:Y:S01]  /*4c030*/  LDL.LU R0, [R1+0x96c] ;  /* 0x00096c0001007983 */ /* 0x010f220000300800 */
[----:B------:R-:W-:-:S02]  /*4c040*/  FMUL R14, R28, R14 ;  /* 0x0000000e1c0e7220 */ /* 0x000fc40000400000 */
[----:B------:R-:W-:-:S03]  /*4c050*/  FMUL R13, R28, R13 ;  /* 0x0000000d1c0d7220 */ /* 0x000fc60000400000 */
[----:B------:R-:W-:Y:S01]  /*4c060*/  STL [R1+0x80], R14 ;  /* 0x0000800e01007387 */ /* 0x000fe20000100800 */
[----:B------:R-:W-:-:S03]  /*4c070*/  FMUL R12, R28, R12 ;  /* 0x0000000c1c0c7220 */ /* 0x000fc60000400000 */
[----:B------:R-:W-:Y:S04]  /*4c080*/  STL [R1+0x84], R13 ;  /* 0x0000840d01007387 */ /* 0x000fe80000100800 */
[----:B------:R-:W-:Y:S01]  /*4c090*/  STL [R1+0x40], R12 ;  /* 0x0000400c01007387 */ /* 0x000fe20000100800 */
[----:B------:R-:W-:Y:S02]  /*4c0a0*/  FMUL R11, R28, R11 ;  /* 0x0000000b1c0b7220 */ /* 0x000fe40000400000 */
[----:B0-----:R-:W-:-:S03]  /*4c0b0*/  FFMA R10, R24, R10, R4 ;  /* 0x0000000a180a7223 */ /* 0x001fc60000000004 */
[----:B------:R-:W-:Y:S01]  /*4c0c0*/  STL [R1+0x44], R11 ;  /* 0x0000440b01007387 */ /* 0x000fe20000100800 */
[----:B------:R-:W-:-:S03]  /*4c0d0*/  FMUL R4, R24, R8 ;  /* 0x0000000818047220 */ /* 0x000fc60000400000 */
[----:B------:R-:W-:Y:S01]  /*4c0e0*/  STL [R1+0xbf0], R10 ;  /* 0x000bf00a01007387 */ /* 0x000fe20000100800 */
[----:B------:R-:W-:-:S03]  /*4c0f0*/  FMUL R7, R24, R7 ;  /* 0x0000000718077220 */ /* 0x000fc60000400000 */
[----:B------:R-:W-:Y:S01]  /*4c100*/  STL [R1+0xe8], R4 ;  /* 0x0000e80401007387 */ /* 0x000fe20000100800 */
[----:B------:R-:W-:-:S03]  /*4c110*/  FMUL R6, R24, R6 ;  /* 0x0000000618067220 */ /* 0x000fc60000400000 */
[----:B------:R0:W-:Y:S04]  /*4c120*/  STL [R1+0xec], R7 ;  /* 0x0000ec0701007387 */ /* 0x0001e80000100800 */
[----:B------:R-:W4:Y:S04]  /*4c130*/  LDL.LU R8, [R1+0x958] ;  /* 0x0009580001087983 */ /* 0x000f280000300800 */
[----:B------:R1:W-:Y:S04]  /*4c140*/  STL [R1+0xd8], R6 ;  /* 0x0000d80601007387 */ /* 0x0003e80000100800 */
[----:B0-----:R-:W4:Y:S01]  /*4c150*/  LDL.LU R7, [R1+0x95c] ;  /* 0x00095c0001077983 */ /* 0x001f220000300800 */
[----:B------:R-:W-:-:S05]  /*4c160*/  FMUL R4, R24, R5 ;  /* 0x0000000518047220 */ /* 0x000fca0000400000 */
[----:B------:R3:W-:Y:S04]  /*4c170*/  STL [R1+0xdc], R4 ;  /* 0x0000dc0401007387 */ /* 0x0007e80000100800 */
[----:B-1----:R-:W4:Y:S04]  /*4c180*/  LDL.LU R6, [R1+0x9b8] ;  /* 0x0009b80001067983 */ /* 0x002f280000300800 */
[----:B------:R-:W4:Y:S01]  /*4c190*/  LDL.LU R5, [R1+0x9bc] ;  /* 0x0009bc0001057983 */ /* 0x000f220000300800 */
[----:B------:R-:W-:-:S05]  /*4c1a0*/  LEA.HI R23, R23, 0x60, RZ, 0x1e ;  /* 0x0000006017177811 */ /* 0x000fca00078ff0ff */
[----:B------:R-:W-:Y:S02]  /*4c1b0*/  IMAD.SHL.U32 R23, R23, 0x20, RZ ;  /* 0x0000002017177824 */ /* 0x000fe400078e00ff */
[C---:B---3--:R-:W-:Y:S02]  /*4c1c0*/  FMUL R4, R24.reuse, R9 ;  /* 0x0000000918047220 */ /* 0x048fe40000400000 */
[----:B--2---:R-:W-:-:S03]  /*4c1d0*/  FMUL R3, R24, R3 ;  /* 0x0000000318037220 */ /* 0x004fc60000400000 */
[----:B------:R0:W-:Y:S04]  /*4c1e0*/  STL [R1+0xc8], R4 ;  /* 0x0000c80401007387 */ /* 0x0001e80000100800 */
[----:B------:R1:W-:Y:S01]  /*4c1f0*/  STL [R1+0xcc], R3 ;  /* 0x0000cc0301007387 */ /* 0x0003e20000100800 */
[----:B------:R-:W-:-:S03]  /*4c200*/  FMUL R2, R24, R2 ;  /* 0x0000000218027220 */ /* 0x000fc60000400000 */
[----:B0-----:R-:W2:Y:S01]  /*4c210*/  LDL.LU R4, [R1+0x9a8] ;  /* 0x0009a80001047983 */ /* 0x001ea20000300800 */
[----:B----4-:R-:W-:-:S03]  /*4c220*/  FMUL R0, R24, R0 ;  /* 0x0000000018007220 */ /* 0x010fc60000400000 */
[----:B------:R0:W-:Y:S04]  /*4c230*/  STL [R1+0xb8], R2 ;  /* 0x0000b80201007387 */ /* 0x0001e80000100800 */
[----:B-1----:R-:W3:Y:S04]  /*4c240*/  LDL.LU R3, [R1+0x9ac] ;  /* 0x0009ac0001037983 */ /* 0x002ee80000300800 */
[----:B------:R1:W-:Y:S04]  /*4c250*/  STL [R1+0xbc], R0 ;  /* 0x0000bc0001007387 */ /* 0x0003e80000100800 */
[----:B0-----:R-:W4:Y:S04]  /*4c260*/  LDL.LU R2, [R1+0x948] ;  /* 0x0009480001027983 */ /* 0x001f280000300800 */
[----:B-1----:R-:W4:Y:S04]  /*4c270*/  LDL.LU R0, [R1+0x94c] ;  /* 0x00094c0001007983 */ /* 0x002f280000300800 */
[----:B------:R-:W4:Y:S04]  /*4c280*/  LDL.LU R21, [R1+0x38] ;  /* 0x0000380001157983 */ /* 0x000f280000300800 */
[----:B------:R-:W4:Y:S04]  /*4c290*/  LDL.LU R13, [R1+0x6f0] ;  /* 0x0006f000010d7983 */ /* 0x000f280000300800 */
[----:B------:R-:W4:Y:S04]  /*4c2a0*/  LDL.LU R14, [R1+0x30] ;  /* 0x00003000010e7983 */ /* 0x000f280000300800 */
[----:B------:R-:W4:Y:S01]  /*4c2b0*/  LDL.LU R15, [R1+0x34] ;  /* 0x00003400010f7983 */ /* 0x000f220000300800 */
[----:B------:R-:W-:-:S02]  /*4c2c0*/  FMUL R9, R24, R8 ;  /* 0x0000000818097220 */ /* 0x000fc40000400000 */
[C---:B------:R-:W-:Y:S02]  /*4c2d0*/  FMUL R8, R24.reuse, R7 ;  /* 0x0000000718087220 */ /* 0x040fe40000400000 */
[----:B------:R-:W0:Y:S04]  /*4c2e0*/  LDS R7, [R23+0x20000] ;  /* 0x0200000017077984 */ /* 0x000e280000000800 */
[----:B------:R-:W-:Y:S01]  /*4c2f0*/  STL [R1+0xa8], R9 ;  /* 0x0000a80901007387 */ /* 0x000fe20000100800 */
[----:B------:R-:W-:-:S03]  /*4c300*/  FMUL R6, R24, R6 ;  /* 0x0000000618067220 */ /* 0x000fc60000400000 */
[----:B------:R-:W-:Y:S01]  /*4c310*/  STL [R1+0xac], R8 ;  /* 0x0000ac0801007387 */ /* 0x000fe20000100800 */
[----:B------:R-:W-:-:S03]  /*4c320*/  FMUL R5, R24, R5 ;  /* 0x0000000518057220 */ /* 0x000fc60000400000 */
[----:B0-----:R-:W-:Y:S04]  /*4c330*/  STL [R1+0x3c], R7 ;  /* 0x00003c0701007387 */ /* 0x001fe80000100800 */
[----:B------:R-:W4:Y:S04]  /*4c340*/  LDL.LU R10, [R1+0x744] ;  /* 0x00074400010a7983 */ /* 0x000f280000300800 */
[----:B------:R-:W-:Y:S04]  /*4c350*/  STL [R1+0x98], R6 ;  /* 0x0000980601007387 */ /* 0x000fe80000100800 */
[----:B------:R-:W4:Y:S04]  /*4c360*/  LDL.LU R11, [R1+0x74c] ;  /* 0x00074c00010b7983 */ /* 0x000f280000300800 */
[----:B------:R2:W-:Y:S04]  /*4c370*/  STL [R1+0x9c], R5 ;  /* 0x00009c0501007387 */ /* 0x0005e80000100800 */
[----:B------:R-:W4:Y:S04]  /*4c380*/  LDL.LU R29, [R1+0x700] ;  /* 0x00070000011d7983 */ /* 0x000f280000300800 */
[----:B------:R-:W4:Y:S01]  /*4c390*/  LDL.LU R28, [R1+0x708] ;  /* 0x00070800011c7983 */ /* 0x000f220000300800 */
[----:B------:R-:W-:Y:S01]  /*4c3a0*/  MOV R19, R22 ;  /* 0x0000001600137202 */ /* 0x000fe20000000f00 */
[----:B--2---:R-:W-:-:S02]  /*4c3b0*/  FMUL R5, R24, R4 ;  /* 0x0000000418057220 */ /* 0x004fc40000400000 */
[C---:B---3--:R-:W-:Y:S02]  /*4c3c0*/  FMUL R4, R24.reuse, R3 ;  /* 0x0000000318047220 */ /* 0x048fe40000400000 */
[----:B------:R-:W2:Y:S04]  /*4c3d0*/  LDL.LU R3, [R1+0x6bc] ;  /* 0x0006bc0001037983 */ /* 0x000ea80000300800 */
[----:B------:R-:W-:Y:S04]  /*4c3e0*/  STL [R1+0x88], R5 ;  /* 0x0000880501007387 */ /* 0x000fe80000100800 */
[----:B------:R-:W2:Y:S04]  /*4c3f0*/  LDL.LU R12, [R1+0x6c8] ;  /* 0x0006c800010c7983 */ /* 0x000ea80000300800 */
[----:B------:R4:W-:Y:S04]  /*4c400*/  STL [R1+0x8c], R4 ;  /* 0x00008c0401007387 */ /* 0x0009e80000100800 */
[----:B------:R-:W3:Y:S04]  /*4c410*/  LDL.LU R27, [R1+0x20] ;  /* 0x00002000011b7983 */ /* 0x000ee80000300800 */
[----:B------:R-:W3:Y:S01]  /*4c420*/  LDL.LU R23, [R1+0x24] ;  /* 0x0000240001177983 */ /* 0x000ee20000300800 */
[----:B----4-:R-:W-:-:S02]  /*4c430*/  FMUL R4, R24, R2 ;  /* 0x0000000218047220 */ /* 0x010fc40000400000 */
[----:B------:R-:W-:Y:S02]  /*4c440*/  FMUL R2, R24, R0 ;  /* 0x0000000018027220 */ /* 0x000fe40000400000 */
[----:B------:R-:W4:Y:S04]  /*4c450*/  LDL.LU R0, [R1+0x6ec] ;  /* 0x0006ec0001007983 */ /* 0x000f280000300800 */
[----:B------:R0:W-:Y:S04]  /*4c460*/  STL [R1+0x48], R4 ;  /* 0x0000480401007387 */ /* 0x0001e80000100800 */
[----:B------:R-:W4:Y:S04]  /*4c470*/  LDL.LU R26, [R1+0x6f8] ;  /* 0x0006f800011a7983 */ /* 0x000f280000300800 */
[----:B------:R1:W-:Y:S04]  /*4c480*/  STL [R1+0x4c], R2 ;  /* 0x00004c0201007387 */ /* 0x0003e80000100800 */
        /* <DEDUP_REMOVED lines=10> */
[----:B0-----:R-:W-:-:S02]  /*4c530*/  F2FP.BF16.PACK_AB R4, R21, R13 ;  /* 0x0000000d1504723e */ /* 0x001fc400000010ff */
[----:B-1----:R-:W-:Y:S01]  /*4c540*/  F2FP.BF16.PACK_AB R2, R14, R15 ;  /* 0x0000000f0e02723e */ /* 0x002fe200000010ff */
[----:B------:R-:W4:Y:S04]  /*4c550*/  LDL.LU R9, [R1+0x65c] ;  /* 0x00065c0001097983 */ /* 0x000f280000300800 */
[----:B------:R0:W-:Y:S04]  /*4c560*/  STL [R1+0x38], R4 ;  /* 0x0000380401007387 */ /* 0x0001e80000100800 */
[----:B------:R-:W4:Y:S04]  /*4c570*/  LDL.LU R15, [R1+0x668] ;  /* 0x00066800010f7983 */ /* 0x000f280000300800 */
[----:B------:R1:W-:Y:S04]  /*4c580*/  STL [R1+0x34], R2 ;  /* 0x0000340201007387 */ /* 0x0003e80000100800 */
[----:B------:R-:W4:Y:S04]  /*4c590*/  LDL.LU R20, [R1+0x640] ;  /* 0x0006400001147983 */ /* 0x000f280000300800 */
[----:B------:R-:W4:Y:S04]  /*4c5a0*/  LDL.LU R14, [R1+0x64c] ;  /* 0x00064c00010e7983 */ /* 0x000f280000300800 */
[----:B------:R-:W4:Y:S04]  /*4c5b0*/  LDL.LU R21, [R1+0x694] ;  /* 0x0006940001157983 */ /* 0x000f280000300800 */
[----:B------:R-:W4:Y:S01]  /*4c5c0*/  LDL.LU R13, [R1+0x6a0] ;  /* 0x0006a000010d7983 */ /* 0x000f220000300800 */
[----:B0-----:R-:W-:-:S03]  /*4c5d0*/  F2FP.BF16.PACK_AB R4, R10, R11 ;  /* 0x0000000b0a04723e */ /* 0x001fc600000010ff */
[----:B------:R-:W4:Y:S04]  /*4c5e0*/  LDL.LU R10, [R1+0x67c] ;  /* 0x00067c00010a7983 */ /* 0x000f280000300800 */
[----:B------:R-:W-:Y:S01]  /*4c5f0*/  STL [R1+0x30], R4 ;  /* 0x0000300401007387 */ /* 0x000fe20000100800 */
[----:B-1----:R-:W-:-:S03]  /*4c600*/  F2FP.BF16.PACK_AB R2, R29, R28 ;  /* 0x0000001c1d02723e */ /* 0x002fc600000010ff */
[----:B------:R-:W4:Y:S04]  /*4c610*/  LDL.LU R29, [R1+0x684] ;  /* 0x00068400011d7983 */ /* 0x000f280000300800 */
[----:B------:R2:W-:Y:S04]  /*4c620*/  STL [R1+0x2c], R2 ;  /* 0x00002c0201007387 */ /* 0x0005e80000100800 */
[----:B------:R-:W4:Y:S04]  /*4c630*/  LDL.LU R11, [R1+0x62c] ;  /* 0x00062c00010b7983 */ /* 0x000f280000300800 */
[----:B------:R-:W4:Y:S01]  /*4c640*/  LDL.LU R28, [R1+0x634] ;  /* 0x00063400011c7983 */ /* 0x000f220000300800 */
[----:B--2---:R-:W-:-:S03]  /*4c650*/  F2FP.BF16.PACK_AB R2, R3, R12 ;  /* 0x0000000c0302723e */ /* 0x004fc600000010ff */
[----:B------:R-:W2:Y:S04]  /*4c660*/  LDL.LU R12, [R1+0x614] ;  /* 0x00061400010c7983 */ /* 0x000ea80000300800 */
[----:B------:R-:W-:Y:S01]  /*4c670*/  STL [R1+0x28], R2 ;  /* 0x0000280201007387 */ /* 0x000fe20000100800 */
[----:B---3--:R-:W-:-:S03]  /*4c680*/  F2FP.BF16.PACK_AB R27, R27, R23 ;  /* 0x000000171b1b723e */ /* 0x008fc600000010ff */
[----:B------:R-:W2:Y:S04]  /*4c690*/  LDL.LU R23, [R1+0x618] ;  /* 0x0006180001177983 */ /* 0x000ea80000300800 */
[----:B------:R0:W-:Y:S01]  /*4c6a0*/  STL [R1+0x3c28], R27 ;  /* 0x003c281b01007387 */ /* 0x0001e20000100800 */
[----:B----4-:R-:W-:-:S05]  /*4c6b0*/  F2FP.BF16.PACK_AB R26, R0, R26 ;  /* 0x0000001a001a723e */ /* 0x010fca00000010ff */
[----:B------:R-:W-:Y:S01]  /*4c6c0*/  STL [R1+0x3c2c], R26 ;  /* 0x003c2c1a01007387 */ /* 0x000fe20000100800 */
[----:B------:R-:W-:Y:S02]  /*4c6d0*/  F2FP.BF16.PACK_AB R25, R5, R25 ;  /* 0x000000190519723e */ /* 0x000fe400000010ff */
[----:B------:R-:W-:-:S03]  /*4c6e0*/  F2FP.BF16.PACK_AB R24, R6, R24 ;  /* 0x000000180618723e */ /* 0x000fc600000010ff */
[----:B------:R-:W-:Y:S01]  /*4c6f0*/  STL [R1+0x3c30], R25 ;  /* 0x003c301901007387 */ /* 0x000fe20000100800 */
[----:B------:R-:W-:-:S03]  /*4c700*/  F2FP.BF16.PACK_AB R18, R7, R18 ;  /* 0x000000120712723e */ /* 0x000fc600000010ff */
[----:B------:R-:W-:Y:S01]  /*4c710*/  STL [R1+0x3c34], R24 ;  /* 0x003c341801007387 */ /* 0x000fe20000100800 */
[----:B------:R-:W-:-:S03]  /*4c720*/  F2FP.BF16.PACK_AB R17, R8, R17 ;  /* 0x000000110811723e */ /* 0x000fc600000010ff */
[----:B------:R-:W-:Y:S04]  /*4c730*/  STL [R1+0x3c38], R18 ;  /* 0x003c381201007387 */ /* 0x000fe80000100800 */
[----:B------:R-:W-:Y:S01]  /*4c740*/  STL [R1+0x3c3c], R17 ;  /* 0x003c3c1101007387 */ /* 0x000fe20000100800 */
[----:B------:R-:W-:-:S03]  /*4c750*/  F2FP.BF16.PACK_AB R16, R16, R22 ;  /* 0x000000161010723e */ /* 0x000fc600000010ff */
[----:B------:R-:W3:Y:S04]  /*4c760*/  LDL.LU R5, [R1+0x660] ;  /* 0x0006600001057983 */ /* 0x000ee80000300800 */
[----:B------:R-:W3:Y:S01]  /*4c770*/  LDL.LU R22, [R1+0x66c] ;  /* 0x00066c0001167983 */ /* 0x000ee20000300800 */
[----:B------:R-:W-:-:S03]  /*4c780*/  F2FP.BF16.PACK_AB R15, R9, R15 ;  /* 0x0000000f090f723e */ /* 0x000fc600000010ff */
[----:B------:R-:W-:Y:S04]  /*4c790*/  STL [R1+0x3c40], R16 ;  /* 0x003c401001007387 */ /* 0x000fe80000100800 */
[----:B------:R-:W-:Y:S01]  /*4c7a0*/  STL [R1+0x3c44], R15 ;  /* 0x003c440f01007387 */ /* 0x000fe20000100800 */
[----:B------:R-:W-:-:S05]  /*4c7b0*/  F2FP.BF16.PACK_AB R14, R20, R14 ;  /* 0x0000000e140e723e */ /* 0x000fca00000010ff */
[----:B------:R-:W-:Y:S01]  /*4c7c0*/  STL [R1+0x3c48], R14 ;  /* 0x003c480e01007387 */ /* 0x000fe20000100800 */
[----:B------:R-:W-:-:S03]  /*4c7d0*/  F2FP.BF16.PACK_AB R13, R21, R13 ;  /* 0x0000000d150d723e */ /* 0x000fc600000010ff */
[----:B------:R-:W4:Y:S04]  /*4c7e0*/  LDL.LU R0, [R1+0x644] ;  /* 0x0006440001007983 */ /* 0x000f280000300800 */
[----:B------:R-:W4:Y:S04]  /*4c7f0*/  LDL.LU R21, [R1+0x650] ;  /* 0x0006500001157983 */ /* 0x000f280000300800 */
[----:B------:R-:W-:Y:S01]  /*4c800*/  STL [R1+0x3c4c], R13 ;  /* 0x003c4c0d01007387 */ /* 0x000fe20000100800 */
[----:B------:R-:W-:-:S05]  /*4c810*/  F2FP.BF16.PACK_AB R29, R10, R29 ;  /* 0x0000001d0a1d723e */ /* 0x000fca00000010ff */
[----:B------:R-:W-:Y:S04]  /*4c820*/  STL [R1+0x3c50], R29 ;  /* 0x003c501d01007387 */ /* 0x000fe80000100800 */
[----:B0-----:R-:W4:Y:S01]  /*4c830*/  LDL.LU R27, [R1+0x5fc] ;  /* 0x0005fc00011b7983 */ /* 0x001f220000300800 */
[----:B------:R-:W-:-:S03]  /*4c840*/  F2FP.BF16.PACK_AB R28, R11, R28 ;  /* 0x0000001c0b1c723e */ /* 0x000fc600000010ff */
[----:B------:R-:W4:Y:S04]  /*4c850*/  LDL.LU R20, [R1+0x604] ;  /* 0x0006040001147983 */ /* 0x000f280000300800 */
[----:B------:R0:W-:Y:S04]  /*4c860*/  STL [R1+0x3c54], R28 ;  /* 0x003c541c01007387 */ /* 0x0001e80000100800 */
        /* <DEDUP_REMOVED lines=11> */
[----:B--2---:R-:W-:-:S03]  /*4c920*/  F2FP.BF16.PACK_AB R23, R12, R23 ;  /* 0x000000170c17723e */ /* 0x004fc600000010ff */
[----:B------:R-:W2:Y:S04]  /*4c930*/  LDL.LU R12, [R1+0x5f8] ;  /* 0x0005f800010c7983 */ /* 0x000ea80000300800 */
[----:B------:R-:W-:Y:S04]  /*4c940*/  STL [R1+0x3c58], R23 ;  /* 0x003c581701007387 */ /* 0x000fe80000100800 */
[----:B------:R-:W2:Y:S01]  /*4c950*/  LDL.LU R15, [R1+0x5bc] ;  /* 0x0005bc00010f7983 */ /* 0x000ea20000300800 */
[----:B---3--:R-:W-:-:S03]  /*4c960*/  F2FP.BF16.PACK_AB R22, R5, R22 ;  /* 0x000000160516723e */ /* 0x008fc600000010ff */
[----:B------:R-:W3:Y:S04]  /*4c970*/  LDL.LU R5, [R1+0x5c8] ;  /* 0x0005c80001057983 */ /* 0x000ee80000300800 */
[----:B------:R-:W3:Y:S04]  /*4c980*/  LDL.LU R16, [R1+0x574] ;  /* 0x0005740001107983 */ /* 0x000ee80000300800 */
[----:B------:R-:W3:Y:S04]  /*4c990*/  LDL.LU R4, [R1+0x584] ;  /* 0x0005840001047983 */ /* 0x000ee80000300800 */
[----:B------:R-:W3:Y:S04]  /*4c9a0*/  LDL.LU R17, [R1+0x544] ;  /* 0x0005440001117983 */ /* 0x000ee80000300800 */
[----:B------:R-:W3:Y:S04]  /*4c9b0*/  LDL.LU R3, [R1+0x55c] ;  /* 0x00055c0001037983 */ /* 0x000ee80000300800 */
[----:B------:R-:W-:Y:S04]  /*4c9c0*/  STL [R1+0x3c5c], R22 ;  /* 0x003c5c1601007387 */ /* 0x000fe80000100800 */
[----:B------:R-:W3:Y:S04]  /*4c9d0*/  LDL.LU R18, [R1+0x594] ;  /* 0x0005940001127983 */ /* 0x000ee80000300800 */
[----:B------:R-:W3:Y:S01]  /*4c9e0*/  LDL.LU R2, [R1+0x59c] ;  /* 0x00059c0001027983 */ /* 0x000ee20000300800 */
[----:B----4-:R-:W-:-:S03]  /*4c9f0*/  F2FP.BF16.PACK_AB R21, R0, R21 ;  /* 0x000000150015723e */ /* 0x010fc600000010ff */
[----:B------:R-:W4:Y:S04]  /*4ca00*/  LDL.LU R26, [R1+0x564] ;  /* 0x00056400011a7983 */ /* 0x000f280000300800 */
[----:B------:R-:W4:Y:S04]  /*4ca10*/  LDL.LU R0, [R1+0x570] ;  /* 0x0005700001007983 */ /* 0x000f280000300800 */
[----:B------:R-:W-:Y:S04]  /*4ca20*/  STL [R1+0x3c60], R21 ;  /* 0x003c601501007387 */ /* 0x000fe80000100800 */
[----:B------:R-:W4:Y:S01]  /*4ca30*/  LDL.LU R24, [R1+0x3c] ;  /* 0x00003c0001187983 */ /* 0x000f220000300800 */
[----:B------:R-:W-:-:S03]  /*4ca40*/  F2FP.BF16.PACK_AB R20, R27, R20 ;  /* 0x000000141b14723e */ /* 0x000fc600000010ff */
[----:B------:R-:W4:Y:S04]  /*4ca50*/  LDL R27, [R1+0x490] ;  /* 0x00049000011b7983 */ /* 0x000f280000100800 */
[----:B------:R-:W-:Y:S01]  /*4ca60*/  STL [R1+0x3c64], R20 ;  /* 0x003c641401007387 */ /* 0x000fe20000100800 */
[----:B------:R-:W-:Y:S02]  /*4ca70*/  F2FP.BF16.PACK_AB R11, R28, R11 ;  /* 0x0000000b1c0b723e */ /* 0x000fe400000010ff */
[----:B------:R-:W-:-:S03]  /*4ca80*/  F2FP.BF16.PACK_AB R10, R29, R10 ;  /* 0x0000000a1d0a723e */ /* 0x000fc600000010ff */
[----:B------:R-:W-:Y:S01]  /*4ca90*/  STL [R1+0x3c68], R11 ;  /* 0x003c680b01007387 */ /* 0x000fe20000100800 */
[----:B------:R-:W-:-:S03]  /*4caa0*/  F2FP.BF16.PACK_AB R9, R13, R9 ;  /* 0x000000090d09723e */ /* 0x000fc600000010ff */
[----:B------:R-:W-:Y:S01]  /*4cab0*/  STL [R1+0x3c6c], R10 ;  /* 0x003c6c0a01007387 */ /* 0x000fe20000100800 */
[----:B------:R-:W-:-:S03]  /*4cac0*/  F2FP.BF16.PACK_AB R8, R14, R8 ;  /* 0x000000080e08723e */ /* 0x000fc600000010ff */
[----:B------:R-:W-:Y:S01]  /*4cad0*/  STL [R1+0x3c70], R9 ;  /* 0x003c700901007387 */ /* 0x000fe20000100800 */
[----:B------:R-:W-:-:S03]  /*4cae0*/  F2FP.BF16.PACK_AB R7, R25, R7 ;  /* 0x000000071907723e */ /* 0x000fc600000010ff */
[----:B------:R-:W-:Y:S04]  /*4caf0*/  STL [R1+0x3c74], R8 ;  /* 0x003c740801007387 */ /* 0x000fe80000100800 */
[----:B------:R0:W-:Y:S04]  /*4cb00*/  STL [R1+0x3c78], R7 ;  /* 0x003c780701007387 */ /* 0x0001e80000100800 */
[----:B0-----:R-:W4:Y:S04]  /*4cb10*/  LDL.LU R7, [R1+0xbf4] ;  /* 0x000bf40001077983 */ /* 0x001f280000300800 */
[----:B------:R-:W4:Y:S01]  /*4cb20*/  LDL.LU R25, [R1+0xb28] ;  /* 0x000b280001197983 */ /* 0x000f220000300800 */
[----:B--2---:R-:W-:-:S03]  /*4cb30*/  F2FP.BF16.PACK_AB R6, R6, R12 ;  /* 0x0000000c0606723e */ /* 0x004fc600000010ff */
[----:B------:R-:W0:Y:S04]  /*4cb40*/  S2R R12, SR_TID.X ;  /* 0x00000000000c7919 */ /* 0x000e280000002100 */
[----:B------:R-:W-:Y:S01]  /*4cb50*/  STL [R1+0x3c7c], R6 ;  /* 0x003c7c0601007387 */ /* 0x000fe20000100800 */
[----:B0-----:R-:W-:Y:S02]  /*4cb60*/  LOP3.LUT R29, R12, 0x1c, RZ, 0xc0, !PT ;  /* 0x0000001c0c1d7812 */ /* 0x001fe400078ec0ff */
[----:B---3--:R-:W-:Y:S02]  /*4cb70*/  F2FP.BF16.PACK_AB R5, R15, R5 ;  /* 0x000000050f05723e */ /* 0x008fe400000010ff */
[----:B------:R-:W-:-:S03]  /*4cb80*/  F2FP.BF16.PACK_AB R4, R16, R4 ;  /* 0x000000041004723e */ /* 0x000fc600000010ff */
[----:B------:R-:W-:Y:S01]  /*4cb90*/  STL [R1+0x3c80], R5 ;  /* 0x003c800501007387 */ /* 0x000fe20000100800 */
[----:B------:R-:W-:-:S03]  /*4cba0*/  F2FP.BF16.PACK_AB R3, R17, R3 ;  /* 0x000000031103723e */ /* 0x000fc600000010ff */
[----:B------:R-:W-:Y:S04]  /*4cbb0*/  STL [R1+0x3c84], R4 ;  /* 0x003c840401007387 */ /* 0x000fe80000100800 */
[----:B------:R-:W-:Y:S01]  /*4cbc0*/  STL [R1+0x3c88], R3 ;  /* 0x003c880301007387 */ /* 0x000fe20000100800 */
[----:B------:R-:W-:-:S03]  /*4cbd0*/  F2FP.BF16.PACK_AB R2, R18, R2 ;  /* 0x000000021202723e */ /* 0x000fc600000010ff */
[----:B------:R-:W-:Y:S04]  /*4cbe0*/  STL [R1+0x3c8c], R12 ;  /* 0x003c8c0c01007387 */ /* 0x000fe80000100800 */
[----:B------:R-:W-:Y:S04]  /*4cbf0*/  STL [R1+0x3c90], R2 ;  /* 0x003c900201007387 */ /* 0x000fe80000100800 */
[----:B------:R-:W0:Y:S01]  /*4cc00*/  LDS R2, [R29.X8+0x20d00] ;  /* 0x020d00001d027984 */ /* 0x000e220000008800 */
[----:B----4-:R-:W-:-:S05]  /*4cc10*/  F2FP.BF16.PACK_AB R0, R26, R0 ;  /* 0x000000001a00723e */ /* 0x010fca00000010ff */
[----:B------:R-:W-:Y:S04]  /*4cc20*/  STL [R1+0x3c94], R0 ;  /* 0x003c940001007387 */ /* 0x000fe80000100800 */
[----:B------:R-:W1:Y:S04]  /*4cc30*/  LDS R0, [R29.X8+0x20e00] ;  /* 0x020e00001d007984 */ /* 0x000e680000008800 */
[----:B------:R-:W2:Y:S02]  /*4cc40*/  S2R R26, SR_TID.X ;  /* 0x00000000001a7919 */ /* 0x000ea40000002100 */
[----:B--2---:R-:W-:-:S04]  /*4cc50*/  SHF.R.S32.HI R23, RZ, 0x7, R26 ;  /* 0x00000007ff177819 */ /* 0x004fc8000001141a */
[----:B------:R-:W-:Y:S01]  /*4cc60*/  SGXT R23, R23, 0x1 ;  /* 0x000000011717781a */ /* 0x000fe20000000200 */
[----:B------:R-:W-:-:S05]  /*4cc70*/  FFMA R7, R27, R7, R24 ;  /* 0x000000071b077223 */ /* 0x000fca0000000018 */
[----:B------:R-:W-:Y:S04]  /*4cc80*/  STL [R1+0xbf4], R7 ;  /* 0x000bf40701007387 */ /* 0x000fe80000100800 */
[----:B0-----:R-:W-:Y:S04]  /*4cc90*/  STL [R1+0xb48], R2 ;  /* 0x000b480201007387 */ /* 0x001fe80000100800 */
[----:B------:R-:W0:Y:S01]  /*4cca0*/  LDS R2, [R29.X8+0x20f00] ;  /* 0x020f00001d027984 */ /* 0x000e220000008800 */
[----:B------:R-:W-:-:S05]  /*4ccb0*/  LOP3.LUT R27, R26, 0x7f, RZ, 0xc0, !PT ;  /* 0x0000007f1a1b7812 */ /* 0x000fca00078ec0ff */
[----:B------:R-:W-:Y:S01]  /*4ccc0*/  IMAD.SHL.U32 R22, R27, 0x2, RZ ;  /* 0x000000021b167824 */ /* 0x000fe200078e00ff */
[----:B-1----:R1:W-:Y:S04]  /*4ccd0*/  STL [R1+0x74c], R0 ;  /* 0x00074c0001007387 */ /* 0x0023e80000100800 */
[----:B------:R-:W2:Y:S01]  /*4cce0*/  LDL.LU R26, [R1+0xafc] ;  /* 0x000afc00011a7983 */ /* 0x000ea20000300800 */
[----:B------:R-:W-:-:S03]  /*4ccf0*/  LOP3.LUT R22, R22, 0x110, R23, 0x78, !PT ;  /* 0x0000011016167812 */ /* 0x000fc600078e7817 */
[----:B------:R-:W3:Y:S04]  /*4cd00*/  LDL.LU R23, [R1+0xb0c] ;  /* 0x000b0c0001177983 */ /* 0x000ee80000300800 */
[----:B-1----:R-:W4:Y:S04]  /*4cd10*/  LDL.LU R0, [R1+0xaec] ;  /* 0x000aec0001007983 */ /* 0x002f280000300800 */
[----:B------:R-:W4:Y:S04]  /*4cd20*/  LDL.LU R17, [R1+0xadc] ;  /* 0x000adc0001117983 */ /* 0x000f280000300800 */
[----:B------:R-:W-:Y:S06]  /*4cd30*/  BAR.SYNC.DEFER_BLOCKING 0x0 ;  /* 0x0000000000007b1d */ /* 0x000fec0000010000 */
[----:B0-----:R0:W-:Y:S04]  /*4cd40*/  STL [R1+0x744], R2 ;  /* 0x0007440201007387 */ /* 0x0011e80000100800 */
[----:B------:R-:W4:Y:S04]  /*4cd50*/  LDL.LU R27, [R1+0x9cc] ;  /* 0x0009cc00011b7983 */ /* 0x000f280000300800 */
[----:B------:R-:W4:Y:S04]  /*4cd60*/  LDL.LU R24, [R1+0x91c] ;  /* 0x00091c0001187983 */ /* 0x000f280000300800 */
[----:B------:R-:W-:Y:S04]  /*4cd70*/  STL [R1+0x3c98], R29 ;  /* 0x003c981d01007387 */ /* 0x000fe80000100800 */
        /* <DEDUP_REMOVED lines=18> */
[----:B------:R0:W-:Y:S04]  /*4cea0*/  STS.U16 [R22+0x20000], R25 ;  /* 0x0200001916007388 */ /* 0x0001e80000000400 */
[----:B------:R-:W4:Y:S04]  /*4ceb0*/  LDL.LU R18, [R1+0x5b4] ;  /* 0x0005b40001127983 */ /* 0x000f280000300800 */
[----:B0-----:R-:W4:Y:S04]  /*4cec0*/  LDL.LU R25, [R1+0x5a0] ;  /* 0x0005a00001197983 */ /* 0x001f280000300800 */
[----:B---3--:R-:W-:Y:S04]  /*4ced0*/  STS.U16 [R22+0x20800], R23 ;  /* 0x0208001716007388 */ /* 0x008fe80000000400 */
[----:B--2---:R0:W-:Y:S04]  /*4cee0*/  STS.U16 [R22+0x21000], R26 ;  /* 0x0210001a16007388 */ /* 0x0041e80000000400 */
[----:B0-----:R-:W2:Y:S04]  /*4cef0*/  LDL.LU R26, [R1+0x588] ;  /* 0x00058800011a7983 */ /* 0x001ea80000300800 */
[----:B----4-:R-:W-:Y:S04]  /*4cf00*/  STS.U16 [R22+0x21800], R0 ;  /* 0x0218000016007388 */ /* 0x010fe80000000400 */
[----:B------:R0:W-:Y:S04]  /*4cf10*/  STS.U16 [R22+0x22000], R17 ;  /* 0x0220001116007388 */ /* 0x0001e80000000400 */
[----:B------:R1:W-:Y:S04]  /*4cf20*/  STS.U16 [R22+0x22800], R27 ;  /* 0x0228001b16007388 */ /* 0x0003e80000000400 */
[----:B0-----:R-:W3:Y:S04]  /*4cf30*/  LDL.LU R17, [R1+0x56c] ;  /* 0x00056c0001117983 */ /* 0x001ee80000300800 */
[----:B-1----:R-:W4:Y:S04]  /*4cf40*/  LDL.LU R27, [R1+0x554] ;  /* 0x00055400011b7983 */ /* 0x002f280000300800 */
        /* <DEDUP_REMOVED lines=16> */
[----:B0-----:R-:W4:Y:S04]  /*4d050*/  LDL.LU R24, [R1+0x540] ;  /* 0x0005400001187983 */ /* 0x001f280000300800 */
[----:B------:R-:W-:Y:S04]  /*4d060*/  STS.U16 [R22+0x2b000], R14 ;  /* 0x02b0000e16007388 */ /* 0x000fe80000000400 */
[----:B------:R-:W-:Y:S04]  /*4d070*/  STS.U16 [R22+0x2b800], R15 ;  /* 0x02b8000f16007388 */ /* 0x000fe80000000400 */
[----:B------:R-:W-:Y:S04]  /*4d080*/  STS.U16 [R22+0x2c000], R16 ;  /* 0x02c0001016007388 */ /* 0x000fe80000000400 */
[----:B------:R-:W-:Y:S04]  /*4d090*/  STS.U16 [R22+0x2c800], R18 ;  /* 0x02c8001216007388 */ /* 0x000fe80000000400 */
[----:B------:R0:W-:Y:S04]  /*4d0a0*/  STS.U16 [R22+0x2d000], R25 ;  /* 0x02d0001916007388 */ /* 0x0001e80000000400 */
[----:B------:R-:W4:Y:S04]  /*4d0b0*/  LDL.LU R23, [R1+0x530] ;  /* 0x0005300001177983 */ /* 0x000f280000300800 */
[----:B0-----:R-:W4:Y:S04]  /*4d0c0*/  LDL.LU R25, [R1+0x520] ;  /* 0x0005200001197983 */ /* 0x001f280000300800 */
[----:B------:R-:W4:Y:S04]  /*4d0d0*/  LDL.LU R0, [R1+0x510] ;  /* 0x0005100001007983 */ /* 0x000f280000300800 */
[----:B------:R-:W4:Y:S04]  /*4d0e0*/  LDL.LU R18, [R1+0x500] ;  /* 0x0005000001127983 */ /* 0x000f280000300800 */
[----:B--2---:R0:W-:Y:S04]  /*4d0f0*/  STS.U16 [R22+0x2d800], R26 ;  /* 0x02d8001a16007388 */ /* 0x0041e80000000400 */
[----:B0-----:R-:W2:Y:S04]  /*4d100*/  LDL.LU R26, [R1+0x4f0] ;  /* 0x0004f000011a7983 */ /* 0x001ea80000300800 */
[----:B---3--:R-:W-:Y:S04]  /*4d110*/  STS.U16 [R22+0x2e000], R17 ;  /* 0x02e0001116007388 */ /* 0x008fe80000000400 */
[----:B----4-:R0:W-:Y:S04]  /*4d120*/  STS.U16 [R22+0x2e800], R27 ;  /* 0x02e8001b16007388 */ /* 0x0101e80000000400 */
[----:B0-----:R-:W3:Y:S04]  /*4d130*/  LDL.LU R27, [R1+0x4e0] ;  /* 0x0004e000011b7983 */ /* 0x001ee80000300800 */
        /* <DEDUP_REMOVED lines=21> */
[----:B------:R-:W-:Y:S04]  /*4d290*/  STS.U16 [R22+0x2f800], R23 ;  /* 0x02f8001716007388 */ /* 0x000fe80000000400 */
[----:B------:R0:W-:Y:S04]  /*4d2a0*/  STS.U16 [R22+0x30000], R25 ;  /* 0x0300001916007388 */ /* 0x0001e80000000400 */
[----:B------:R-:W-:Y:S04]  /*4d2b0*/  STS.U16 [R22+0x30800], R0 ;  /* 0x0308000016007388 */ /* 0x000fe80000000400 */
[----:B0-----:R-:W4:Y:S04]  /*4d2c0*/  LDL.LU R25, [R1+0x234] ;  /* 0x0002340001197983 */ /* 0x001f280000300800 */
[----:B------:R0:W-:Y:S04]  /*4d2d0*/  STS.U16 [R22+0x31000], R18 ;  /* 0x0310001216007388 */ /* 0x0001e80000000400 */
[----:B0-----:R-:W4:Y:S04]  /*4d2e0*/  LDL.LU R18, [R1+0x230] ;  /* 0x0002300001127983 */ /* 0x001f280000300800 */
[----:B--2---:R0:W-:Y:S04]  /*4d2f0*/  STS.U16 [R22+0x31800], R26 ;  /* 0x0318001a16007388 */ /* 0x0041e80000000400 */
[----:B0-----:R-:W2:Y:S04]  /*4d300*/  LDL.LU R26, [R1+0x21c] ;  /* 0x00021c00011a7983 */ /* 0x001ea80000300800 */
[----:B---3--:R0:W-:Y:S04]  /*4d310*/  STS.U16 [R22+0x32000], R27 ;  /* 0x0320001b16007388 */ /* 0x0081e80000000400 */
[----:B0-----:R-:W3:Y:S04]  /*4d320*/  LDL.LU R27, [R1+0x218] ;  /* 0x00021800011b7983 */ /* 0x001ee80000300800 */
        /* <DEDUP_REMOVED lines=22> */
[----:B------:R-:W4:Y:S04]  /*4d490*/  LDL.LU R13, [R1+0x20c] ;  /* 0x00020c00010d7983 */ /* 0x000f280000300800 */
[----:B------:R0:W-:Y:S04]  /*4d4a0*/  STS.U16 [R22+0x3c800], R25 ;  /* 0x03c8001916007388 */ /* 0x0001e80000000400 */
[----:B------:R1:W-:Y:S04]  /*4d4b0*/  STS.U16 [R22+0x3d000], R18 ;  /* 0x03d0001216007388 */ /* 0x0003e80000000400 */
[----:B0-----:R-:W4:Y:S04]  /*4d4c0*/  LDL.LU R25, [R1+0xb20] ;  /* 0x000b200001197983 */ /* 0x001f280000300800 */
[----:B------:R-:W4:Y:S04]  /*4d4d0*/  LDL.LU R2, [R1+0xb08] ;  /* 0x000b080001027983 */ /* 0x000f280000300800 */
[----:B------:R-:W4:Y:S04]  /*4d4e0*/  LDL.LU R12, [R1+0xaf8] ;  /* 0x000af800010c7983 */ /* 0x000f280000300800 */
[----:B------:R-:W4:Y:S04]  /*4d4f0*/  LDL.LU R5, [R1+0xae8] ;  /* 0x000ae80001057983 */ /* 0x000f280000300800 */
[----:B------:R-:W4:Y:S04]  /*4d500*/  LDL.LU R6, [R1+0xad8] ;  /* 0x000ad80001067983 */ /* 0x000f280000300800 */
[----:B-1----:R-:W4:Y:S04]  /*4d510*/  LDL.LU R18, [R1+0x9c4] ;  /* 0x0009c40001127983 */ /* 0x002f280000300800 */
[----:B--2---:R0:W-:Y:S04]  /*4d520*/  STS.U16 [R22+0x3d800], R26 ;  /* 0x03d8001a16007388 */ /* 0x0041e80000000400 */
[----:B0-----:R-:W2:Y:S04]  /*4d530*/  LDL.LU R26, [R1+0x918] ;  /* 0x00091800011a7983 */ /* 0x001ea80000300800 */
[----:B------:R-:W2:Y:S04]  /*4d540*/  LDL.LU R7, [R1+0x908] ;  /* 0x0009080001077983 */ /* 0x000ea80000300800 */
[----:B---3--:R0:W-:Y:S04]  /*4d550*/  STS.U16 [R22+0x3e000], R27 ;  /* 0x03e0001b16007388 */ /* 0x0081e80000000400 */
[----:B0-----:R-:W3:Y:S04]  /*4d560*/  LDL.LU R27, [R1+0x7b8] ;  /* 0x0007b800011b7983 */ /* 0x001ee80000300800 */
[----:B------:R-:W0:Y:S04]  /*4d570*/  S2R R8, SR_TID.X ;  /* 0x0000000000087919 */ /* 0x000e280000002100 */
[----:B------:R-:W3:Y:S04]  /*4d580*/  LDL.LU R10, [R1+0x7a8] ;  /* 0x0007a800010a7983 */ /* 0x000ee80000300800 */
[----:B------:R-:W3:Y:S04]  /*4d590*/  LDL.LU R11, [R1+0x798] ;  /* 0x00079800010b7983 */ /* 0x000ee80000300800 */
[----:B------:R-:W3:Y:S04]  /*4d5a0*/  LDL.LU R20, [R1+0x788] ;  /* 0x0007880001147983 */ /* 0x000ee80000300800 */
[----:B------:R-:W3:Y:S04]  /*4d5b0*/  LDL.LU R21, [R1+0x778] ;  /* 0x0007780001157983 */ /* 0x000ee80000300800 */
[----:B------:R-:W3:Y:S01]  /*4d5c0*/  LDL.LU R14, [R1+0x768] ;  /* 0x00076800010e7983 */ /* 0x000ee20000300800 */
[----:B0-----:R-:W-:-:S03]  /*4d5d0*/  LOP3.LUT R9, R8, 0x7f, RZ, 0xc0, !PT ;  /* 0x0000007f08097812 */ /* 0x001fc600078ec0ff */
[----:B------:R-:W3:Y:S01]  /*4d5e0*/  LDL.LU R15, [R1+0x758] ;  /* 0x00075800010f7983 */ /* 0x000ee20000300800 */
[----:B------:R-:W-:Y:S02]  /*4d5f0*/  SHF.R.S32.HI R4, RZ, 0x7, R8 ;  /* 0x00000007ff047819 */ /* 0x000fe40000011408 */
[----:B------:R-:W-:Y:S01]  /*4d600*/  SHF.L.U32 R3, R9, 0x1, RZ ;  /* 0x0000000109037819 */ /* 0x000fe200000006ff */
[----:B------:R-:W3:Y:S01]  /*4d610*/  LDL.LU R16, [R1+0x740] ;  /* 0x0007400001107983 */ /* 0x000ee20000300800 */
[----:B------:R-:W-:-:S03]  /*4d620*/  SGXT R4, R4, 0x1 ;  /* 0x000000010404781a */ /* 0x000fc60000000200 */
[----:B------:R-:W3:Y:S01]  /*4d630*/  LDL.LU R17, [R1+0x6f4] ;  /* 0x0006f40001117983 */ /* 0x000ee20000300800 */
[----:B------:R-:W-:-:S04]  /*4d640*/  LOP3.LUT R3, R3, 0x110, R4, 0x78, !PT ;  /* 0x0000011003037812 */ /* 0x000fc800078e7804 */
[----:B------:R-:W-:Y:S01]  /*4d650*/  LOP3.LUT R3, R3, 0x20, RZ, 0x3c, !PT ;  /* 0x0000002003037812 */ /* 0x000fe200078e3cff */
[----:B----4-:R0:W-:Y:S04]  /*4d660*/  STS.U16 [R22+0x3e800], R24 ;  /* 0x03e8001816007388 */ /* 0x0101e80000000400 */
[----:B------:R-:W-:Y:S04]  /*4d670*/  STS.U16 [R22+0x3f000], R28 ;  /* 0x03f0001c16007388 */ /* 0x000fe80000000400 */
[----:B------:R1:W-:Y:S04]  /*4d680*/  STS.U16 [R22+0x3f800], R13 ;  /* 0x03f8000d16007388 */ /* 0x0003e80000000400 */
[----:B0-----:R-:W4:Y:S04]  /*4d690*/  LDL.LU R24, [R1+0x6d4] ;  /* 0x0006d40001187983 */ /* 0x001f280000300800 */
[----:B-1----:R-:W4:Y:S04]  /*4d6a0*/  LDL.LU R22, [R1+0x6b4] ;  /* 0x0006b40001167983 */ /* 0x002f280000300800 */
[----:B------:R-:W4:Y:S04]  /*4d6b0*/  LDL.LU R23, [R1+0x68c] ;  /* 0x00068c0001177983 */ /* 0x000f280000300800 */
[----:B------:R0:W-:Y:S04]  /*4d6c0*/  STS.U16 [R3+0x20200], R25 ;  /* 0x0202001903007388 */ /* 0x0001e80000000400 */
[----:B------:R-:W4:Y:S04]  /*4d6d0*/  LDL.LU R28, [R1+0x664] ;  /* 0x00066400011c7983 */ /* 0x000f280000300800 */
[----:B------:R-:W4:Y:S04]  /*4d6e0*/  LDL.LU R13, [R1+0x63c] ;  /* 0x00063c00010d7983 */ /* 0x000f280000300800 */
[----:B------:R-:W-:Y:S04]  /*4d6f0*/  STS.U16 [R3+0x20a00], R2 ;  /* 0x020a000203007388 */ /* 0x000fe80000000400 */
[----:B0-----:R-:W4:Y:S04]  /*4d700*/  LDL.LU R25, [R1+0x610] ;  /* 0x0006100001197983 */ /* 0x001f280000300800 */
[----:B------:R-:W-:Y:S04]  /*4d710*/  STS.U16 [R3+0x21200], R12 ;  /* 0x0212000c03007388 */ /* 0x000fe80000000400 */
[----:B------:R-:W-:Y:S04]  /*4d720*/  STS.U16 [R3+0x21a00], R5 ;  /* 0x021a000503007388 */ /* 0x000fe80000000400 */
[----:B------:R-:W-:Y:S04]  /*4d730*/  STS.U16 [R3+0x22200], R6 ;  /* 0x0222000603007388 */ /* 0x000fe80000000400 */
[----:B------:R0:W-:Y:S04]  /*4d740*/  STS.U16 [R3+0x22a00], R18 ;  /* 0x022a001203007388 */ /* 0x0001e80000000400 */
[----:B0-----:R-:W4:Y:S04]  /*4d750*/  LDL.LU R18, [R1+0x5ec] ;  /* 0x0005ec0001127983 */ /* 0x001f280000300800 */
[----:B--2---:R0:W-:Y:S04]  /*4d760*/  STS.U16 [R3+0x23200], R26 ;  /* 0x0232001a03007388 */ /* 0x0041e80000000400 */
[----:B0-----:R-:W2:Y:S04]  /*4d770*/  LDL.LU R26, [R1+0x5d0] ;  /* 0x0005d000011a7983 */ /* 0x001ea80000300800 */
[----:B------:R-:W-:Y:S04]  /*4d780*/  STS.U16 [R3+0x23a00], R7 ;  /* 0x023a000703007388 */ /* 0x000fe80000000400 */
[----:B---3--:R0:W-:Y:S04]  /*4d790*/  STS.U16 [R3+0x24200], R27 ;  /* 0x0242001b03007388 */ /* 0x0081e80000000400 */
[----:B0-----:R-:W3:Y:S04]  /*4d7a0*/  LDL.LU R27, [R1+0x5ac] ;  /* 0x0005ac00011b7983 */ /* 0x001ee80000300800 */
[----:B------:R-:W-:Y:S04]  /*4d7b0*/  STS.U16 [R3+0x24a00], R10 ;  /* 0x024a000a03007388 */ /* 0x000fe80000000400 */
[----:B------:R-:W-:Y:S04]  /*4d7c0*/  STS.U16 [R3+0x25200], R11 ;  /* 0x0252000b03007388 */ /* 0x000fe80000000400 */
[----:B------:R-:W-:Y:S04]  /*4d7d0*/  STS.U16 [R3+0x25a00], R20 ;  /* 0x025a001403007388 */ /* 0x000fe80000000400 */
[----:B------:R-:W-:Y:S04]  /*4d7e0*/  STS.U16 [R3+0x26200], R21 ;  /* 0x0262001503007388 */ /* 0x000fe80000000400 */
[----:B------:R0:W-:Y:S04]  /*4d7f0*/  STS.U16 [R3+0x26a00], R14 ;  /* 0x026a000e03007388 */ /* 0x0001e80000000400 */
[----:B------:R1:W-:Y:S04]  /*4d800*/  STS.U16 [R3+0x27200], R15 ;  /* 0x0272000f03007388 */ /* 0x0003e80000000400 */
[----:B------:R1:W-:Y:S04]  /*4d810*/  STS.U16 [R3+0x27a00], R16 ;  /* 0x027a001003007388 */ /* 0x0003e80000000400 */
[----:B0-----:R-:W3:Y:S04]  /*4d820*/  LDL.LU R14, [R1+0x598] ;  /* 0x00059800010e7983 */ /* 0x001ee80000300800 */
[----:B-1----:R-:W3:Y:S04]  /*4d830*/  LDL.LU R15, [R1+0x580] ;  /* 0x00058000010f7983 */ /* 0x002ee80000300800 */
[----:B------:R0:W-:Y:S04]  /*4d840*/  STS.U16 [R3+0x28200], R17 ;  /* 0x0282001103007388 */ /* 0x0001e80000000400 */
[----:B------:R-:W3:Y:S04]  /*4d850*/  LDL.LU R16, [R1+0x568] ;  /* 0x0005680001107983 */ /* 0x000ee80000300800 */
[----:B0-----:R-:W3:Y:S04]  /*4d860*/  LDL.LU R17, [R1+0x550] ;  /* 0x0005500001117983 */ /* 0x001ee80000300800 */
[----:B----4-:R0:W-:Y:S04]  /*4d870*/  STS.U16 [R3+0x28a00], R24 ;  /* 0x028a001803007388 */ /* 0x0101e80000000400 */
[----:B------:R-:W-:Y:S04]  /*4d880*/  STS.U16 [R3+0x29200], R22 ;  /* 0x0292001603007388 */ /* 0x000fe80000000400 */
[----:B0-----:R-:W4:Y:S04]  /*4d890*/  LDL.LU R24, [R1+0x53c] ;  /* 0x00053c0001187983 */ /* 0x001f280000300800 */
[----:B------:R-:W-:Y:S04]  /*4d8a0*/  STS.U16 [R3+0x29a00], R23 ;  /* 0x029a001703007388 */ /* 0x000fe80000000400 */
[----:B------:R-:W4:Y:S04]  /*4d8b0*/  LDL.LU R2, [R1+0x52c] ;  /* 0x00052c0001027983 */ /* 0x000f280000300800 */
[----:B------:R-:W-:Y:S04]  /*4d8c0*/  STS.U16 [R3+0x2a200], R28 ;  /* 0x02a2001c03007388 */ /* 0x000fe80000000400 */
[----:B------:R-:W4:Y:S04]  /*4d8d0*/  LDL.LU R12, [R1+0x51c] ;  /* 0x00051c00010c7983 */ /* 0x000f280000300800 */
[----:B------:R-:W-:Y:S04]  /*4d8e0*/  STS.U16 [R3+0x2aa00], R13 ;  /* 0x02aa000d03007388 */ /* 0x000fe80000000400 */
[----:B------:R-:W4:Y:S04]  /*4d8f0*/  LDL.LU R5, [R1+0x50c] ;  /* 0x00050c0001057983 */ /* 0x000f280000300800 */
[----:B------:R0:W-:Y:S04]  /*4d900*/  STS.U16 [R3+0x2b200], R25 ;  /* 0x02b2001903007388 */ /* 0x0001e80000000400 */
[----:B------:R-:W4:Y:S04]  /*4d910*/  LDL.LU R6, [R1+0x4fc] ;  /* 0x0004fc0001067983 */ /* 0x000f280000300800 */
[----:B0-----:R-:W4:Y:S04]  /*4d920*/  LDL.LU R25, [R1+0x4ec] ;  /* 0x0004ec0001197983 */ /* 0x001f280000300800 */
[----:B------:R0:W-:Y:S04]  /*4d930*/  STS.U16 [R3+0x2ba00], R18 ;  /* 0x02ba001203007388 */ /* 0x0001e80000000400 */
[----:B0-----:R-:W4:Y:S04]  /*4d940*/  LDL.LU R18, [R1+0x4dc] ;  /* 0x0004dc0001127983 */ /* 0x001f280000300800 */
[----:B------:R-:W4:Y:S04]  /*4d950*/  LDL.LU R7, [R1+0x4cc] ;  /* 0x0004cc0001077983 */ /* 0x000f280000300800 */
[----:B--2---:R0:W-:Y:S04]  /*4d960*/  STS.U16 [R3+0x2c200], R26 ;  /* 0x02c2001a03007388 */ /* 0x0041e80000000400 */
[----:B0-----:R-:W2:Y:S04]  /*4d970*/  LDL.LU R26, [R1+0x4bc] ;  /* 0x0004bc00011a7983 */ /* 0x001ea80000300800 */
[----:B------:R-:W2:Y:S04]  /*4d980*/  LDL.LU R10, [R1+0x4ac] ;  /* 0x0004ac00010a7983 */ /* 0x000ea80000300800 */
[----:B------:R-:W2:Y:S04]  /*4d990*/  LDL.LU R11, [R1+0x49c] ;  /* 0x00049c00010b7983 */ /* 0x000ea80000300800 */
[----:B------:R-:W2:Y:S04]  /*4d9a0*/  LDL.LU R20, [R1+0x488] ;  /* 0x0004880001147983 */ /* 0x000ea80000300800 */
[----:B------:R-:W2:Y:S04]  /*4d9b0*/  LDL.LU R21, [R1+0x478] ;  /* 0x0004780001157983 */ /* 0x000ea80000300800 */
[----:B------:R-:W2:Y:S04]  /*4d9c0*/  LDL.LU R22, [R1+0x468] ;  /* 0x0004680001167983 */ /* 0x000ea80000300800 */
[----:B------:R-:W2:Y:S04]  /*4d9d0*/  LDL.LU R23, [R1+0x458] ;  /* 0x0004580001177983 */ /* 0x000ea80000300800 */
[----:B---3--:R0:W-:Y:S04]  /*4d9e0*/  STS.U16 [R3+0x2ca00], R27 ;  /* 0x02ca001b03007388 */ /* 0x0081e80000000400 */
[----:B------:R-:W3:Y:S04]  /*4d9f0*/  LDL.LU R28, [R1+0x448] ;  /* 0x00044800011c7983 */ /* 0x000ee80000300800 */
[----:B0-----:R-:W3:Y:S04]  /*4da00*/  LDL.LU R27, [R1+0x418] ;  /* 0x00041800011b7983 */ /* 0x001ee80000300800 */
[----:B------:R-:W3:Y:S04]  /*4da10*/  LDL.LU R13, [R1+0x3f8] ;  /* 0x0003f800010d7983 */ /* 0x000ee80000300800 */
[----:B------:R0:W-:Y:S04]  /*4da20*/  STS.U16 [R3+0x2d200], R14 ;  /* 0x02d2000e03007388 */ /* 0x0001e80000000400 */
[----:B------:R1:W-:Y:S04]  /*4da30*/  STS.U16 [R3+0x2da00], R15 ;  /* 0x02da000f03007388 */ /* 0x0003e80000000400 */
[----:B0-----:R-:W3:Y:S04]  /*4da40*/  LDL.LU R14, [R1+0x3b8] ;  /* 0x0003b800010e7983 */ /* 0x001ee80000300800 */
[----:B------:R0:W-:Y:S04]  /*4da50*/  STS.U16 [R3+0x2e200], R16 ;  /* 0x02e2001003007388 */ /* 0x0001e80000000400 */
[----:B------:R0:W-:Y:S04]  /*4da60*/  STS.U16 [R3+0x2ea00], R17 ;  /* 0x02ea001103007388 */ /* 0x0001e80000000400 */
[----:B-1----:R-:W3:Y:S04]  /*4da70*/  LDL.LU R15, [R1+0x398] ;  /* 0x00039800010f7983 */ /* 0x002ee80000300800 */
[----:B0-----:R-:W3:Y:S04]  /*4da80*/  LDL.LU R16, [R1+0x268] ;  /* 0x0002680001107983 */ /* 0x001ee80000300800 */
[----:B------:R-:W3:Y:S04]  /*4da90*/  LDL.LU R17, [R1+0x208] ;  /* 0x0002080001117983 */ /* 0x000ee80000300800 */
[----:B----4-:R0:W-:Y:S04]  /*4daa0*/  STS.U16 [R3+0x2f200], R24 ;  /* 0x02f2001803007388 */ /* 0x0101e80000000400 */
[----:B------:R-:W-:Y:S04]  /*4dab0*/  STS.U16 [R3+0x2fa00], R2 ;  /* 0x02fa000203007388 */ /* 0x000fe80000000400 */
[----:B0-----:R-:W4:Y:S04]  /*4dac0*/  LDL.LU R24, [R1+0x1fc] ;  /* 0x0001fc0001187983 */ /* 0x001f280000300800 */
[----:B------:R-:W-:Y:S04]  /*4dad0*/  STS.U16 [R3+0x30200], R12 ;  /* 0x0302000c03007388 */ /* 0x000fe80000000400 */
[----:B------:R-:W-:Y:S04]  /*4dae0*/  STS.U16 [R3+0x30a00], R5 ;  /* 0x030a000503007388 */ /* 0x000fe80000000400 */
[----:B------:R-:W-:Y:S04]  /*4daf0*/  STS.U16 [R3+0x31200], R6 ;  /* 0x0312000603007388 */ /* 0x000fe80000000400 */
[----:B------:R0:W-:Y:S04]  /*4db00*/  STS.U16 [R3+0x31a00], R25 ;  /* 0x031a001903007388 */ /* 0x0001e80000000400 */
[----:B0-----:R-:W4:Y:S04]  /*4db10*/  LDL.LU R25, [R1+0x1f0] ;  /* 0x0001f00001197983 */ /* 0x001f280000300800 */
[----:B------:R0:W-:Y:S04]  /*4db20*/  STS.U16 [R3+0x32200], R18 ;  /* 0x0322001203007388 */ /* 0x0001e80000000400 */
[----:B------:R-:W-:Y:S04]  /*4db30*/  STS.U16 [R3+0x32a00], R7 ;  /* 0x032a000703007388 */ /* 0x000fe80000000400 */
[----:B0-----:R-:W4:Y:S04]  /*4db40*/  LDL.LU R18, [R1+0x1ec] ;  /* 0x0001ec0001127983 */ /* 0x001f280000300800 */
[----:B--2---:R0:W-:Y:S04]  /*4db50*/  STS.U16 [R3+0x33200], R26 ;  /* 0x0332001a03007388 */ /* 0x0041e80000000400 */
[----:B------:R-:W-:Y:S04]  /*4db60*/  STS.U16 [R3+0x33a00], R10 ;  /* 0x033a000a03007388 */ /* 0x000fe80000000400 */
[----:B0-----:R-:W2:Y:S04]  /*4db70*/  LDL.LU R26, [R1+0x1e8] ;  /* 0x0001e800011a7983 */ /* 0x001ea80000300800 */
[----:B------:R-:W-:Y:S04]  /*4db80*/  STS.U16 [R3+0x34200], R11 ;  /* 0x0342000b03007388 */ /* 0x000fe80000000400 */
[----:B------:R-:W-:Y:S04]  /*4db90*/  STS.U16 [R3+0x34a00], R20 ;  /* 0x034a001403007388 */ /* 0x000fe80000000400 */
[----:B------:R-:W-:Y:S04]  /*4dba0*/  STS.U16 [R3+0x35200], R21 ;  /* 0x0352001503007388 */ /* 0x000fe80000000400 */
[----:B------:R-:W-:Y:S04]  /*4dbb0*/  STS.U16 [R3+0x35a00], R22 ;  /* 0x035a001603007388 */ /* 0x000fe80000000400 */
[----:B------:R-:W-:Y:S04]  /*4dbc0*/  STS.U16 [R3+0x36200], R23 ;  /* 0x0362001703007388 */ /* 0x000fe80000000400 */
[----:B---3--:R-:W-:Y:S04]  /*4dbd0*/  STS.U16 [R3+0x36a00], R28 ;  /* 0x036a001c03007388 */ /* 0x008fe80000000400 */
[----:B------:R0:W-:Y:S04]  /*4dbe0*/  STS.U16 [R3+0x37200], R27 ;  /* 0x0372001b03007388 */ /* 0x0001e80000000400 */
[----:B------:R-:W3:Y:S04]  /*4dbf0*/  LDL.LU R12, [R1+0x1e4] ;  /* 0x0001e400010c7983 */ /* 0x000ee80000300800 */
[----:B0-----:R-:W3:Y:S04]  /*4dc00*/  LDL.LU R27, [R1+0x1e0] ;  /* 0x0001e000011b7983 */ /* 0x001ee80000300800 */
[----:B------:R-:W3:Y:S04]  /*4dc10*/  LDL.LU R5, [R1+0x13c] ;  /* 0x00013c0001057983 */ /* 0x000ee80000300800 */
[----:B------:R-:W-:Y:S04]  /*4dc20*/  STS.U16 [R3+0x37a00], R13 ;  /* 0x037a000d03007388 */ /* 0x000fe80000000400 */
[----:B------:R-:W3:Y:S04]  /*4dc30*/  LDL.LU R6, [R1+0x138] ;  /* 0x0001380001067983 */ /* 0x000ee80000300800 */
[----:B------:R-:W3:Y:S04]  /*4dc40*/  LDL.LU R7, [R1+0x134] ;  /* 0x0001340001077983 */ /* 0x000ee80000300800 */
[----:B------:R-:W-:Y:S04]  /*4dc50*/  STS.U16 [R3+0x38200], R14 ;  /* 0x0382000e03007388 */ /* 0x000fe80000000400 */
[----:B------:R-:W-:Y:S04]  /*4dc60*/  STS.U16 [R3+0x38a00], R15 ;  /* 0x038a000f03007388 */ /* 0x000fe80000000400 */
[----:B------:R-:W3:Y:S04]  /*4dc70*/  LDL.LU R10, [R1+0x130] ;  /* 0x00013000010a7983 */ /* 0x000ee80000300800 */
[----:B------:R-:W-:Y:S04]  /*4dc80*/  STS.U16 [R3+0x39200], R16 ;  /* 0x0392001003007388 */ /* 0x000fe80000000400 */
[----:B------:R-:W3:Y:S04]  /*4dc90*/  LDL.LU R11, [R1+0x12c] ;  /* 0x00012c00010b7983 */ /* 0x000ee80000300800 */
[----:B------:R-:W-:Y:S04]  /*4dca0*/  STS.U16 [R3+0x39a00], R17 ;  /* 0x039a001103007388 */ /* 0x000fe80000000400 */
[----:B------:R-:W3:Y:S04]  /*4dcb0*/  LDL.LU R20, [R1+0x128] ;  /* 0x0001280001147983 */ /* 0x000ee80000300800 */
[----:B------:R-:W3:Y:S04]  /*4dcc0*/  LDL.LU R21, [R1+0xb18] ;  /* 0x000b180001157983 */ /* 0x000ee80000300800 */
[----:B----4-:R0:W-:Y:S04]  /*4dcd0*/  STS.U16 [R3+0x3a200], R24 ;  /* 0x03a2001803007388 */ /* 0x0101e80000000400 */
[----:B0-----:R-:W4:Y:S04]  /*4dce0*/  LDL.LU R24, [R1+0xb04] ;  /* 0x000b040001187983 */ /* 0x001f280000300800 */
[----:B------:R0:W-:Y:S04]  /*4dcf0*/  STS.U16 [R3+0x3aa00], R25 ;  /* 0x03aa001903007388 */ /* 0x0001e80000000400 */
[----:B0-----:R-:W4:Y:S04]  /*4dd00*/  LDL.LU R25, [R1+0xaf4] ;  /* 0x000af40001197983 */ /* 0x001f280000300800 */
[----:B------:R-:W4:Y:S04]  /*4dd10*/  LDL.LU R22, [R1+0xae4] ;  /* 0x000ae40001167983 */ /* 0x000f280000300800 */
[----:B------:R0:W-:Y:S04]  /*4dd20*/  STS.U16 [R3+0x3b200], R18 ;  /* 0x03b2001203007388 */ /* 0x0001e80000000400 */
        /* <DEDUP_REMOVED lines=8> */
[----:B--2---:R0:W-:Y:S04]  /*4ddb0*/  STS.U16 [R3+0x3ba00], R26 ;  /* 0x03ba001a03007388 */ /* 0x0041e80000000400 */
[----:B0-----:R-:W2:Y:S04]  /*4ddc0*/  LDL.LU R26, [R1+0x774] ;  /* 0x00077400011a7983 */ /* 0x001ea80000300800 */
[----:B---3--:R-:W-:Y:S04]  /*4ddd0*/  STS.U16 [R3+0x3c200], R12 ;  /* 0x03c2000c03007388 */ /* 0x008fe80000000400 */
[----:B------:R0:W-:Y:S04]  /*4dde0*/  STS.U16 [R3+0x3ca00], R27 ;  /* 0x03ca001b03007388 */ /* 0x0001e80000000400 */
[----:B0-----:R-:W3:Y:S01]  /*4ddf0*/  LDL.LU R27, [R1+0x764] ;  /* 0x00076400011b7983 */ /* 0x001ee20000300800 */
[----:B------:R-:W-:Y:S01]  /*4de00*/  SHF.R.S32.HI R2, RZ, 0x7, R8 ;  /* 0x00000007ff027819 */ /* 0x000fe20000011408 */
[----:B------:R-:W-:-:S03]  /*4de10*/  IMAD.SHL.U32 R0, R9, 0x2, RZ ;  /* 0x0000000209007824 */ /* 0x000fc600078e00ff */
[----:B------:R-:W-:Y:S01]  /*4de20*/  SGXT R2, R2, 0x1 ;  /* 0x000000010202781a */ /* 0x000fe20000000200 */
[----:B------:R-:W-:Y:S03]  /*4de30*/  STS.U16 [R3+0x3d200], R5 ;  /* 0x03d2000503007388 */ /* 0x000fe60000000400 */
[----:B------:R-:W-:Y:S01]  /*4de40*/  LOP3.LUT R0, R0, 0x110, R2, 0x78, !PT ;  /* 0x0000011000007812 */ /* 0x000fe200078e7802 */
[----:B------:R-:W-:Y:S03]  /*4de50*/  STS.U16 [R3+0x3da00], R6 ;  /* 0x03da000603007388 */ /* 0x000fe60000000400 */
[----:B------:R-:W-:Y:S01]  /*4de60*/  LOP3.LUT R0, R0, 0x40, RZ, 0x3c, !PT ;  /* 0x0000004000007812 */ /* 0x000fe200078e3cff */
[----:B------:R-:W-:Y:S04]  /*4de70*/  STS.U16 [R3+0x3e200], R7 ;  /* 0x03e2000703007388 */ /* 0x000fe80000000400 */
[----:B------:R-:W-:Y:S04]  /*4de80*/  STS.U16 [R3+0x3ea00], R10 ;  /* 0x03ea000a03007388 */ /* 0x000fe80000000400 */
[----:B------:R-:W-:Y:S04]  /*4de90*/  STS.U16 [R3+0x3f200], R11 ;  /* 0x03f2000b03007388 */ /* 0x000fe80000000400 */
[----:B------:R-:W-:Y:S04]  /*4dea0*/  STS.U16 [R3+0x3fa00], R20 ;  /* 0x03fa001403007388 */ /* 0x000fe80000000400 */
[----:B------:R-:W-:Y:S04]  /*4deb0*/  STS.U16 [R0+0x20400], R21 ;  /* 0x0204001500007388 */ /* 0x000fe80000000400 */
[----:B----4-:R0:W-:Y:S04]  /*4dec0*/  STS.U16 [R0+0x20c00], R24 ;  /* 0x020c001800007388 */ /* 0x0101e80000000400 */
[----:B0-----:R-:W4:Y:S04]  /*4ded0*/  LDL.LU R24, [R1+0x754] ;  /* 0x0007540001187983 */ /* 0x001f280000300800 */
[----:B------:R0:W-:Y:S04]  /*4dee0*/  STS.U16 [R0+0x21400], R25 ;  /* 0x0214001900007388 */ /* 0x0001e80000000400 */
[----:B------:R-:W-:Y:S04]  /*4def0*/  STS.U16 [R0+0x21c00], R22 ;  /* 0x021c001600007388 */ /* 0x000fe80000000400 */
[----:B0-----:R-:W4:Y:S04]  /*4df00*/  LDL.LU R25, [R1+0x70c] ;  /* 0x00070c0001197983 */ /* 0x001f280000300800 */
[----:B------:R0:W-:Y:S04]  /*4df10*/  STS.U16 [R0+0x22400], R18 ;  /* 0x0224001200007388 */ /* 0x0001e80000000400 */
        /* <DEDUP_REMOVED lines=25> */
[----:B----4-:R0:W-:Y:S04]  /*4e0b0*/  STS.U16 [R0+0x27400], R24 ;  /* 0x0274001800007388 */ /* 0x0101e80000000400 */
        /* <DEDUP_REMOVED lines=12> */
[----:B------:R-:W-:Y:S04]  /*4e180*/  STS.U16 [R0+0x28c00], R29 ;  /* 0x028c001d00007388 */ /* 0x000fe80000000400 */
[----:B0-----:R-:W4:Y:S04]  /*4e190*/  LDL.LU R18, [R1+0x474] ;  /* 0x0004740001127983 */ /* 0x001f280000300800 */
[----:B--2---:R0:W-:Y:S04]  /*4e1a0*/  STS.U16 [R0+0x29400], R26 ;  /* 0x0294001a00007388 */ /* 0x0041e80000000400 */
        /* <DEDUP_REMOVED lines=11> */
[----:B0-----:R-:W2:Y:S04]  /*4e260*/  LDL.LU R26, [R1+0x464] ;  /* 0x00046400011a7983 */ /* 0x001ea80000300800 */
[----:B---3--:R-:W-:Y:S04]  /*4e270*/  STS.U16 [R0+0x2f400], R21 ;  /* 0x02f4001500007388 */ /* 0x008fe80000000400 */
[----:B------:R0:W-:Y:S04]  /*4e280*/  STS.U16 [R0+0x2fc00], R27 ;  /* 0x02fc001b00007388 */ /* 0x0001e80000000400 */
[----:B0-----:R-:W3:Y:S04]  /*4e290*/  LDL.LU R27, [R1+0x454] ;  /* 0x00045400011b7983 */ /* 0x001ee80000300800 */
[----:B----4-:R0:W-:Y:S04]  /*4e2a0*/  STS.U16 [R0+0x30400], R24 ;  /* 0x0304001800007388 */ /* 0x0101e80000000400 */
[----:B------:R-:W-:Y:S04]  /*4e2b0*/  STS.U16 [R0+0x30c00], R22 ;  /* 0x030c001600007388 */ /* 0x000fe80000000400 */
[----:B0-----:R-:W4:Y:S04]  /*4e2c0*/  LDL.LU R24, [R1+0x444] ;  /* 0x0004440001187983 */ /* 0x001f280000300800 */
[----:B------:R0:W-:Y:S04]  /*4e2d0*/  STS.U16 [R0+0x31400], R25 ;  /* 0x0314001900007388 */ /* 0x0001e80000000400 */
[----:B------:R-:W-:Y:S04]  /*4e2e0*/  STS.U16 [R0+0x31c00], R23 ;  /* 0x031c001700007388 */ /* 0x000fe80000000400 */
[----:B------:R-:W-:Y:S04]  /*4e2f0*/  STS.U16 [R0+0x32400], R28 ;  /* 0x0324001c00007388 */ /* 0x000fe80000000400 */
[----:B------:R-:W-:Y:S04]  /*4e300*/  STS.U16 [R0+0x32c00], R13 ;  /* 0x032c000d00007388 */ /* 0x000fe80000000400 */
[----:B------:R-:W-:Y:S04]  /*4e310*/  STS.U16 [R0+0x33400], R14 ;  /* 0x0334000e00007388 */ /* 0x000fe80000000400 */
[----:B0-----:R-:W4:Y:S04]  /*4e320*/  LDL.LU R25, [R1+0x414] ;  /* 0x0004140001197983 */ /* 0x001f280000300800 */
[----:B------:R-:W-:Y:S04]  /*4e330*/  STS.U16 [R0+0x33c00], R15 ;  /* 0x033c000f00007388 */ /* 0x000fe80000000400 */
[----:B------:R0:W-:Y:S04]  /*4e340*/  STS.U16 [R0+0x34400], R16 ;  /* 0x0344001000007388 */ /* 0x0001e80000000400 */
[----:B------:R-:W4:Y:S04]  /*4e350*/  LDL.LU R29, [R1+0x3f4] ;  /* 0x0003f400011d7983 */ /* 0x000f280000300800 */
        /* <DEDUP_REMOVED lines=10> */
[----:B------:R-:W-:Y:S04]  /*4e400*/  STS.U16 [R0+0x34c00], R17 ;  /* 0x034c001100007388 */ /* 0x000fe80000000400 */
[----:B------:R-:W4:Y:S04]  /*4e410*/  LDL.LU R11, [R1+0x7c] ;  /* 0x00007c00010b7983 */ /* 0x000f280000300800 */
[----:B------:R-:W-:Y:S04]  /*4e420*/  STS.U16 [R0+0x35400], R18 ;  /* 0x0354001200007388 */ /* 0x000fe80000000400 */
[----:B------:R-:W4:Y:S04]  /*4e430*/  LDL.LU R20, [R1+0x74] ;  /* 0x0000740001147983 */ /* 0x000f280000300800 */
[----:B------:R-:W4:Y:S04]  /*4e440*/  LDL.LU R21, [R1+0x6c] ;  /* 0x00006c0001157983 */ /* 0x000f280000300800 */
[----:B--2---:R0:W-:Y:S04]  /*4e450*/  STS.U16 [R0+0x35c00], R26 ;  /* 0x035c001a00007388 */ /* 0x0041e80000000400 */
[----:B0-----:R-:W2:Y:S04]  /*4e460*/  LDL.LU R26, [R1+0x68] ;  /* 0x00006800011a7983 */ /* 0x001ea80000300800 */
[----:B---3--:R0:W-:Y:S04]  /*4e470*/  STS.U16 [R0+0x36400], R27 ;  /* 0x0364001b00007388 */ /* 0x0081e80000000400 */
[----:B0-----:R-:W3:Y:S04]  /*4e480*/  LDL.LU R27, [R1+0x64] ;  /* 0x00006400011b7983 */ /* 0x001ee80000300800 */
[----:B------:R-:W3:Y:S04]  /*4e490*/  LDL.LU R22, [R1+0x60] ;  /* 0x0000600001167983 */ /* 0x000ee80000300800 */
        /* <DEDUP_REMOVED lines=10> */
[----:B0-----:R-:W4:Y:S04]  /*4e540*/  LDL.LU R25, [R1+0x7b0] ;  /* 0x0007b00001197983 */ /* 0x001f280000300800 */
[----:B------:R-:W-:Y:S04]  /*4e550*/  STS.U16 [R0+0x37c00], R29 ;  /* 0x037c001d00007388 */ /* 0x000fe80000000400 */
[----:B------:R0:W-:Y:S04]  /*4e560*/  STS.U16 [R0+0x38400], R16 ;  /* 0x0384001000007388 */ /* 0x0001e80000000400 */
[----:B------:R-:W-:Y:S04]  /*4e570*/  STS.U16 [R0+0x38c00], R12 ;  /* 0x038c000c00007388 */ /* 0x000fe80000000400 */
[----:B0-----:R-:W4:Y:S04]  /*4e580*/  LDL R16, [R1+0xb44] ;  /* 0x000b440001107983 */ /* 0x001f280000100800 */
        /* <DEDUP_REMOVED lines=11> */
[----:B--2---:R0:W-:Y:S04]  /*4e640*/  STS.U16 [R0+0x3ec00], R26 ;  /* 0x03ec001a00007388 */ /* 0x0041e80000000400 */
[----:B0-----:R-:W2:Y:S04]  /*4e650*/  LDL.LU R26, [R1+0x7a0] ;  /* 0x0007a000011a7983 */ /* 0x001ea80000300800 */
[----:B---3--:R0:W-:Y:S04]  /*4e660*/  STS.U16 [R0+0x3f400], R27 ;  /* 0x03f4001b00007388 */ /* 0x0081e80000000400 */
[----:B0-----:R-:W3:Y:S04]  /*4e670*/  LDL.LU R27, [R1+0x790] ;  /* 0x00079000011b7983 */ /* 0x001ee80000300800 */
[----:B------:R-:W-:Y:S04]  /*4e680*/  STS.U16 [R0+0x3fc00], R22 ;  /* 0x03fc001600007388 */ /* 0x000fe80000000400 */
        /* <DEDUP_REMOVED lines=26> */
[----:B--2---:R0:W-:Y:S04]  /*4e830*/  STS.U16 [R16+0x24e00], R26 ;  /* 0x024e001a10007388 */ /* 0x0041e80000000400 */
[----:B0-----:R-:W2:Y:S04]  /*4e840*/  LDL.LU R26, [R1+0x558] ;  /* 0x00055800011a7983 */ /* 0x001ea80000300800 */
[----:B------:R-:W2:Y:S04]  /*4e850*/  LDL.LU R22, [R1+0x548] ;  /* 0x0005480001167983 */ /* 0x000ea80000300800 */
[----:B---3--:R0:W-:Y:S04]  /*4e860*/  STS.U16 [R16+0x25600], R27 ;  /* 0x0256001b10007388 */ /* 0x0081e80000000400 */
        /* <DEDUP_REMOVED lines=8> */
[----:B----4-:R0:W-:Y:S04]  /*4e8f0*/  STS.U16 [R16+0x25e00], R24 ;  /* 0x025e001810007388 */ /* 0x0101e80000000400 */
        /* <DEDUP_REMOVED lines=18> */
[----:B--2---:R0:W-:Y:S04]  /*4ea20*/  STS.U16 [R16+0x2e600], R26 ;  /* 0x02e6001a10007388 */ /* 0x0041e80000000400 */
[----:B------:R-:W-:Y:S04]  /*4ea30*/  STS.U16 [R16+0x2ee00], R22 ;  /* 0x02ee001610007388 */ /* 0x000fe80000000400 */
[----:B0-----:R-:W2:Y:S04]  /*4ea40*/  LDL.LU R26, [R1+0x494] ;  /* 0x00049400011a7983 */ /* 0x001ea80000300800 */
        /* <DEDUP_REMOVED lines=14> */
[----:B------:R-:W-:Y:S04]  /*4eb30*/  STS.U16 [R16+0x2fe00], R23 ;  /* 0x02fe001710007388 */ /* 0x000fe80000000400 */
[----:B------:R-:W3:Y:S04]  /*4eb40*/  LDL.LU R11, [R1+0x118] ;  /* 0x00011800010b7983 */ /* 0x000ee80000300800 */
[----:B------:R-:W-:Y:S04]  /*4eb50*/  STS.U16 [R16+0x30600], R28 ;  /* 0x0306001c10007388 */ /* 0x000fe80000000400 */
[----:B------:R-:W3:Y:S04]  /*4eb60*/  LDL.LU R20, [R1+0x110] ;  /* 0x0001100001147983 */ /* 0x000ee80000300800 */
[----:B------:R0:W-:Y:S04]  /*4eb70*/  STS.U16 [R16+0x30e00], R13 ;  /* 0x030e000d10007388 */ /* 0x0001e80000000400 */
[----:B------:R-:W3:Y:S04]  /*4eb80*/  LDL.LU R21, [R1+0xf8] ;  /* 0x0000f80001157983 */ /* 0x000ee80000300800 */
[----:B0-----:R-:W3:Y:S04]  /*4eb90*/  LDL.LU R13, [R1+0xf0] ;  /* 0x0000f000010d7983 */ /* 0x001ee80000300800 */
        /* <DEDUP_REMOVED lines=11> */
[----:B----4-:R0:W-:Y:S04]  /*4ec50*/  STS.U16 [R16+0x33600], R24 ;  /* 0x0336001810007388 */ /* 0x0101e80000000400 */
[----:B0-----:R-:W4:Y:S04]  /*4ec60*/  LDL.LU R24, [R1+0x34] ;  /* 0x0000340001187983 */ /* 0x001f280000300800 */
[----:B------:R0:W-:Y:S04]  /*4ec70*/  STS.U16 [R16+0x33e00], R25 ;  /* 0x033e001910007388 */ /* 0x0001e80000000400 */
[----:B0-----:R-:W4:Y:S04]  /*4ec80*/  LDL.LU R25, [R1+0x30] ;  /* 0x0000300001197983 */ /* 0x001f280000300800 */
[----:B--2---:R0:W-:Y:S04]  /*4ec90*/  STS.U16 [R16+0x34600], R26 ;  /* 0x0346001a10007388 */ /* 0x0041e80000000400 */
[----:B0-----:R-:W2:Y:S04]  /*4eca0*/  LDL.LU R26, [R1+0x2c] ;  /* 0x00002c00011a7983 */ /* 0x001ea80000300800 */
[----:B---3--:R0:W-:Y:S04]  /*4ecb0*/  STS.U16 [R16+0x34e00], R27 ;  /* 0x034e001b10007388 */ /* 0x0081e80000000400 */
[----:B------:R1:W-:Y:S04]  /*4ecc0*/  STS.U16 [R16+0x35600], R29 ;  /* 0x0356001d10007388 */ /* 0x0003e80000000400 */
[----:B------:R3:W-:Y:S04]  /*4ecd0*/  STS.U16 [R16+0x35e00], R0 ;  /* 0x035e000010007388 */ /* 0x0007e80000000400 */
[----:B0-----:R-:W2:Y:S04]  /*4ece0*/  LDL.LU R27, [R1+0x28] ;  /* 0x00002800011b7983 */ /* 0x001ea80000300800 */
[----:B-1----:R-:W2:Y:S04]  /*4ecf0*/  LDL.LU R29, [R1+0x3c98] ;  /* 0x003c9800011d7983 */ /* 0x002ea80000300800 */
[----:B---3--:R-:W2:Y:S04]  /*4ed00*/  LDL.LU R0, [R1+0x3c94] ;  /* 0x003c940001007983 */ /* 0x008ea80000300800 */
[----:B------:R0:W-:Y:S04]  /*4ed10*/  STS.U16 [R16+0x36600], R2 ;  /* 0x0366000210007388 */ /* 0x0001e80000000400 */
[----:B------:R1:W-:Y:S04]  /*4ed20*/  STS.U16 [R16+0x36e00], R12 ;  /* 0x036e000c10007388 */ /* 0x0003e80000000400 */
[----:B0-----:R-:W2:Y:S04]  /*4ed30*/  LDL.LU R2, [R1+0x3c90] ;  /* 0x003c900001027983 */ /* 0x001ea80000300800 */
[----:B-1----:R-:W2:Y:S04]  /*4ed40*/  LDL.LU R12, [R1+0x3c8c] ;  /* 0x003c8c00010c7983 */ /* 0x002ea80000300800 */
[----:B------:R0:W-:Y:S04]  /*4ed50*/  STS.U16 [R16+0x37600], R3 ;  /* 0x0376000310007388 */ /* 0x0001e80000000400 */
        /* <DEDUP_REMOVED lines=10> */
[----:B------:R-:W-:Y:S04]  /*4ee00*/  STS.U16 [R16+0x3ce00], R13 ;  /* 0x03ce000d10007388 */ /* 0x000fe80000000400 */
        /* <DEDUP_REMOVED lines=19> */
[----:B------:R0:W-:Y:S01]  /*4ef40*/  STS.U16 [R16+0x3fe00], R17 ;  /* 0x03fe001110007388 */ /* 0x0001e20000000400 */
[----:B--2---:R-:W-:-:S02]  /*4ef50*/  LOP3.LUT R13, R12, 0xe0, RZ, 0xc0, !PT ;  /* 0x000000e00c0d7812 */ /* 0x004fc400078ec0ff */
[----:B------:R-:W-:-:S04]  /*4ef60*/  SHF.L.U32 R12, R12, 0x2, RZ ;  /* 0x000000020c0c7819 */ /* 0x000fc800000006ff */
[----:B------:R-:W-:Y:S02]  /*4ef70*/  LOP3.LUT R12, R12, 0x7c, RZ, 0xc0, !PT ;  /* 0x0000007c0c0c7812 */ /* 0x000fe400078ec0ff */
[----:B------:R-:W-:-:S03]  /*4ef80*/  SHF.R.U32.HI R13, RZ, 0x1, R13 ;  /* 0x00000001ff0d7819 */ /* 0x000fc6000001160d */
[----:B------:R-:W-:Y:S02]  /*4ef90*/  IMAD R12, R29, 0x40, R12 ;  /* 0x000000401d0c7824 */ /* 0x000fe400078e020c */
[----:B------:R-:W2:Y:S03]  /*4efa0*/  LDL.LU R29, [R1+0x3c50] ;  /* 0x003c5000011d7983 */ /* 0x000ea60000300800 */
[----:B------:R-:W-:Y:S02]  /*4efb0*/  LOP3.LUT R12, R12, R13, RZ, 0x3c, !PT ;  /* 0x0000000d0c0c7212 */ /* 0x000fe400078e3cff */
[----:B------:R-:W2:Y:S04]  /*4efc0*/  LDL.LU R13, [R1+0x3c4c] ;  /* 0x003c4c00010d7983 */ /* 0x000ea80000300800 */
[----:B0-----:R-:W2:Y:S04]  /*4efd0*/  LDL.LU R14, [R1+0x3c48] ;  /* 0x003c4800010e7983 */ /* 0x001ea80000300800 */
[----:B-1----:R-:W2:Y:S04]  /*4efe0*/  LDL.LU R15, [R1+0x3c44] ;  /* 0x003c4400010f7983 */ /* 0x002ea80000300800 */
[----:B------:R-:W2:Y:S04]  /*4eff0*/  LDL.LU R16, [R1+0x3c40] ;  /* 0x003c400001107983 */ /* 0x000ea80000300800 */
[----:B------:R-:W2:Y:S04]  /*4f000*/  LDL.LU R17, [R1+0x3c3c] ;  /* 0x003c3c0001117983 */ /* 0x000ea80000300800 */
[----:B------:R0:W-:Y:S04]  /*4f010*/  STS [R12+0x40000], R18 ;  /* 0x040000120c007388 */ /* 0x0001e80000000800 */
[----:B----4-:R1:W-:Y:S04]  /*4f020*/  STS [R12+0x40800], R24 ;  /* 0x040800180c007388 */ /* 0x0103e80000000800 */
[----:B------:R4:W-:Y:S04]  /*4f030*/  STS [R12+0x40080], R25 ;  /* 0x040080190c007388 */ /* 0x0009e80000000800 */
[----:B0-----:R-:W2:Y:S04]  /*4f040*/  LDL.LU R18, [R1+0x3c38] ;  /* 0x003c380001127983 */ /* 0x001ea80000300800 */
[----:B-1----:R-:W2:Y:S04]  /*4f050*/  LDL.LU R24, [R1+0x3c34] ;  /* 0x003c340001187983 */ /* 0x002ea80000300800 */
[----:B----4-:R-:W4:Y:S04]  /*4f060*/  LDL.LU R25, [R1+0x3c30] ;  /* 0x003c300001197983 */ /* 0x010f280000300800 */
[----:B------:R0:W-:Y:S04]  /*4f070*/  STS [R12+0x40880], R26 ;  /* 0x0408801a0c007388 */ /* 0x0001e80000000800 */
[----:B------:R1:W-:Y:S04]  /*4f080*/  STS [R12+0x41000], R27 ;  /* 0x0410001b0c007388 */ /* 0x0003e80000000800 */
[----:B0-----:R-:W2:Y:S04]  /*4f090*/  LDL.LU R26, [R1+0x3c2c] ;  /* 0x003c2c00011a7983 */ /* 0x001ea80000300800 */
[----:B-1----:R-:W2:Y:S04]  /*4f0a0*/  LDL.LU R27, [R1+0x3c28] ;  /* 0x003c2800011b7983 */ /* 0x002ea80000300800 */
[----:B--2---:R0:W-:Y:S04]  /*4f0b0*/  STS [R12+0x41800], R27 ;  /* 0x0418001b0c007388 */ /* 0x0041e80000000800 */
[----:B------:R1:W-:Y:S04]  /*4f0c0*/  STS [R12+0x41080], R26 ;  /* 0x0410801a0c007388 */ /* 0x0003e80000000800 */
[----:B----4-:R2:W-:Y:S04]  /*4f0d0*/  STS [R12+0x41880], R25 ;  /* 0x041880190c007388 */ /* 0x0105e80000000800 */
[----:B------:R4:W-:Y:S04]  /*4f0e0*/  STS [R12+0x42000], R24 ;  /* 0x042000180c007388 */ /* 0x0009e80000000800 */
[----:B------:R-:W-:Y:S04]  /*4f0f0*/  STS [R12+0x42800], R18 ;  /* 0x042800120c007388 */ /* 0x000fe80000000800 */
[----:B------:R-:W-:Y:S04]  /*4f100*/  STS [R12+0x42080], R17 ;  /* 0x042080110c007388 */ /* 0x000fe80000000800 */
[----:B------:R-:W-:Y:S04]  /*4f110*/  STS [R12+0x42880], R16 ;  /* 0x042880100c007388 */ /* 0x000fe80000000800 */
[----:B------:R-:W-:Y:S04]  /*4f120*/  STS [R12+0x43000], R15 ;  /* 0x0430000f0c007388 */ /* 0x000fe80000000800 */
[----:B0-----:R-:W3:Y:S04]  /*4f130*/  LDL.LU R27, [R1+0x3c24] ;  /* 0x003c2400011b7983 */ /* 0x001ee80000300800 */
[----:B------:R-:W-:Y:S04]  /*4f140*/  STS [R12+0x43800], R14 ;  /* 0x0438000e0c007388 */ /* 0x000fe80000000800 */
[----:B-1----:R-:W3:Y:S04]  /*4f150*/  LDL.LU R26, [R1+0x3c20] ;  /* 0x003c2000011a7983 */ /* 0x002ee80000300800 */
[----:B------:R-:W-:Y:S04]  /*4f160*/  STS [R12+0x43080], R13 ;  /* 0x0430800d0c007388 */ /* 0x000fe80000000800 */
[----:B--2---:R-:W3:Y:S04]  /*4f170*/  LDL.LU R25, [R1+0x3c1c] ;  /* 0x003c1c0001197983 */ /* 0x004ee80000300800 */
[----:B------:R-:W-:Y:S04]  /*4f180*/  STS [R12+0x43880], R29 ;  /* 0x0438801d0c007388 */ /* 0x000fe80000000800 */
[----:B----4-:R-:W3:Y:S04]  /*4f190*/  LDL.LU R24, [R1+0x3c18] ;  /* 0x003c180001187983 */ /* 0x010ee80000300800 */
[----:B------:R0:W-:Y:S04]  /*4f1a0*/  STS [R12+0x44000], R28 ;  /* 0x0440001c0c007388 */ /* 0x0001e80000000800 */
[----:B0-----:R-:W2:Y:S04]  /*4f1b0*/  LDL R28, [R1+0x738] ;  /* 0x00073800011c7983 */ /* 0x001ea80000100800 */
[----:B------:R-:W-:Y:S04]  /*4f1c0*/  STS [R12+0x44800], R23 ;  /* 0x044800170c007388 */ /* 0x000fe80000000800 */
        /* <DEDUP_REMOVED lines=11> */
[----:B------:R0:W-:Y:S04]  /*4f280*/  STS [R12+0x47800], R3 ;  /* 0x047800030c007388 */ /* 0x0001e80000000800 */
[----:B------:R-:W-:Y:S04]  /*4f290*/  STS [R12+0x47080], R2 ;  /* 0x047080020c007388 */ /* 0x000fe80000000800 */
[----:B------:R-:W-:Y:S04]  /*4f2a0*/  STS [R12+0x47880], R0 ;  /* 0x047880000c007388 */ /* 0x000fe80000000800 */
[----:B------:R-:W-:Y:S01]  /*4f2b0*/  BAR.SYNC.DEFER_BLOCKING 0x0 ;  /* 0x0000000000007b1d */ /* 0x000fe20000010000 */
[----:B------:R-:W-:-:S05]  /*4f2c0*/  MOV R29, R19 ;  /* 0x00000013001d7202 */ /* 0x000fca0000000f00 */
[----:B------:R-:W1:Y:S02]  /*4f2d0*/  S2R R19, SR_TID.X ;  /* 0x0000000000137919 */ /* 0x000e640000002100 */
[C---:B-1----:R-:W-:Y:S02]  /*4f2e0*/  LOP3.LUT R18, R19.reuse, 0x7, RZ, 0xc0, !PT ;  /* 0x0000000713127812 */ /* 0x042fe400078ec0ff */
[----:B------:R-:W-:-:S03]  /*4f2f0*/  SHF.L.U32 R17, R19, 0x8, RZ ;  /* 0x0000000813117819 */ /* 0x000fc600000006ff */
[----:B------:R-:W-:-:S05]  /*4f300*/  IMAD.SHL.U32 R18, R18, 0x10, RZ ;  /* 0x0000001012127824 */ /* 0x000fca00078e00ff */
[----:B0-----:R-:W-:-:S04]  /*4f310*/  LOP3.LUT R3, R18, 0xf00, R17, 0xf8, !PT ;  /* 0x00000f0012037812 */ /* 0x001fc800078ef811 */
[----:B------:R-:W-:-:S05]  /*4f320*/  LOP3.LUT R3, R3, 0x10, R19, 0x78, !PT ;  /* 0x0000001003037812 */ /* 0x000fca00078e7813 */
[----:B------:R-:W-:Y:S04]  /*4f330*/  LDSM.16.M88.4 R20, [R3+0x40000] ;  /* 0x040000000314783b */ /* 0x000fe80000000200 */
[----:B--2---:R-:W0:Y:S04]  /*4f340*/  LDSM.16.M88.4 R4, [R28+0x28000] ;  /* 0x028000001c04783b */ /* 0x004e280000000200 */
[----:B------:R-:W1:Y:S04]  /*4f350*/  LDSM.16.M88.4 R16, [R28+0x20000] ;  /* 0x020000001c10783b */ /* 0x000e680000000200 */
[----:B------:R-:W-:Y:S04]  /*4f360*/  LDSM.16.M88.4 R12, [R28+0x24000] ;  /* 0x024000001c0c783b */ /* 0x000fe80000000200 */
[----:B------:R-:W-:Y:S04]  /*4f370*/  LDSM.16.M88.4 R8, [R28+0x30000] ;  /* 0x030000001c08783b */ /* 0x000fe80000000200 */
[----:B0-----:R-:W-:Y:S01]  /*4f380*/  STL.64 [R1], R4 ;  /* 0x0000000401007387 */ /* 0x001fe20000100a00 */
[----:B------:R-:W-:Y:S01]  /*4f390*/  IMAD.MOV.U32 R2, RZ, RZ, R4 ;  /* 0x000000ffff027224 */ /* 0x000fe200078e0004 */
[----:B------:R-:W-:-:S02]  /*4f3a0*/  MOV R0, R5 ;  /* 0x0000000500007202 */ /* 0x000fc40000000f00 */
[----:B------:R-:W-:Y:S04]  /*4f3b0*/  STL.64 [R1+0x8], R6 ;  /* 0x0000080601007387 */ /* 0x000fe80000100a00 */
[----:B------:R-:W0:Y:S04]  /*4f3c0*/  LDSM.16.M88.4 R4, [R28+0x2c000] ;  /* 0x02c000001c04783b */ /* 0x000e280000000200 */
[----:B-1----:R-:W-:Y:S04]  /*4f3d0*/  STL.64 [R1+0x20], R16 ;  /* 0x0000201001007387 */ /* 0x002fe80000100a00 */
[----:B------:R-:W-:Y:S04]  /*4f3e0*/  STL.64 [R1+0x28], R18 ;  /* 0x0000281201007387 */ /* 0x000fe80000100a00 */
[----:B0-----:R-:W-:Y:S04]  /*4f3f0*/  STL [R1+0x3a90], R7 ;  /* 0x003a900701007387 */ /* 0x001fe80000100800 */
[----:B------:R-:W-:Y:S04]  /*4f400*/  STL.64 [R1+0x10], R12 ;  /* 0x0000100c01007387 */ /* 0x000fe80000100a00 */
[----:B------:R-:W-:Y:S04]  /*4f410*/  STL.64 [R1+0x18], R14 ;  /* 0x0000180e01007387 */ /* 0x000fe80000100a00 */
[----:B------:R-:W-:Y:S04]  /*4f420*/  STL.64 [R1+0x30], R8 ;  /* 0x0000300801007387 */ /* 0x000fe80000100a00 */
[----:B------:R-:W-:Y:S04]  /*4f430*/  STL.64 [R1+0x38], R10 ;  /* 0x0000380a01007387 */ /* 0x000fe80000100a00 */
[----:B------:R-:W0:Y:S04]  /*4f440*/  LDSM.16.M88.4 R8, [R28+0x34000] ;  /* 0x034000001c08783b */ /* 0x000e280000000200 */
[----:B0-----:R-:W-:Y:S04]  /*4f450*/  STL.64 [R1+0x50], R8 ;  /* 0x0000500801007387 */ /* 0x001fe80000100a00 */
        /* <DEDUP_REMOVED lines=9> */
[----:B------:R0:W-:Y:S04]  /*4f4f0*/  STL.64 [R1+0x3bc8], R8 ;  /* 0x003bc80801007387 */ /* 0x0001e80000100a00 */
[----:B0-----:R-:W2:Y:S01]  /*4f500*/  LDL.64 R8, [R1+0x30] ;  /* 0x0000300001087983 */ /* 0x001ea20000100a00 */
[C---:B---3--:R-:W-:Y:S03]  /*4f510*/  HMMA.16816.F32.BF16 R24, R20.reuse, R16, R24 ;  /* 0x000000101418723c */ /* 0x048fe60000041818 */
[----:B--2---:R-:W-:Y:S04]  /*4f520*/  STL.64 [R1+0x3bf0], R8 ;  /* 0x003bf00801007387 */ /* 0x004fe80000100a00 */
[----:B------:R-:W2:Y:S04]  /*4f530*/  LDL.LU.64 R18, [R1+0x3c10] ;  /* 0x003c100001127983 */ /* 0x000ea80000300a00 */
[----:B------:R-:W2:Y:S11]  /*4f540*/  LDL.LU.64 R16, [R1+0x3c08] ;  /* 0x003c080001107983 */ /* 0x000eb60000300a00 */
[----:B------:R-:W-:Y:S01]  /*4f550*/  @!UPT UIADD3 URZ, URZ, URZ, URZ ;  /* 0x0000003f3f3ff290 */ /* 0x000fe2000fffe03f */
[----:B------:R0:W-:Y:S04]  /*4f560*/  STL.64 [R1+0x120], R24 ;  /* 0x0001201801007387 */ /* 0x0001e80000100a00 */
[----:B------:R-:W-:Y:S01]  /*4f570*/  STL.64 [R1+0x128], R26 ;  /* 0x0001281a01007387 */ /* 0x000fe20000100a00 */
[----:B------:R-:W-:Y:S01]  /*4f580*/  IMAD.MOV.U32 R28, RZ, RZ, R12 ;  /* 0x000000ffff1c7224 */ /* 0x000fe200078e000c */
[----:B------:R-:W-:Y:S02]  /*4f590*/  MOV R7, R13 ;  /* 0x0000000d00077202 */ /* 0x000fe40000000f00 */
[----:B0-----:R-:W3:Y:S01]  /*4f5a0*/  LDL.64 R24, [R1+0x50] ;  /* 0x0000500001187983 */ /* 0x001ee20000100a00 */
[----:B--2---:R-:W-:Y:S11]  /*4f5b0*/  HMMA.16816.F32.BF16 R16, R20, R12, R16 ;  /* 0x0000000c1410723c */ /* 0x004ff60000041810 */
[----:B------:R-:W-:Y:S11]  /*4f5c0*/  @!UPT UIADD3 URZ, URZ, URZ, URZ ;  /* 0x0000003f3f3ff290 */ /* 0x000ff6000fffe03f */
[----:B------:R-:W-:Y:S01]  /*4f5d0*/  @!UPT UIADD3 URZ, URZ, URZ, URZ ;  /* 0x0000003f3f3ff290 */ /* 0x000fe2000fffe03f */
[----:B------:R0:W-:Y:S04]  /*4f5e0*/  STL.64 [R1+0xf0], R16 ;  /* 0x0000f01001007387 */ /* 0x0001e80000100a00 */
[----:B------:R1:W-:Y:S04]  /*4f5f0*/  STL.64 [R1+0xf8], R18 ;  /* 0x0000f81201007387 */ /* 0x0003e80000100a00 */
[----:B------:R-:W2:Y:S04]  /*4f600*/  LDL.LU.64 R14, [R1+0x3c00] ;  /* 0x003c0000010e7983 */ /* 0x000ea80000300a00 */
[----:B------:R-:W2:Y:S01]  /*4f610*/  LDL.LU.64 R12, [R1+0x3bf8] ;  /* 0x003bf800010c7983 */ /* 0x000ea20000300a00 */
[----:B------:R-:W-:Y:S01]  /*4f620*/  IMAD.MOV.U32 R8, RZ, RZ, R2 ;  /* 0x000000ffff087224 */ /* 0x000fe200078e0002 */
[----:B------:R-:W-:-:S02]  /*4f630*/  MOV R9, R0 ;  /* 0x0000000000097202 */ /* 0x000fc40000000f00 */
[----:B0-----:R-:W4:Y:S04]  /*4f640*/  LDL.LU R16, [R1+0x160] ;  /* 0x0001600001107983 */ /* 0x001f280000300800 */
[----:B------:R-:W4:Y:S04]  /*4f650*/  LDL.LU R17, [R1+0x164] ;  /* 0x0001640001117983 */ /* 0x000f280000300800 */
[----:B-1----:R-:W4:Y:S04]  /*4f660*/  LDL.LU R18, [R1+0x168] ;  /* 0x0001680001127983 */ /* 0x002f280000300800 */
[----:B------:R-:W4:Y:S01]  /*4f670*/  LDL.LU R19, [R1+0x16c] ;  /* 0x00016c0001137983 */ /* 0x000f220000300800 */
[C---:B--2---:R-:W-:Y:S03]  /*4f680*/  HMMA.16816.F32.BF16 R12, R20.reuse, R8, R12 ;  /* 0x00000008140c723c */ /* 0x044fe6000004180c */
[----:B------:R-:W4:Y:S11]  /*4f690*/  LDL.LU.64 R8, [R1+0x3bf0] ;  /* 0x003bf00001087983 */ /* 0x000f360000300a00 */
[----:B------:R-:W-:Y:S09]  /*4f6a0*/  @!UPT UIADD3 URZ, URZ, URZ, URZ ;  /* 0x0000003f3f3ff290 */ /* 0x000ff2000fffe03f */
[----:B------:R0:W-:Y:S04]  /*4f6b0*/  STL.64 [R1+0x110], R12 ;  /* 0x0001100c01007387 */ /* 0x0001e80000100a00 */
[----:B------:R1:W-:Y:S04]  /*4f6c0*/  STL.64 [R1+0x118], R14 ;  /* 0x0001180e01007387 */ /* 0x0003e80000100a00 */
[----:B0-----:R-:W2:Y:S04]  /*4f6d0*/  LDL.LU R12, [R1+0x100] ;  /* 0x00010000010c7983 */ /* 0x001ea80000300800 */
[----:B------:R-:W2:Y:S04]  /*4f6e0*/  LDL.LU R13, [R1+0x104] ;  /* 0x00010400010d7983 */ /* 0x000ea80000300800 */
[----:B-1----:R-:W2:Y:S04]  /*4f6f0*/  LDL.LU R14, [R1+0x108] ;  /* 0x00010800010e7983 */ /* 0x002ea80000300800 */
[----:B------:R-:W2:Y:S04]  /*4f700*/  LDL.LU R15, [R1+0x10c] ;  /* 0x00010c00010f7983 */ /* 0x000ea80000300800 */
[----:B------:R-:W-:Y:S04]  /*4f710*/  STL [R1+0x3bb8], R6 ;  /* 0x003bb80601007387 */ /* 0x000fe80000100800 */
[----:B------:R0:W-:Y:S01]  /*4f720*/  STL.64 [R1+0x3bb0], R4 ;  /* 0x003bb00401007387 */ /* 0x0001e20000100a00 */
[C---:B----4-:R-:W-:Y:S08]  /*4f730*/  HMMA.16816.F32.BF16 R16, R20.reuse, R8, R16 ;  /* 0x000000081410723c */ /* 0x050ff00000041810 */
[----:B--2---:R-:W-:Y:S11]  /*4f740*/  HMMA.16816.F32.BF16 R12, R20, R4, R12 ;  /* 0x00000004140c723c */ /* 0x004ff6000004180c */
[----:B------:R-:W-:Y:S11]  /*4f750*/  @!UPT UIADD3 URZ, URZ, URZ, URZ ;  /* 0x0000003f3f3ff290 */ /* 0x000ff6000fffe03f */
[----:B------:R-:W-:Y:S01]  /*4f760*/  @!UPT UIADD3 URZ, URZ, URZ, URZ ;  /* 0x0000003f3f3ff290 */ /* 0x000fe2000fffe03f */
[----:B------:R-:W-:Y:S04]  /*4f770*/  STL.64 [R1+0x130], R12 ;  /* 0x0001300c01007387 */ /* 0x000fe80000100a00 */
[----:B------:R-:W-:Y:S04]  /*4f780*/  STL.64 [R1+0x138], R14 ;  /* 0x0001380e01007387 */ /* 0x000fe80000100a00 */
[----:B------:R-:W1:Y:S04]  /*4f790*/  LDSM.16.M88.4 R12, [R3+0x42000] ;  /* 0x04200000030c783b */ /* 0x000e680000000200 */
[----:B------:R2:W-:Y:S04]  /*4f7a0*/  STL [R1+0x3be8], R7 ;  /* 0x003be80701007387 */ /* 0x0005e80000100800 */
[----:B0-----:R-:W3:Y:S04]  /*4f7b0*/  LDL.LU R4, [R1+0x190] ;  /* 0x0001900001047983 */ /* 0x001ee80000300800 */
[----:B------:R-:W3:Y:S04]  /*4f7c0*/  LDL.LU R5, [R1+0x194] ;  /* 0x0001940001057983 */ /* 0x000ee80000300800 */
[----:B------:R-:W3:Y:S04]  /*4f7d0*/  LDL.LU R6, [R1+0x198] ;  /* 0x0001980001067983 */ /* 0x000ee80000300800 */
[----:B--2---:R-:W3:Y:S01]  /*4f7e0*/  LDL.LU R7, [R1+0x19c] ;  /* 0x00019c0001077983 */ /* 0x004ee20000300800 */
[----:B------:R-:W-:Y:S01]  /*4f7f0*/  IMAD.MOV.U32 R2, RZ, RZ, R8 ;  /* 0x000000ffff027224 */ /* 0x000fe200078e0008 */
[----:B------:R-:W-:-:S02]  /*4f800*/  MOV R0, R9 ;  /* 0x0000000900007202 */ /* 0x000fc40000000f00 */
[----:B-1----:R-:W-:Y:S04]  /*4f810*/  STL.64 [R1+0x3b48], R14 ;  /* 0x003b480e01007387 */ /* 0x002fe80000100a00 */
[----:B------:R0:W-:Y:S04]  /*4f820*/  STL.64 [R1+0x3b40], R12 ;  /* 0x003b400c01007387 */ /* 0x0001e80000100a00 */
[----:B0-----:R-:W2:Y:S04]  /*4f830*/  LDL.64 R12, [R1+0x60] ;  /* 0x00006000010c7983 */ /* 0x001ea80000100a00 */
[----:B------:R-:W-:Y:S04]  /*4f840*/  STL.64 [R1+0x160], R16 ;  /* 0x0001601001007387 */ /* 0x000fe80000100a00 */
[----:B------:R-:W-:Y:S04]  /*4f850*/  STL.64 [R1+0x168], R18 ;  /* 0x0001681201007387 */ /* 0x000fe80000100a00 */
[----:B------:R-:W4:Y:S04]  /*4f860*/  LDL.LU R8, [R1+0x1d0] ;  /* 0x0001d00001087983 */ /* 0x000f280000300800 */
[----:B------:R-:W4:Y:S04]  /*4f870*/  LDL.LU R9, [R1+0x1d4] ;  /* 0x0001d40001097983 */ /* 0x000f280000300800 */
[----:B------:R-:W2:Y:S04]  /*4f880*/  LDL.LU R10, [R1+0x1d8] ;  /* 0x0001d800010a7983 */ /* 0x000ea80000300800 */
[----:B------:R-:W2:Y:S04]  /*4f890*/  LDL.LU R11, [R1+0x1dc] ;  /* 0x0001dc00010b7983 */ /* 0x000ea80000300800 */
[----:B------:R-:W0:Y:S01]  /*4f8a0*/  LDSM.16.M88.4 R16, [R3+0x43000] ;  /* 0x043000000310783b */ /* 0x000e220000000200 */
[C---:B---3--:R-:W-:Y:S03]  /*4f8b0*/  HMMA.16816.F32.BF16 R4, R20.reuse, R24, R4 ;  /* 0x000000181404723c */ /* 0x048fe60000041804 */
[----:B--2---:R-:W-:Y:S04]  /*4f8c0*/  STL.64 [R1+0x3be0], R10 ;  /* 0x003be00a01007387 */ /* 0x004fe80000100a00 */
[----:B----4-:R1:W-:Y:S04]  /*4f8d0*/  STL.64 [R1+0x3bd8], R8 ;  /* 0x003bd80801007387 */ /* 0x0103e80000100a00 */
[----:B-1----:R-:W2:Y:S04]  /*4f8e0*/  LDL.LU R8, [R1+0x1c0] ;  /* 0x0001c00001087983 */ /* 0x002ea80000300800 */
[----:B------:R-:W2:Y:S04]  /*4f8f0*/  LDL.LU R9, [R1+0x1c4] ;  /* 0x0001c40001097983 */ /* 0x000ea80000300800 */
[----:B------:R-:W2:Y:S04]  /*4f900*/  LDL.LU R10, [R1+0x1c8] ;  /* 0x0001c800010a7983 */ /* 0x000ea80000300800 */
[----:B------:R-:W2:Y:S04]  /*4f910*/  LDL.LU R11, [R1+0x1cc] ;  /* 0x0001cc00010b7983 */ /* 0x000ea80000300800 */
[----:B0-----:R-:W-:Y:S04]  /*4f920*/  STL.64 [R1+0x3aa0], R18 ;  /* 0x003aa01201007387 */ /* 0x001fe80000100a00 */
[----:B------:R0:W-:Y:S04]  /*4f930*/  STL.64 [R1+0x3a98], R16 ;  /* 0x003a981001007387 */ /* 0x0001e80000100a00 */
[----:B0-----:R-:W3:Y:S04]  /*4f940*/  LDL.64 R16, [R1+0x70] ;  /* 0x0000700001107983 */ /* 0x001ee80000100a00 */
[----:B------:R-:W-:Y:S04]  /*4f950*/  STL.64 [R1+0x1f0], R4 ;  /* 0x0001f00401007387 */ /* 0x000fe80000100a00 */
[----:B------:R0:W-:Y:S04]  /*4f960*/  STL.64 [R1+0x1f8], R6 ;  /* 0x0001f80601007387 */ /* 0x0001e80000100a00 */
[----:B0-----:R-:W4:Y:S04]  /*4f970*/  LDL.LU R7, [R1+0x3be8] ;  /* 0x003be80001077983 */ /* 0x001f280000300800 */
        /* <DEDUP_REMOVED lines=10> */
[----:B------:R-:W2:Y:S04]  /*4fa20*/  LDL.LU R27, [R1+0x18c] ;  /* 0x00018c00011b7983 */ /* 0x000ea80000300800 */
[----:B------:R-:W3:Y:S01]  /*4fa30*/  LDL.64 R4, [R1+0x20] ;  /* 0x0000200001047983 */ /* 0x000ee20000100a00 */
[----:B------:R-:W-:Y:S03]  /*4fa40*/  HMMA.16816.F32.BF16 R8, R20, R12, R8 ;  /* 0x0000000c1408723c */ /* 0x000fe60000041808 */
[----:B--2---:R-:W-:Y:S04]  /*4fa50*/  STL.64 [R1+0x3b88], R26 ;  /* 0x003b881a01007387 */ /* 0x004fe80000100a00 */
[----:B------:R0:W-:Y:S04]  /*4fa60*/  STL.64 [R1+0x3b80], R24 ;  /* 0x003b801801007387 */ /* 0x0001e80000100a00 */
[----:B0-----:R-:W2:Y:S04]  /*4fa70*/  LDL.64 R24, [R1] ;  /* 0x0000000001187983 */ /* 0x001ea80000100a00 */
[----:B--2---:R0:W-:Y:S02]  /*4fa80*/  STL.64 [R1+0x3b98], R24 ;  /* 0x003b981801007387 */ /* 0x0041e40000100a00 */
[----:B0-----:R-:W-:Y:S01]  /*4fa90*/  IMAD.MOV.U32 R24, RZ, RZ, R28 ;  /* 0x000000ffff187224 */ /* 0x001fe200078e001c */
[----:B----4-:R-:W-:-:S05]  /*4faa0*/  MOV R25, R7 ;  /* 0x0000000700197202 */ /* 0x010fca0000000f00 */
[----:B------:R0:W-:Y:S04]  /*4fab0*/  STL.64 [R1+0x3bc0], R24 ;  /* 0x003bc01801007387 */ /* 0x0001e80000100a00 */
[----:B0-----:R-:W2:Y:S04]  /*4fac0*/  LDL.LU R24, [R1+0x140] ;  /* 0x0001400001187983 */ /* 0x001ea80000300800 */
[----:B------:R-:W2:Y:S04]  /*4fad0*/  LDL.LU R25, [R1+0x144] ;  /* 0x0001440001197983 */ /* 0x000ea80000300800 */
[----:B------:R-:W2:Y:S04]  /*4fae0*/  LDL.LU R26, [R1+0x148] ;  /* 0x00014800011a7983 */ /* 0x000ea80000300800 */
[----:B------:R-:W2:Y:S04]  /*4faf0*/  LDL.LU R27, [R1+0x14c] ;  /* 0x00014c00011b7983 */ /* 0x000ea80000300800 */
        /* <DEDUP_REMOVED lines=9> */
[----:B------:R-:W-:Y:S01]  /*4fb90*/  STL.64 [R1+0x248], R22 ;  /* 0x0002481601007387 */ /* 0x000fe20000100a00 */
[----:B0-----:R-:W-:Y:S01]  /*4fba0*/  IMAD.MOV.U32 R20, RZ, RZ, R2 ;  /* 0x000000ffff147224 */ /* 0x001fe200078e0002 */
[----:B------:R-:W-:-:S05]  /*4fbb0*/  MOV R21, R0 ;  /* 0x0000000000157202 */ /* 0x000fca0000000f00 */
[----:B------:R0:W-:Y:S04]  /*4fbc0*/  STL.64 [R1+0x3b90], R20 ;  /* 0x003b901401007387 */ /* 0x0001e80000100a00 */
        /* <DEDUP_REMOVED lines=8> */
[----:B------:R-:W3:Y:S04]  /*4fc50*/  LDL.LU R22, [R1+0x158] ;  /* 0x0001580001167983 */ /* 0x000ee80000300800 */
[----:B------:R-:W3:Y:S04]  /*4fc60*/  LDL.LU R23, [R1+0x15c] ;  /* 0x00015c0001177983 */ /* 0x000ee80000300800 */
[----:B------:R0:W-:Y:S04]  /*4fc70*/  STL.64 [R1+0x3b50], R16 ;  /* 0x003b501001007387 */ /* 0x0001e80000100a00 */
[----:B0-----:R-:W4:Y:S04]  /*4fc80*/  LDL.LU R16, [R1+0x2c0] ;  /* 0x0002c00001107983 */ /* 0x001f280000300800 */
[----:B------:R-:W4:Y:S04]  /*4fc90*/  LDL.LU R17, [R1+0x2c4] ;  /* 0x0002c40001117983 */ /* 0x000f280000300800 */
[----:B------:R-:W3:Y:S04]  /*4fca0*/  LDL.LU R18, [R1+0x2c8] ;  /* 0x0002c80001127983 */ /* 0x000ee80000300800 */
[----:B------:R-:W3:Y:S01]  /*4fcb0*/  LDL.LU R19, [R1+0x2cc] ;  /* 0x0002cc0001137983 */ /* 0x000ee20000300800 */
[----:B--2---:R-:W-:Y:S03]  /*4fcc0*/  HMMA.16816.F32.BF16 R24, R8, R4, R24 ;  /* 0x000000040818723c */ /* 0x004fe60000041818 */
[----:B---3--:R-:W-:Y:S04]  /*4fcd0*/  STL.64 [R1+0x3b60], R18 ;  /* 0x003b601201007387 */ /* 0x008fe80000100a00 */
[----:B----4-:R0:W-:Y:S04]  /*4fce0*/  STL.64 [R1+0x3b58], R16 ;  /* 0x003b581001007387 */ /* 0x0101e80000100a00 */
[----:B0-----:R-:W2:Y:S04]  /*4fcf0*/  LDL.LU R16, [R1+0x270] ;  /* 0x0002700001107983 */ /* 0x001ea80000300800 */
[----:B------:R-:W2:Y:S04]  /*4fd00*/  LDL.LU R17, [R1+0x274] ;  /* 0x0002740001117983 */ /* 0x000ea80000300800 */
[----:B------:R-:W2:Y:S04]  /*4fd10*/  LDL.LU R18, [R1+0x278] ;  /* 0x0002780001127983 */ /* 0x000ea80000300800 */
[----:B------:R-:W2:Y:S04]  /*4fd20*/  LDL.LU R19, [R1+0x27c] ;  /* 0x00027c0001137983 */ /* 0x000ea80000300800 */
[----:B------:R0:W-:Y:S04]  /*4fd30*/  STL.64 [R1+0x230], R24 ;  /* 0x0002301801007387 */ /* 0x0001e80000100a00 */
[----:B------:R1:W-:Y:S04]  /*4fd40*/  STL.64 [R1+0x238], R26 ;  /* 0x0002381a01007387 */ /* 0x0003e80000100a00 */
[----:B0-----:R-:W1:Y:S01]  /*4fd50*/  LDL.LU.64 R24, [R1+0x3bc0] ;  /* 0x003bc00001187983 */ /* 0x001e620000300a00 */
[----:B------:R-:W-:Y:S01]  /*4fd60*/  IMAD.MOV.U32 R14, RZ, RZ, R4 ;  /* 0x000000ffff0e7224 */ /* 0x000fe200078e0004 */
[----:B------:R-:W-:-:S02]  /*4fd70*/  MOV R7, R5 ;  /* 0x0000000500077202 */ /* 0x000fc40000000f00 */
[----:B------:R-:W3:Y:S04]  /*4fd80*/  LDL.LU R6, [R1+0x3bb8] ;  /* 0x003bb80001067983 */ /* 0x000ee80000300800 */
[----:B------:R-:W4:Y:S01]  /*4fd90*/  LDL.LU.64 R4, [R1+0x3bb0] ;  /* 0x003bb00001047983 */ /* 0x000f220000300a00 */
[C---:B-1----:R-:W-:Y:S03]  /*4fda0*/  HMMA.16816.F32.BF16 R24, R8.reuse, R24, R20 ;  /* 0x000000180818723c */ /* 0x042fe60000041814 */
[----:B------:R-:W2:Y:S04]  /*4fdb0*/  LDL.LU.64 R22, [R1+0x3ba8] ;  /* 0x003ba80001167983 */ /* 0x000ea80000300a00 */
[----:B------:R-:W2:Y:S11]  /*4fdc0*/  LDL.LU.64 R20, [R1+0x3ba0] ;  /* 0x003ba00001147983 */ /* 0x000eb60000300a00 */
[----:B------:R-:W-:Y:S05]  /*4fdd0*/  @!UPT UIADD3 URZ, URZ, URZ, URZ ;  /* 0x0000003f3f3ff290 */ /* 0x000fea000fffe03f */
[----:B------:R0:W-:Y:S04]  /*4fde0*/  STL.64 [R1+0x210], R24 ;  /* 0x0002101801007387 */ /* 0x0001e80000100a00 */
[----:B------:R-:W-:Y:S04]  /*4fdf0*/  STL.64 [R1+0x218], R26 ;  /* 0x0002181a01007387 */ /* 0x000fe80000100a00 */
[----:B0-----:R-:W2:Y:S02]  /*4fe00*/  LDL.LU.64 R24, [R1+0x3b98] ;  /* 0x003b980001187983 */ /* 0x001ea40000300a00 */
[C---:B--2---:R-:W-:Y:S01]  /*4fe10*/  HMMA.16816.F32.BF16 R20, R8.reuse, R24, R20 ;  /* 0x000000180814723c */ /* 0x044fe20000041814 */
[----:B------:R-:W-:Y:S01]  /*4fe20*/  IMAD.MOV.U32 R2, RZ, RZ, R24 ;  /* 0x000000ffff027224 */ /* 0x000fe200078e0018 */
[----:B------:R-:W-:Y:S11]  /*4fe30*/  MOV R0, R25 ;  /* 0x0000001900007202 */ /* 0x000ff60000000f00 */
[----:B------:R-:W-:Y:S10]  /*4fe40*/  @!UPT UIADD3 URZ, URZ, URZ, URZ ;  /* 0x0000003f3f3ff290 */ /* 0x000ff4000fffe03f */
[----:B------:R0:W-:Y:S04]  /*4fe50*/  STL.64 [R1+0x200], R20 ;  /* 0x0002001401007387 */ /* 0x0001e80000100a00 */
[----:B------:R-:W-:Y:S04]  /*4fe60*/  STL.64 [R1+0x208], R22 ;  /* 0x0002081601007387 */ /* 0x000fe80000100a00 */
[----:B0-----:R-:W2:Y:S04]  /*4fe70*/  LDL.LU.64 R20, [R1+0x3b90] ;  /* 0x003b900001147983 */ /* 0x001ea80000300a00 */
[----:B------:R-:W4:Y:S04]  /*4fe80*/  LDL.LU.64 R26, [R1+0x3b88] ;  /* 0x003b8800011a7983 */ /* 0x000f280000300a00 */
[----:B------:R-:W4:Y:S02]  /*4fe90*/  LDL.LU.64 R24, [R1+0x3b80] ;  /* 0x003b800001187983 */ /* 0x000f240000300a00 */
[C---:B----4-:R-:W-:Y:S11]  /*4fea0*/  HMMA.16816.F32.BF16 R24, R8.reuse, R4, R24 ;  /* 0x000000040818723c */ /* 0x050ff60000041818 */
[----:B------:R-:W-:Y:S11]  /*4feb0*/  @!UPT UIADD3 URZ, URZ, URZ, URZ ;  /* 0x0000003f3f3ff290 */ /* 0x000ff6000fffe03f */
[----:B------:R-:W-:Y:S01]  /*4fec0*/  @!UPT UIADD3 URZ, URZ, URZ, URZ ;  /* 0x0000003f3f3ff290 */ /* 0x000fe2000fffe03f */
[----:B------:R-:W-:Y:S04]  /*4fed0*/  STL.64 [R1+0x1e0], R24 ;  /* 0x0001e01801007387 */ /* 0x000fe80000100a00 */
[----:B------:R0:W-:Y:S04]  /*4fee0*/  STL.64 [R1+0x1e8], R26 ;  /* 0x0001e81a01007387 */ /* 0x0001e80000100a00 */
[----:B0-----:R-:W2:Y:S04]  /*4fef0*/  LDL.LU.64 R26, [R1+0x3b78] ;  /* 0x003b7800011a7983 */ /* 0x001ea80000300a00 */
[----:B------:R-:W2:Y:S04]  /*4ff00*/  LDL.LU.64 R24, [R1+0x3b70] ;  /* 0x003b700001187983 */ /* 0x000ea80000300a00 */
[----:B---3--:R-:W-:Y:S04]  /*4ff10*/  STL [R1+0x3b08], R6 ;  /* 0x003b080601007387 */ /* 0x008fe80000100800 */
[----:B------:R-:W-:Y:S01]  /*4ff20*/  STL.64 [R1+0x3b00], R4 ;  /* 0x003b000401007387 */ /* 0x000fe20000100a00 */
[C---:B--2---:R-:W-:Y:S03]  /*4ff30*/  HMMA.16816.F32.BF16 R20, R8.reuse, R20, R24 ;  /* 0x000000140814723c */ /* 0x044fe60000041818 */
[----:B------:R-:W2:Y:S11]  /*4ff40*/  LDL.LU.64 R24, [R1+0x3b68] ;  /* 0x003b680001187983 */ /* 0x000eb60000300a00 */
[----:B------:R-:W-:Y:S09]  /*4ff50*/  @!UPT UIADD3 URZ, URZ, URZ, URZ ;  /* 0x0000003f3f3ff290 */ /* 0x000ff2000fffe03f */
[----:B------:R-:W-:Y:S04]  /*4ff60*/  STL.64 [R1+0x1d0], R20 ;  /* 0x0001d01401007387 */ /* 0x000fe80000100a00 */
[----:B------:R-:W-:Y:S04]  /*4ff70*/  STL.64 [R1+0x1d8], R22 ;  /* 0x0001d81601007387 */ /* 0x000fe80000100a00 */
[----:B------:R-:W0:Y:S04]  /*4ff80*/  LDSM.16.M88.4 R20, [R3+0x44000] ;  /* 0x044000000314783b */ /* 0x000e280000000200 */
        /* <DEDUP_REMOVED lines=14> */
[----:B------:R-:W-:-:S02]  /*50070*/  MOV R4, R25 ;  /* 0x0000001900047202 */ /* 0x000fc40000000f00 */
[----:B------:R-:W0:Y:S04]  /*50080*/  LDSM.16.M88.4 R24, [R3+0x45000] ;  /* 0x045000000318783b */ /* 0x000e280000000200 */
[----:B0-----:R-:W-:Y:S04]  /*50090*/  STL.64 [R1+0x39d0], R26 ;  /* 0x0039d01a01007387 */ /* 0x001fe80000100a00 */
[----:B------:R-:W-:Y:S01]  /*500a0*/  STL.64 [R1+0x39c8], R24 ;  /* 0x0039c81801007387 */ /* 0x000fe20000100a00 */
[C---:B--2---:R-:W-:Y:S11]  /*500b0*/  HMMA.16816.F32.BF16 R16, R8.reuse, R12, R16 ;  /* 0x0000000c0810723c */ /* 0x044ff60000041810 */
[----:B------:R-:W-:Y:S11]  /*500c0*/  @!UPT UIADD3 URZ, URZ, URZ, URZ ;  /* 0x0000003f3f3ff290 */ /* 0x000ff6000fffe03f */
[----:B------:R-:W-:Y:S01]  /*500d0*/  @!UPT UIADD3 URZ, URZ, URZ, URZ ;  /* 0x0000003f3f3ff290 */ /* 0x000fe2000fffe03f */
[----:B------:R0:W-:Y:S04]  /*500e0*/  STL.64 [R1+0x1b0], R16 ;  /* 0x0001b01001007387 */ /* 0x0001e80000100a00 */
[----:B------:R-:W-:Y:S04]  /*500f0*/  STL.64 [R1+0x1b8], R18 ;  /* 0x0001b81201007387 */ /* 0x000fe80000100a00 */
[----:B0-----:R-:W3:Y:S01]  /*50100*/  LDL.LU.64 R16, [R1+0x3b50] ;  /* 0x003b500001107983 */ /* 0x001ee20000300a00 */
[----:B------:R-:W-:Y:S01]  /*50110*/  MOV R25, R7 ;  /* 0x0000000700197202 */ /* 0x000fe20000000f00 */
[----:B------:R-:W-:Y:S01]  /*50120*/  IMAD.MOV.U32 R24, RZ, RZ, R14 ;  /* 0x000000ffff187224 */ /* 0x000fe200078e000e */
[----:B------:R-:W-:Y:S01]  /*50130*/  MOV R6, R13 ;  /* 0x0000000d00067202 */ /* 0x000fe20000000f00 */
[----:B------:R-:W-:Y:S01]  /*50140*/  IMAD.MOV.U32 R7, RZ, RZ, R12 ;  /* 0x000000ffff077224 */ /* 0x000fe200078e000c */
[----:B------:R-:W2:Y:S04]  /*50150*/  LDL.LU.64 R14, [R1+0x3b48] ;  /* 0x003b4800010e7983 */ /* 0x000ea80000300a00 */
[----:B------:R-:W2:Y:S01]  /*50160*/  LDL.LU.64 R12, [R1+0x3b40] ;  /* 0x003b4000010c7983 */ /* 0x000ea20000300a00 */
[----:B---3--:R-:W-:Y:S03]  /*50170*/  HMMA.16816.F32.BF16 R8, R8, R16, R20 ;  /* 0x000000100808723c */ /* 0x008fe60000041814 */
[----:B------:R0:W-:Y:S04]  /*50180*/  STL.64 [R1+0x3ab8], R16 ;  /* 0x003ab81001007387 */ /* 0x0001e80000100a00 */
[----:B0-----:R-:W-:Y:S01]  /*50190*/  IMAD.MOV.U32 R16, RZ, RZ, R7 ;  /* 0x000000ffff107224 */ /* 0x001fe200078e0007 */
[----:B------:R-:W-:Y:S11]  /*501a0*/  MOV R17, R6 ;  /* 0x0000000600117202 */ /* 0x000ff60000000f00 */
[----:B------:R-:W-:Y:S04]  /*501b0*/  @!UPT UIADD3 URZ, URZ, URZ, URZ ;  /* 0x0000003f3f3ff290 */ /* 0x000fe8000fffe03f */
[----:B------:R-:W-:Y:S04]  /*501c0*/  STL.64 [R1+0x190], R8 ;  /* 0x0001900801007387 */ /* 0x000fe80000100a00 */
[----:B------:R-:W-:Y:S04]  /*501d0*/  STL.64 [R1+0x198], R10 ;  /* 0x0001980a01007387 */ /* 0x000fe80000100a00 */
[----:B------:R0:W-:Y:S02]  /*501e0*/  STL.64 [R1+0x3ad0], R16 ;  /* 0x003ad01001007387 */ /* 0x0001e40000100a00 */
[----:B0-----:R-:W-:Y:S01]  /*501f0*/  IMAD.MOV.U32 R16, RZ, RZ, R5 ;  /* 0x000000ffff107224 */ /* 0x001fe200078e0005 */
[----:B------:R-:W-:Y:S01]  /*50200*/  MOV R17, R4 ;  /* 0x0000000400117202 */ /* 0x000fe20000000f00 */
[----:B------:R-:W-:Y:S01]  /*50210*/  IMAD.MOV.U32 R4, RZ, RZ, R2 ;  /* 0x000000ffff047224 */ /* 0x000fe200078e0002 */
[----:B------:R-:W-:-:S03]  /*50220*/  MOV R5, R0 ;  /* 0x0000000000057202 */ /* 0x000fc60000000f00 */
[----:B------:R-:W-:Y:S04]  /*50230*/  STL.64 [R1+0x3ae8], R16 ;  /* 0x003ae81001007387 */ /* 0x000fe80000100a00 */
[----:B------:R-:W3:Y:S04]  /*50240*/  LDL.LU R8, [R1+0x290] ;  /* 0x0002900001087983 */ /* 0x000ee80000300800 */
[----:B------:R-:W3:Y:S04]  /*50250*/  LDL.LU R9, [R1+0x294] ;  /* 0x0002940001097983 */ /* 0x000ee80000300800 */
[----:B------:R-:W4:Y:S04]  /*50260*/  LDL.LU R10, [R1+0x298] ;  /* 0x00029800010a7983 */ /* 0x000f280000300800 */
[----:B------:R-:W4:Y:S04]  /*50270*/  LDL.LU R11, [R1+0x29c] ;  /* 0x00029c00010b7983 */ /* 0x000f280000300800 */
[----:B------:R0:W-:Y:S04]  /*50280*/  STL.64 [R1+0x3b20], R4 ;  /* 0x003b200401007387 */ /* 0x0001e80000100a00 */
[----:B------:R-:W2:Y:S04]  /*50290*/  LDL.LU R20, [R1+0x280] ;  /* 0x0002800001147983 */ /* 0x000ea80000300800 */
[----:B------:R-:W2:Y:S04]  /*502a0*/  LDL.LU R21, [R1+0x284] ;  /* 0x0002840001157983 */ /* 0x000ea80000300800 */
[----:B------:R-:W2:Y:S04]  /*502b0*/  LDL.LU R22, [R1+0x288] ;  /* 0x0002880001167983 */ /* 0x000ea80000300800 */
[----:B------:R-:W2:Y:S04]  /*502c0*/  LDL.LU R23, [R1+0x28c] ;  /* 0x00028c0001177983 */ /* 0x000ea80000300800 */
[----:B0-----:R-:W2:Y:S04]  /*502d0*/  LDL.64 R4, [R1+0x10] ;  /* 0x0000100001047983 */ /* 0x001ea80000100a00 */
[----:B--2---:R-:W-:Y:S04]  /*502e0*/  STL.64 [R1+0x3b38], R4 ;  /* 0x003b380401007387 */ /* 0x004fe80000100a00 */
[----:B------:R-:W-:Y:S04]  /*502f0*/  STL.64 [R1+0x3b18], R22 ;  /* 0x003b181601007387 */ /* 0x000fe80000100a00 */
[----:B------:R0:W-:Y:S04]  /*50300*/  STL.64 [R1+0x3b10], R20 ;  /* 0x003b101401007387 */ /* 0x0001e80000100a00 */
[----:B0-----:R-:W2:Y:S04]  /*50310*/  LDL.LU R20, [R1+0x250] ;  /* 0x0002500001147983 */ /* 0x001ea80000300800 */
[----:B------:R-:W2:Y:S04]  /*50320*/  LDL.LU R21, [R1+0x254] ;  /* 0x0002540001157983 */ /* 0x000ea80000300800 */
[----:B------:R-:W2:Y:S04]  /*50330*/  LDL.LU R22, [R1+0x258] ;  /* 0x0002580001167983 */ /* 0x000ea80000300800 */
[----:B------:R-:W2:Y:S04]  /*50340*/  LDL.LU R23, [R1+0x25c] ;  /* 0x00025c0001177983 */ /* 0x000ea80000300800 */
[----:B------:R-:W3:Y:S04]  /*50350*/  LDL.LU R4, [R1+0x1a0] ;  /* 0x0001a00001047983 */ /* 0x000ee80000300800 */
        /* <DEDUP_REMOVED lines=13> */
[----:B----4-:R-:W-:Y:S04]  /*50430*/  STL.64 [R1+0x3ab0], R10 ;  /* 0x003ab00a01007387 */ /* 0x010fe80000100a00 */
[----:B---3--:R0:W-:Y:S04]  /*50440*/  STL.64 [R1+0x3aa8], R8 ;  /* 0x003aa80801007387 */ /* 0x0081e80000100a00 */
        /* <DEDUP_REMOVED lines=10> */
[C---:B------:R-:W-:Y:S03]  /*504f0*/  HMMA.16816.F32.BF16 R4, R12.reuse, R24, R4 ;  /* 0x000000180c04723c */ /* 0x040fe60000041804 */
        /* <DEDUP_REMOVED lines=8> */
[----:B0-----:R-:W3:Y:S04]  /*50580*/  LDL.64 R8, [R1+0x30] ;  /* 0x0000300001087983 */ /* 0x001ee80000100a00 */
[----:B------:R0:W-:Y:S04]  /*50590*/  STL.64 [R1+0x180], R4 ;  /* 0x0001800401007387 */ /* 0x0001e80000100a00 */
[----:B------:R-:W-:Y:S04]  /*505a0*/  STL.64 [R1+0x188], R6 ;  /* 0x0001880601007387 */ /* 0x000fe80000100a00 */
[----:B0-----:R-:W2:Y:S02]  /*505b0*/  LDL.LU.64 R4, [R1+0x3b38] ;  /* 0x003b380001047983 */ /* 0x001ea40000300a00 */
[C---:B--2---:R-:W-:Y:S01]  /*505c0*/  HMMA.16816.F32.BF16 R20, R12.reuse, R4, R20 ;  /* 0x000000040c14723c */ /* 0x044fe20000041814 */
[----:B------:R-:W-:Y:S01]  /*505d0*/  IMAD.MOV.U32 R27, RZ, RZ, R4 ;  /* 0x000000ffff1b7224 */ /* 0x000fe200078e0004 */
[----:B------:R-:W-:Y:S11]  /*505e0*/  MOV R26, R5 ;  /* 0x00000005001a7202 */ /* 0x000ff60000000f00 */
[----:B------:R-:W-:Y:S10]  /*505f0*/  @!UPT UIADD3 URZ, URZ, URZ, URZ ;  /* 0x0000003f3f3ff290 */ /* 0x000ff4000fffe03f */
[----:B------:R-:W-:Y:S04]  /*50600*/  STL.64 [R1+0x170], R20 ;  /* 0x0001701401007387 */ /* 0x000fe80000100a00 */
[----:B------:R0:W-:Y:S04]  /*50610*/  STL.64 [R1+0x178], R22 ;  /* 0x0001781601007387 */ /* 0x0001e80000100a00 */
[----:B0-----:R-:W2:Y:S04]  /*50620*/  LDL.LU.64 R22, [R1+0x3b30] ;  /* 0x003b300001167983 */ /* 0x001ea80000300a00 */
[----:B------:R-:W2:Y:S04]  /*50630*/  LDL.LU.64 R20, [R1+0x3b28] ;  /* 0x003b280001147983 */ /* 0x000ea80000300a00 */
[----:B------:R-:W2:Y:S02]  /*50640*/  LDL.LU.64 R4, [R1+0x3b20] ;  /* 0x003b200001047983 */ /* 0x000ea40000300a00 */
[C---:B--2---:R-:W-:Y:S02]  /*50650*/  HMMA.16816.F32.BF16 R4, R12.reuse, R4, R20 ;  /* 0x000000040c04723c */ /* 0x044fe40000041814 */
[----:B------:R-:W2:Y:S04]  /*50660*/  LDL.LU.64 R22, [R1+0x3b18] ;  /* 0x003b180001167983 */ /* 0x000ea80000300a00 */
[----:B------:R-:W2:Y:S11]  /*50670*/  LDL.LU.64 R20, [R1+0x3b10] ;  /* 0x003b100001147983 */ /* 0x000eb60000300a00 */
[----:B------:R-:W-:Y:S06]  /*50680*/  @!UPT UIADD3 URZ, URZ, URZ, URZ ;  /* 0x0000003f3f3ff290 */ /* 0x000fec000fffe03f */
[----:B------:R-:W-:Y:S04]  /*50690*/  STL.64 [R1+0x150], R4 ;  /* 0x0001500401007387 */ /* 0x000fe80000100a00 */
[----:B------:R0:W-:Y:S04]  /*506a0*/  STL.64 [R1+0x158], R6 ;  /* 0x0001580601007387 */ /* 0x0001e80000100a00 */
[----:B0-----:R-:W4:Y:S04]  /*506b0*/  LDL.LU R6, [R1+0x3b08] ;  /* 0x003b080001067983 */ /* 0x001f280000300800 */
[----:B------:R-:W2:Y:S01]  /*506c0*/  LDL.LU.64 R4, [R1+0x3b00] ;  /* 0x003b000001047983 */ /* 0x000ea20000300a00 */
[----:B---3--:R-:W-:Y:S01]  /*506d0*/  HMMA.16816.F32.BF16 R16, R12, R8, R16 ;  /* 0x000000080c10723c */ /* 0x008fe20000041810 */
[----:B------:R-:W-:Y:S01]  /*506e0*/  IMAD.MOV.U32 R2, RZ, RZ, R8 ;  /* 0x000000ffff027224 */ /* 0x000fe200078e0008 */
[----:B------:R-:W-:-:S06]  /*506f0*/  MOV R0, R9 ;  /* 0x0000000900007202 */ /* 0x000fcc0000000f00 */
[----:B--2---:R-:W-:Y:S11]  /*50700*/  HMMA.16816.F32.BF16 R20, R12, R4, R20 ;  /* 0x000000040c14723c */ /* 0x004ff60000041814 */
[----:B------:R-:W-:Y:S11]  /*50710*/  @!UPT UIADD3 URZ, URZ, URZ, URZ ;  /* 0x0000003f3f3ff290 */ /* 0x000ff6000fffe03f */
[----:B------:R-:W-:Y:S01]  /*50720*/  @!UPT UIADD3 URZ, URZ, URZ, URZ ;  /* 0x0000003f3f3ff290 */ /* 0x000fe2000fffe03f */
[----:B------:R0:W-:Y:S04]  /*50730*/  STL.64 [R1+0x140], R20 ;  /* 0x0001401401007387 */ /* 0x0001e80000100a00 */
[----:B------:R1:W-:Y:S04]  /*50740*/  STL.64 [R1+0x148], R22 ;  /* 0x0001481601007387 */ /* 0x0003e80000100a00 */
[----:B0-----:R-:W2:Y:S04]  /*50750*/  LDL.LU R20, [R1+0x2d0] ;  /* 0x0002d00001147983 */ /* 0x001ea80000300800 */
[----:B------:R-:W2:Y:S04]  /*50760*/  LDL.LU R21, [R1+0x2d4] ;  /* 0x0002d40001157983 */ /* 0x000ea80000300800 */
[----:B-1----:R-:W2:Y:S04]  /*50770*/  LDL.LU R22, [R1+0x2d8] ;  /* 0x0002d80001167983 */ /* 0x002ea80000300800 */
[----:B------:R-:W2:Y:S04]  /*50780*/  LDL.LU R23, [R1+0x2dc] ;  /* 0x0002dc0001177983 */ /* 0x000ea80000300800 */
[----:B------:R-:W3:Y:S04]  /*50790*/  LDL.LU.64 R10, [R1+0x3af8] ;  /* 0x003af800010a7983 */ /* 0x000ee80000300a00 */
[----:B------:R-:W3:Y:S04]  /*507a0*/  LDL.LU.64 R8, [R1+0x3af0] ;  /* 0x003af00001087983 */ /* 0x000ee80000300a00 */
[----:B------:R0:W-:Y:S04]  /*507b0*/  STL.64 [R1+0x1a0], R16 ;  /* 0x0001a01001007387 */ /* 0x0001e80000100a00 */
[----:B------:R3:W-:Y:S04]  /*507c0*/  STL [R1+0x1a8], R18 ;  /* 0x0001a81201007387 */ /* 0x0007e80000100800 */
[----:B0-----:R-:W3:Y:S01]  /*507d0*/  LDL.LU.64 R16, [R1+0x3ae8] ;  /* 0x003ae80001107983 */ /* 0x001ee20000300a00 */
[----:B------:R-:W-:-:S05]  /*507e0*/  IMAD.MOV.U32 R28, RZ, RZ, R19 ;  /* 0x000000ffff1c7224 */ /* 0x000fca00078e0013 */
[----:B------:R-:W-:Y:S01]  /*507f0*/  STL [R1+0x38d0], R28 ;  /* 0x0038d01c01007387 */ /* 0x000fe20000100800 */
[C---:B---3--:R-:W-:Y:S03]  /*50800*/  HMMA.16816.F32.BF16 R16, R12.reuse, R16, R8 ;  /* 0x000000100c10723c */ /* 0x048fe60000041808 */
[----:B------:R-:W3:Y:S04]  /*50810*/  LDL.LU.64 R10, [R1+0x3ae0] ;  /* 0x003ae000010a7983 */ /* 0x000ee80000300a00 */
[----:B------:R-:W3:Y:S11]  /*50820*/  LDL.LU.64 R8, [R1+0x3ad8] ;  /* 0x003ad80001087983 */ /* 0x000ef60000300a00 */
[----:B------:R-:W-:Y:S05]  /*50830*/  @!UPT UIADD3 URZ, URZ, URZ, URZ ;  /* 0x0000003f3f3ff290 */ /* 0x000fea000fffe03f */
[----:B------:R0:W-:Y:S04]  /*50840*/  STL.64 [R1+0x250], R16 ;  /* 0x0002501001007387 */ /* 0x0001e80000100a00 */
[----:B------:R3:W-:Y:S04]  /*50850*/  STL.64 [R1+0x258], R18 ;  /* 0x0002581201007387 */ /* 0x0007e80000100a00 */
[----:B0-----:R-:W3:Y:S02]  /*50860*/  LDL.LU.64 R16, [R1+0x3ad0] ;  /* 0x003ad00001107983 */ /* 0x001ee40000300a00 */
[C---:B---3--:R-:W-:Y:S02]  /*50870*/  HMMA.16816.F32.BF16 R16, R12.reuse, R16, R8 ;  /* 0x000000100c10723c */ /* 0x048fe40000041808 */
[----:B------:R-:W3:Y:S04]  /*50880*/  LDL.LU.64 R10, [R1+0x3ac8] ;  /* 0x003ac800010a7983 */ /* 0x000ee80000300a00 */
[----:B------:R-:W3:Y:S11]  /*50890*/  LDL.LU.64 R8, [R1+0x3ac0] ;  /* 0x003ac00001087983 */ /* 0x000ef60000300a00 */
[----:B------:R-:W-:Y:S06]  /*508a0*/  @!UPT UIADD3 URZ, URZ, URZ, URZ ;  /* 0x0000003f3f3ff290 */ /* 0x000fec000fffe03f */
[----:B------:R0:W-:Y:S04]  /*508b0*/  STL.64 [R1+0x280], R16 ;  /* 0x0002801001007387 */ /* 0x0001e80000100a00 */
[----:B------:R1:W-:Y:S04]  /*508c0*/  STL.64 [R1+0x288], R18 ;  /* 0x0002881201007387 */ /* 0x0003e80000100a00 */
[----:B0-----:R-:W3:Y:S02]  /*508d0*/  LDL.LU.64 R16, [R1+0x3ab8] ;  /* 0x003ab80001107983 */ /* 0x001ee40000300a00 */
[----:B---3--:R-:W-:Y:S02]  /*508e0*/  HMMA.16816.F32.BF16 R12, R12, R16, R8 ;  /* 0x000000100c0c723c */ /* 0x008fe40000041808 */
[----:B------:R-:W3:Y:S01]  /*508f0*/  LDL.LU.64 R10, [R1+0x3ab0] ;  /* 0x003ab000010a7983 */ /* 0x000ee20000300a00 */
[----:B------:R-:W-:-:S03]  /*50900*/  MOV R7, R16 ;  /* 0x0000001000077202 */ /* 0x000fc60000000f00 */
[----:B------:R-:W3:Y:S01]  /*50910*/  LDL.LU.64 R8, [R1+0x3aa8] ;  /* 0x003aa80001087983 */ /* 0x000ee20000300a00 */
[----:B------:R-:W-:Y:S11]  /*50920*/  IMAD.MOV.U32 R28, RZ, RZ, R17 ;  /* 0x000000ffff1c7224 */ /* 0x000ff600078e0011 */
[----:B------:R-:W-:Y:S05]  /*50930*/  @!UPT UIADD3 URZ, URZ, URZ, URZ ;  /* 0x0000003f3f3ff290 */ /* 0x000fea000fffe03f */
[----:B------:R0:W-:Y:S04]  /*50940*/  STL.64 [R1+0x270], R12 ;  /* 0x0002700c01007387 */ /* 0x0001e80000100a00 */
[----:B------:R-:W-:Y:S04]  /*50950*/  STL.64 [R1+0x278], R14 ;  /* 0x0002780e01007387 */ /* 0x000fe80000100a00 */
[----:B-1----:R-:W3:Y:S04]  /*50960*/  LDL.LU.64 R18, [R1+0x3aa0] ;  /* 0x003aa00001127983 */ /* 0x002ee80000300a00 */
[----:B------:R-:W3:Y:S01]  /*50970*/  LDL.LU.64 R16, [R1+0x3a98] ;  /* 0x003a980001107983 */ /* 0x000ee20000300a00 */
[----:B0-----:R-:W-:Y:S01]  /*50980*/  MOV R12, R7 ;  /* 0x00000007000c7202 */ /* 0x001fe20000000f00 */
[----:B------:R-:W-:-:S02]  /*50990*/  IMAD.MOV.U32 R13, RZ, RZ, R28 ;  /* 0x000000ffff0d7224 */ /* 0x000fc400078e001c */
[----:B------:R-:W4:Y:S04]  /*509a0*/  LDL.LU R7, [R1+0x3a90] ;  /* 0x003a900001077983 */ /* 0x000f280000300800 */
[----:B------:R0:W-:Y:S02]  /*509b0*/  STL.64 [R1+0x3a68], R12 ;  /* 0x003a680c01007387 */ /* 0x0001e40000100a00 */
[----:B0-----:R-:W-:Y:S01]  /*509c0*/  IMAD.MOV.U32 R13, RZ, RZ, R26 ;  /* 0x000000ffff0d7224 */ /* 0x001fe200078e001a */
[----:B------:R-:W-:Y:S01]  /*509d0*/  MOV R12, R27 ;  /* 0x0000001b000c7202 */ /* 0x000fe20000000f00 */
[C---:B---3--:R-:W-:Y:S01]  /*509e0*/  HMMA.16816.F32.BF16 R8, R16.reuse, R24, R8 ;  /* 0x000000181008723c */ /* 0x048fe20000041808 */
[----:B------:R-:W3:Y:S11]  /*509f0*/  LDL.LU R24, [R1+0x400] ;  /* 0x0004000001187983 */ /* 0x000ef60000300800 */
[----:B------:R-:W-:Y:S11]  /*50a00*/  @!UPT UIADD3 URZ, URZ, URZ, URZ ;  /* 0x0000003f3f3ff290 */ /* 0x000ff6000fffe03f */
[----:B------:R-:W-:Y:S04]  /*50a10*/  STL.64 [R1+0x2c0], R8 ;  /* 0x0002c00801007387 */ /* 0x000fe80000100a00 */
[----:B------:R-:W-:Y:S04]  /*50a20*/  STL.64 [R1+0x2c8], R10 ;  /* 0x0002c80a01007387 */ /* 0x000fe80000100a00 */
[----:B------:R-:W3:Y:S04]  /*50a30*/  LDL.LU R25, [R1+0x404] ;  /* 0x0004040001197983 */ /* 0x000ee80000300800 */
[----:B------:R-:W2:Y:S04]  /*50a40*/  LDL.LU R26, [R1+0x408] ;  /* 0x00040800011a7983 */ /* 0x000ea80000300800 */
[----:B------:R-:W2:Y:S04]  /*50a50*/  LDL.LU R27, [R1+0x40c] ;  /* 0x00040c00011b7983 */ /* 0x000ea80000300800 */
[----:B------:R-:W0:Y:S04]  /*50a60*/  LDSM.16.M88.4 R8, [R3+0x46000] ;  /* 0x046000000308783b */ /* 0x000e280000000200 */
[----:B--2---:R-:W-:Y:S04]  /*50a70*/  STL.64 [R1+0x39e8], R26 ;  /* 0x0039e81a01007387 */ /* 0x004fe80000100a00 */
[----:B---3--:R1:W-:Y:S04]  /*50a80*/  STL.64 [R1+0x39e0], R24 ;  /* 0x0039e01801007387 */ /* 0x0083e80000100a00 */
[----:B-1----:R-:W2:Y:S04]  /*50a90*/  LDL.LU R24, [R1+0x3d0] ;  /* 0x0003d00001187983 */ /* 0x002ea80000300800 */
[----:B------:R-:W2:Y:S04]  /*50aa0*/  LDL.LU R25, [R1+0x3d4] ;  /* 0x0003d40001197983 */ /* 0x000ea80000300800 */
[----:B------:R-:W3:Y:S04]  /*50ab0*/  LDL.LU R26, [R1+0x3d8] ;  /* 0x0003d800011a7983 */ /* 0x000ee80000300800 */
[----:B------:R-:W3:Y:S04]  /*50ac0*/  LDL.LU R27, [R1+0x3dc] ;  /* 0x0003dc00011b7983 */ /* 0x000ee80000300800 */
[----:B---3--:R-:W-:Y:S04]  /*50ad0*/  STL.64 [R1+0x39f8], R26 ;  /* 0x0039f81a01007387 */ /* 0x008fe80000100a00 */
[----:B--2---:R1:W-:Y:S04]  /*50ae0*/  STL.64 [R1+0x39f0], R24 ;  /* 0x0039f01801007387 */ /* 0x0043e80000100a00 */
[----:B-1----:R-:W2:Y:S04]  /*50af0*/  LDL.64 R24, [R1] ;  /* 0x0000000001187983 */ /* 0x002ea80000100a00 */
[----:B0-----:R-:W-:Y:S04]  /*50b00*/  STL.64 [R1+0x3940], R10 ;  /* 0x0039400a01007387 */ /* 0x001fe80000100a00 */
[----:B------:R0:W-:Y:S04]  /*50b10*/  STL.64 [R1+0x3938], R8 ;  /* 0x0039380801007387 */ /* 0x0001e80000100a00 */
[----:B0-----:R-:W3:Y:S04]  /*50b20*/  LDL.64 R8, [R1+0x60] ;  /* 0x0000600001087983 */ /* 0x001ee80000100a00 */
[----:B---3--:R0:W-:Y:S04]  /*50b30*/  STL.64 [R1+0x3a60], R8 ;  /* 0x003a600801007387 */ /* 0x0081e80000100a00 */
[----:B0-----:R-:W3:Y:S04]  /*50b40*/  LDL.LU R8, [R1+0x2a0] ;  /* 0x0002a00001087983 */ /* 0x001ee80000300800 */
[----:B------:R-:W3:Y:S04]  /*50b50*/  LDL.LU R9, [R1+0x2a4] ;  /* 0x0002a40001097983 */ /* 0x000ee80000300800 */
[----:B------:R-:W3:Y:S04]  /*50b60*/  LDL.LU R10, [R1+0x2a8] ;  /* 0x0002a800010a7983 */ /* 0x000ee80000300800 */
[----:B------:R-:W3:Y:S02]  /*50b70*/  LDL.LU R11, [R1+0x2ac] ;  /* 0x0002ac00010b7983 */ /* 0x000ee40000300800 */
[C---:B---3--:R-:W-:Y:S08]  /*50b80*/  HMMA.16816.F32.BF16 R12, R16.reuse, R12, R8 ;  /* 0x0000000c100c723c */ /* 0x048ff00000041808 */
[----:B--2---:R-:W-:Y:S01]  /*50b90*/  HMMA.16816.F32.BF16 R8, R16, R24, R20 ;  /* 0x000000181008723c */ /* 0x004fe20000041814 */
[----:B------:R-:W2:Y:S11]  /*50ba0*/  LDL.LU R20, [R1+0x3a0] ;  /* 0x0003a00001147983 */ /* 0x000eb60000300800 */
[----:B------:R-:W-:Y:S03]  /*50bb0*/  @!UPT UIADD3 URZ, URZ, URZ, URZ ;  /* 0x0000003f3f3ff290 */ /* 0x000fe6000fffe03f */
[----:B------:R0:W-:Y:S04]  /*50bc0*/  STL.64 [R1+0x2e0], R12 ;  /* 0x0002e00c01007387 */ /* 0x0001e80000100a00 */
[----:B------:R1:W-:Y:S04]  /*50bd0*/  STL.64 [R1+0x2e8], R14 ;  /* 0x0002e80e01007387 */ /* 0x0003e80000100a00 */
[----:B------:R-:W-:Y:S04]  /*50be0*/  STL.64 [R1+0x300], R8 ;  /* 0x0003000801007387 */ /* 0x000fe80000100a00 */
[----:B------:R-:W-:Y:S04]  /*50bf0*/  STL.64 [R1+0x308], R10 ;  /* 0x0003080a01007387 */ /* 0x000fe80000100a00 */
[----:B------:R-:W2:Y:S04]  /*50c00*/  LDL.LU R21, [R1+0x3a4] ;  /* 0x0003a40001157983 */ /* 0x000ea80000300800 */
[----:B------:R-:W3:Y:S04]  /*50c10*/  LDL.LU R22, [R1+0x3a8] ;  /* 0x0003a80001167983 */ /* 0x000ee80000300800 */
[----:B------:R-:W3:Y:S04]  /*50c20*/  LDL.LU R23, [R1+0x3ac] ;  /* 0x0003ac0001177983 */ /* 0x000ee80000300800 */
[----:B0-----:R-:W2:Y:S04]  /*50c30*/  LDL.LU R12, [R1+0x360] ;  /* 0x00036000010c7983 */ /* 0x001ea80000300800 */
[----:B------:R-:W2:Y:S04]  /*50c40*/  LDL.LU R13, [R1+0x364] ;  /* 0x00036400010d7983 */ /* 0x000ea80000300800 */
[----:B-1----:R-:W2:Y:S04]  /*50c50*/  LDL.LU R14, [R1+0x368] ;  /* 0x00036800010e7983 */ /* 0x002ea80000300800 */
[----:B------:R-:W2:Y:S04]  /*50c60*/  LDL.LU R15, [R1+0x36c] ;  /* 0x00036c00010f7983 */ /* 0x000ea80000300800 */
[----:B--2---:R-:W-:Y:S04]  /*50c70*/  STL.64 [R1+0x3a78], R14 ;  /* 0x003a780e01007387 */ /* 0x004fe80000100a00 */
[----:B------:R0:W-:Y:S02]  /*50c80*/  STL.64 [R1+0x3a70], R12 ;  /* 0x003a700c01007387 */ /* 0x0001e40000100a00 */
[----:B0-----:R-:W-:Y:S01]  /*50c90*/  MOV R12, R2 ;  /* 0x00000002000c7202 */ /* 0x001fe20000000f00 */
[----:B------:R-:W-:-:S05]  /*50ca0*/  IMAD.MOV.U32 R13, RZ, RZ, R0 ;  /* 0x000000ffff0d7224 */ /* 0x000fca00078e0000 */
[----:B------:R0:W-:Y:S04]  /*50cb0*/  STL.64 [R1+0x3a88], R12 ;  /* 0x003a880c01007387 */ /* 0x0001e80000100a00 */
[----:B0-----:R-:W2:Y:S04]  /*50cc0*/  LDL.LU R12, [R1+0x310] ;  /* 0x00031000010c7983 */ /* 0x001ea80000300800 */
[----:B------:R-:W2:Y:S04]  /*50cd0*/  LDL.LU R13, [R1+0x314] ;  /* 0x00031400010d7983 */ /* 0x000ea80000300800 */
[----:B------:R-:W2:Y:S04]  /*50ce0*/  LDL.LU R14, [R1+0x318] ;  /* 0x00031800010e7983 */ /* 0x000ea80000300800 */
[----:B------:R-:W2:Y:S04]  /*50cf0*/  LDL.LU R15, [R1+0x31c] ;  /* 0x00031c00010f7983 */ /* 0x000ea80000300800 */
[----:B------:R-:W2:Y:S04]  /*50d00*/  LDL.64 R8, [R1+0x50] ;  /* 0x0000500001087983 */ /* 0x000ea80000100a00 */
[----:B--2---:R0:W-:Y:S04]  /*50d10*/  STL.64 [R1+0x3a80], R8 ;  /* 0x003a800801007387 */ /* 0x0041e80000100a00 */
[----:B0-----:R-:W2:Y:S04]  /*50d20*/  LDL.LU R8, [R1+0x340] ;  /* 0x0003400001087983 */ /* 0x001ea80000300800 */
[----:B------:R-:W2:Y:S04]  /*50d30*/  LDL.LU R9, [R1+0x344] ;  /* 0x0003440001097983 */ /* 0x000ea80000300800 */
[----:B------:R-:W2:Y:S04]  /*50d40*/  LDL.LU R10, [R1+0x348] ;  /* 0x00034800010a7983 */ /* 0x000ea80000300800 */
[----:B------:R-:W2:Y:S04]  /*50d50*/  LDL.LU R11, [R1+0x34c] ;  /* 0x00034c00010b7983 */ /* 0x000ea80000300800 */
[----:B---3--:R-:W-:Y:S04]  /*50d60*/  STL.64 [R1+0x3a58], R22 ;  /* 0x003a581601007387 */ /* 0x008fe80000100a00 */
[----:B------:R0:W-:Y:S04]  /*50d70*/  STL.64 [R1+0x3a50], R20 ;  /* 0x003a501401007387 */ /* 0x0001e80000100a00 */
[----:B0-----:R-:W3:Y:S04]  /*50d80*/  LDL.LU R20, [R1+0x370] ;  /* 0x0003700001147983 */ /* 0x001ee80000300800 */
[----:B------:R-:W3:Y:S04]  /*50d90*/  LDL.LU R21, [R1+0x374] ;  /* 0x0003740001157983 */ /* 0x000ee80000300800 */
[----:B------:R-:W3:Y:S04]  /*50da0*/  LDL.LU R22, [R1+0x378] ;  /* 0x0003780001167983 */ /* 0x000ee80000300800 */
[----:B------:R-:W3:Y:S04]  /*50db0*/  LDL.LU R23, [R1+0x37c] ;  /* 0x00037c0001177983 */ /* 0x000ee80000300800 */
[----:B------:R0:W-:Y:S04]  /*50dc0*/  STL.64 [R1+0x3a10], R24 ;  /* 0x003a101801007387 */ /* 0x0001e80000100a00 */
[----:B0-----:R-:W2:Y:S01]  /*50dd0*/  LDL.64 R24, [R1+0x10] ;  /* 0x0000100001187983 */ /* 0x001ea20000100a00 */
[C---:B------:R-:W-:Y:S03]  /*50de0*/  HMMA.16816.F32.BF16 R12, R16.reuse, R4, R12 ;  /* 0x00000004100c723c */ /* 0x040fe6000004180c */
[----:B--2---:R0:W-:Y:S04]  /*50df0*/  STL.64 [R1+0x3a28], R24 ;  /* 0x003a281801007387 */ /* 0x0041e80000100a00 */
[----:B0-----:R-:W2:Y:S11]  /*50e00*/  LDL.64 R24, [R1+0x20] ;  /* 0x0000200001187983 */ /* 0x001eb60000100a00 */
[----:B------:R-:W-:Y:S05]  /*50e10*/  @!UPT UIADD3 URZ, URZ, URZ, URZ ;  /* 0x0000003f3f3ff290 */ /* 0x000fea000fffe03f */
[----:B------:R0:W-:Y:S04]  /*50e20*/  STL.64 [R1+0x320], R12 ;  /* 0x0003200c01007387 */ /* 0x0001e80000100a00 */
[----:B------:R-:W-:Y:S04]  /*50e30*/  STL.64 [R1+0x328], R14 ;  /* 0x0003280e01007387 */ /* 0x000fe80000100a00 */
[----:B0-----:R-:W2:Y:S04]  /*50e40*/  LDL.LU.64 R12, [R1+0x3a88] ;  /* 0x003a8800010c7983 */ /* 0x001ea80000300a00 */
[----:B----4-:R-:W-:Y:S04]  /*50e50*/  STL.64 [R1+0x3a08], R6 ;  /* 0x003a080601007387 */ /* 0x010fe80000100a00 */
[----:B------:R0:W-:Y:S04]  /*50e60*/  STL.64 [R1+0x3a00], R4 ;  /* 0x003a000401007387 */ /* 0x0001e80000100a00 */
[----:B0-----:R-:W4:Y:S04]  /*50e70*/  LDL.LU R4, [R1+0x3c0] ;  /* 0x0003c00001047983 */ /* 0x001f280000300800 */
[----:B------:R-:W4:Y:S04]  /*50e80*/  LDL.LU R5, [R1+0x3c4] ;  /* 0x0003c40001057983 */ /* 0x000f280000300800 */
[----:B------:R-:W2:Y:S04]  /*50e90*/  LDL.LU R6, [R1+0x3c8] ;  /* 0x0003c80001067983 */ /* 0x000ea80000300800 */
[----:B------:R-:W2:Y:S04]  /*50ea0*/  LDL.LU R7, [R1+0x3cc] ;  /* 0x0003cc0001077983 */ /* 0x000ea80000300800 */
[----:B--2---:R-:W-:Y:S04]  /*50eb0*/  STL.64 [R1+0x3a20], R6 ;  /* 0x003a200601007387 */ /* 0x004fe80000100a00 */
[----:B----4-:R0:W-:Y:S04]  /*50ec0*/  STL.64 [R1+0x3a18], R4 ;  /* 0x003a180401007387 */ /* 0x0101e80000100a00 */
[----:B0-----:R-:W2:Y:S04]  /*50ed0*/  LDL.LU R4, [R1+0x350] ;  /* 0x0003500001047983 */ /* 0x001ea80000300800 */
[----:B------:R-:W2:Y:S04]  /*50ee0*/  LDL.LU R5, [R1+0x354] ;  /* 0x0003540001057983 */ /* 0x000ea80000300800 */
[----:B------:R-:W4:Y:S04]  /*50ef0*/  LDL.LU R6, [R1+0x358] ;  /* 0x0003580001067983 */ /* 0x000f280000300800 */
[----:B------:R-:W4:Y:S01]  /*50f00*/  LDL.LU R7, [R1+0x35c] ;  /* 0x00035c0001077983 */ /* 0x000f220000300800 */
[C---:B------:R-:W-:Y:S03]  /*50f10*/  HMMA.16816.F32.BF16 R12, R16.reuse, R12, R8 ;  /* 0x0000000c100c723c */ /* 0x040fe60000041808 */
[----:B----4-:R-:W-:Y:S04]  /*50f20*/  STL.64 [R1+0x3a38], R6 ;  /* 0x003a380601007387 */ /* 0x010fe80000100a00 */
[----:B--2---:R0:W-:Y:S04]  /*50f30*/  STL.64 [R1+0x3a30], R4 ;  /* 0x003a300401007387 */ /* 0x0041e80000100a00 */
[----:B0-----:R-:W2:Y:S04]  /*50f40*/  LDL.LU R4, [R1+0x330] ;  /* 0x0003300001047983 */ /* 0x001ea80000300800 */
[----:B------:R-:W2:Y:S04]  /*50f50*/  LDL.LU R5, [R1+0x334] ;  /* 0x0003340001057983 */ /* 0x000ea80000300800 */
[----:B------:R-:W2:Y:S04]  /*50f60*/  LDL.LU R6, [R1+0x338] ;  /* 0x0003380001067983 */ /* 0x000ea80000300800 */
[----:B------:R-:W2:Y:S04]  /*50f70*/  LDL.LU R7, [R1+0x33c] ;  /* 0x00033c0001077983 */ /* 0x000ea80000300800 */
[----:B------:R-:W4:Y:S04]  /*50f80*/  LDL.LU.64 R8, [R1+0x3a80] ;  /* 0x003a800001087983 */ /* 0x000f280000300a00 */
[----:B------:R-:W-:Y:S04]  /*50f90*/  STL.64 [R1+0x340], R12 ;  /* 0x0003400c01007387 */ /* 0x000fe80000100a00 */
[----:B------:R0:W-:Y:S04]  /*50fa0*/  STL.64 [R1+0x348], R14 ;  /* 0x0003480e01007387 */ /* 0x0001e80000100a00 */
[----:B0-----:R-:W4:Y:S04]  /*50fb0*/  LDL.LU.64 R14, [R1+0x3a78] ;  /* 0x003a7800010e7983 */ /* 0x001f280000300a00 */
[----:B------:R-:W4:Y:S04]  /*50fc0*/  LDL.LU.64 R12, [R1+0x3a70] ;  /* 0x003a7000010c7983 */ /* 0x000f280000300a00 */
[----:B------:R-:W2:Y:S01]  /*50fd0*/  LDL R28, [R1+0x490] ;  /* 0x00049000011c7983 */ /* 0x000ea20000100800 */
[----:B----4-:R-:W-:Y:S11]  /*50fe0*/  HMMA.16816.F32.BF16 R12, R16, R8, R12 ;  /* 0x00000008100c723c */ /* 0x010ff6000004180c */
[----:B------:R-:W-:Y:S11]  /*50ff0*/  @!UPT UIADD3 URZ, URZ, URZ, URZ ;  /* 0x0000003f3f3ff290 */ /* 0x000ff6000fffe03f */
[----:B------:R-:W-:Y:S01]  /*51000*/  @!UPT UIADD3 URZ, URZ, URZ, URZ ;  /* 0x0000003f3f3ff290 */ /* 0x000fe2000fffe03f */
[----:B------:R0:W-:Y:S04]  /*51010*/  STL.64 [R1+0x360], R12 ;  /* 0x0003600c01007387 */ /* 0x0001e80000100a00 */
[----:B------:R1:W-:Y:S04]  /*51020*/  STL.64 [R1+0x368], R14 ;  /* 0x0003680e01007387 */ /* 0x0003e80000100a00 */
[----:B0-----:R-:W4:Y:S01]  /*51030*/  LDL.LU.64 R12, [R1+0x3a68] ;  /* 0x003a6800010c7983 */ /* 0x001f220000300a00 */
[----:B-1----:R-:W-:Y:S01]  /*51040*/  MOV R15, R8 ;  /* 0x00000008000f7202 */ /* 0x002fe20000000f00 */
[----:B------:R-:W-:-:S02]  /*51050*/  IMAD.MOV.U32 R14, RZ, RZ, R9 ;  /* 0x000000ffff0e7224 */ /* 0x000fc400078e0009 */
[----:B------:R-:W3:Y:S02]  /*51060*/  LDL.LU.64 R8, [R1+0x3a60] ;  /* 0x003a600001087983 */ /* 0x000ee40000300a00 */
[C---:B---3--:R-:W-:Y:S11]  /*51070*/  HMMA.16816.F32.BF16 R20, R16.reuse, R8, R20 ;  /* 0x000000081014723c */ /* 0x048ff60000041814 */
[----:B------:R-:W-:Y:S11]  /*51080*/  @!UPT UIADD3 URZ, URZ, URZ, URZ ;  /* 0x0000003f3f3ff290 */ /* 0x000ff6000fffe03f */
[----:B------:R-:W-:Y:S01]  /*51090*/  @!UPT UIADD3 URZ, URZ, URZ, URZ ;  /* 0x0000003f3f3ff290 */ /* 0x000fe2000fffe03f */
[----:B------:R-:W-:Y:S04]  /*510a0*/  STL.64 [R1+0x390], R20 ;  /* 0x0003901401007387 */ /* 0x000fe80000100a00 */
[----:B------:R0:W-:Y:S04]  /*510b0*/  STL.64 [R1+0x398], R22 ;  /* 0x0003981601007387 */ /* 0x0001e80000100a00 */
[----:B0-----:R-:W4:Y:S04]  /*510c0*/  LDL.LU.64 R22, [R1+0x3a58] ;  /* 0x003a580001167983 */ /* 0x001f280000300a00 */
[----:B------:R-:W4:Y:S02]  /*510d0*/  LDL.LU.64 R20, [R1+0x3a50] ;  /* 0x003a500001147983 */ /* 0x000f240000300a00 */
[----:B----4-:R-:W-:Y:S02]  /*510e0*/  HMMA.16816.F32.BF16 R16, R16, R12, R20 ;  /* 0x0000000c1010723c */ /* 0x010fe40000041814 */
[----:B------:R-:W2:Y:S04]  /*510f0*/  LDL.LU.64 R22, [R1+0x3a48] ;  /* 0x003a480001167983 */ /* 0x000ea80000300a00 */
[----:B------:R-:W2:Y:S01]  /*51100*/  LDL.LU.64 R20, [R1+0x3a40] ;  /* 0x003a400001147983 */ /* 0x000ea20000300a00 */
[----:B------:R-:W-:Y:S01]  /*51110*/  MOV R2, R24 ;  /* 0x0000001800027202 */ /* 0x000fe20000000f00 */
[----:B------:R-:W-:Y:S11]  /*51120*/  IMAD.MOV.U32 R0, RZ, RZ, R25 ;  /* 0x000000ffff007224 */ /* 0x000ff600078e0019 */
[----:B------:R-:W-:Y:S04]  /*51130*/  @!UPT UIADD3 URZ, URZ, URZ, URZ ;  /* 0x0000003f3f3ff290 */ /* 0x000fe8000fffe03f */
[----:B------:R0:W-:Y:S04]  /*51140*/  STL.64 [R1+0x370], R16 ;  /* 0x0003701001007387 */ /* 0x0001e80000100a00 */
[----:B------:R-:W-:Y:S04]  /*51150*/  STL.64 [R1+0x378], R18 ;  /* 0x0003781201007387 */ /* 0x000fe80000100a00 */
[----:B0-----:R-:W3:Y:S04]  /*51160*/  LDL.64 R16, [R1+0x30] ;  /* 0x0000300001107983 */ /* 0x001ee80000100a00 */
[----:B------:R-:W-:Y:S01]  /*51170*/  STL.64 [R1+0x39d8], R12 ;  /* 0x0039d80c01007387 */ /* 0x000fe20000100a00 */
[C---:B--2---:R-:W-:Y:S11]  /*51180*/  HMMA.16816.F32.BF16 R4, R20.reuse, R24, R4 ;  /* 0x000000181404723c */ /* 0x044ff60000041804 */
[----:B------:R-:W-:Y:S11]  /*51190*/  @!UPT UIADD3 URZ, URZ, URZ, URZ ;  /* 0x0000003f3f3ff290 */ /* 0x000ff6000fffe03f */
[----:B------:R-:W-:Y:S01]  /*511a0*/  @!UPT UIADD3 URZ, URZ, URZ, URZ ;  /* 0x0000003f3f3ff290 */ /* 0x000fe2000fffe03f */
[----:B------:R-:W-:Y:S04]  /*511b0*/  STL.64 [R1+0x3a0], R4 ;  /* 0x0003a00401007387 */ /* 0x000fe80000100a00 */
[----:B------:R0:W-:Y:S04]  /*511c0*/  STL.64 [R1+0x3a8], R6 ;  /* 0x0003a80601007387 */ /* 0x0001e80000100a00 */
[----:B0-----:R-:W2:Y:S04]  /*511d0*/  LDL.LU.64 R6, [R1+0x3a38] ;  /* 0x003a380001067983 */ /* 0x001ea80000300a00 */
[----:B------:R-:W2:Y:S04]  /*511e0*/  LDL.LU.64 R4, [R1+0x3a30] ;  /* 0x003a300001047983 */ /* 0x000ea80000300a00 */
[----:B------:R-:W2:Y:S02]  /*511f0*/  LDL.LU.64 R24, [R1+0x3a28] ;  /* 0x003a280001187983 */ /* 0x000ea40000300a00 */
[C---:B--2---:R-:W-:Y:S01]  /*51200*/  HMMA.16816.F32.BF16 R4, R20.reuse, R24, R4 ;  /* 0x000000181404723c */ /* 0x044fe20000041804 */
[----:B------:R-:W-:Y:S01]  /*51210*/  MOV R11, R24 ;  /* 0x00000018000b7202 */ /* 0x000fe20000000f00 */
[----:B------:R-:W-:Y:S11]  /*51220*/  IMAD.MOV.U32 R10, RZ, RZ, R25 ;  /* 0x000000ffff0a7224 */ /* 0x000ff600078e0019 */
[----:B------:R-:W-:Y:S10]  /*51230*/  @!UPT UIADD3 URZ, URZ, URZ, URZ ;  /* 0x0000003f3f3ff290 */ /* 0x000ff4000fffe03f */
        /* <DEDUP_REMOVED lines=12> */
[----:B------:R-:W4:Y:S04]  /*51300*/  LDL.LU.64 R4, [R1+0x3a00] ;  /* 0x003a000001047983 */ /* 0x000f280000300a00 */
[----:B------:R-:W4:Y:S04]  /*51310*/  LDL.LU.64 R26, [R1+0x39f8] ;  /* 0x0039f800011a7983 */ /* 0x000f280000300a00 */
[----:B------:R-:W4:Y:S02]  /*51320*/  LDL.LU.64 R24, [R1+0x39f0] ;  /* 0x0039f00001187983 */ /* 0x000f240000300a00 */
[C---:B----4-:R-:W-:Y:S11]  /*51330*/  HMMA.16816.F32.BF16 R24, R20.reuse, R4, R24 ;  /* 0x000000041418723c */ /* 0x050ff60000041818 */
[----:B------:R-:W-:Y:S11]  /*51340*/  @!UPT UIADD3 URZ, URZ, URZ, URZ ;  /* 0x0000003f3f3ff290 */ /* 0x000ff6000fffe03f */
[----:B------:R-:W-:Y:S01]  /*51350*/  @!UPT UIADD3 URZ, URZ, URZ, URZ ;  /* 0x0000003f3f3ff290 */ /* 0x000fe2000fffe03f */
[----:B------:R-:W-:Y:S04]  /*51360*/  STL.64 [R1+0x3d0], R24 ;  /* 0x0003d01801007387 */ /* 0x000fe80000100a00 */
[----:B------:R0:W-:Y:S04]  /*51370*/  STL.64 [R1+0x3d8], R26 ;  /* 0x0003d81a01007387 */ /* 0x0001e80000100a00 */
[----:B0-----:R-:W4:Y:S04]  /*51380*/  LDL.LU.64 R26, [R1+0x39e8] ;  /* 0x0039e800011a7983 */ /* 0x001f280000300a00 */
[----:B------:R-:W4:Y:S04]  /*51390*/  LDL.LU.64 R24, [R1+0x39e0] ;  /* 0x0039e00001187983 */ /* 0x000f280000300a00 */
[----:B--2---:R-:W-:Y:S04]  /*513a0*/  STL.64 [R1+0x3980], R6 ;  /* 0x0039800601007387 */ /* 0x004fe80000100a00 */
[----:B------:R0:W-:Y:S04]  /*513b0*/  STL.64 [R1+0x3978], R4 ;  /* 0x0039780401007387 */ /* 0x0001e80000100a00 */
[----:B0-----:R-:W3:Y:S04]  /*513c0*/  LDL.LU R4, [R1+0x3e0] ;  /* 0x0003e00001047983 */ /* 0x001ee80000300800 */
[----:B------:R-:W3:Y:S04]  /*513d0*/  LDL.LU R5, [R1+0x3e4] ;  /* 0x0003e40001057983 */ /* 0x000ee80000300800 */
[----:B------:R-:W3:Y:S04]  /*513e0*/  LDL.LU R6, [R1+0x3e8] ;  /* 0x0003e80001067983 */ /* 0x000ee80000300800 */
[----:B------:R-:W3:Y:S02]  /*513f0*/  LDL.LU R7, [R1+0x3ec] ;  /* 0x0003ec0001077983 */ /* 0x000ee40000300800 */
[----:B---3--:R-:W-:Y:S11]  /*51400*/  HMMA.16816.F32.BF16 R4, R20, R16, R4 ;  /* 0x000000101404723c */ /* 0x008ff60000041804 */
[----:B------:R-:W-:Y:S11]  /*51410*/  @!UPT UIADD3 URZ, URZ, URZ, URZ ;  /* 0x0000003f3f3ff290 */ /* 0x000ff6000fffe03f */
[----:B------:R-:W-:Y:S01]  /*51420*/  @!UPT UIADD3 URZ, URZ, URZ, URZ ;  /* 0x0000003f3f3ff290 */ /* 0x000fe2000fffe03f */
[----:B------:R0:W-:Y:S04]  /*51430*/  STL.64 [R1+0x3f0], R4 ;  /* 0x0003f00401007387 */ /* 0x0001e80000100a00 */
[----:B------:R1:W-:Y:S01]  /*51440*/  STL.64 [R1+0x3f8], R6 ;  /* 0x0003f80601007387 */ /* 0x0003e20000100a00 */
[----:B0-----:R-:W-:Y:S01]  /*51450*/  MOV R4, R13 ;  /* 0x0000000d00047202 */ /* 0x001fe20000000f00 */
[----:B------:R-:W-:-:S05]  /*51460*/  IMAD.MOV.U32 R5, RZ, RZ, R12 ;  /* 0x000000ffff057224 */ /* 0x000fca00078e000c */
[----:B------:R0:W-:Y:S04]  /*51470*/  STL.64 [R1+0x3998], R4 ;  /* 0x0039980401007387 */ /* 0x0001e80000100a00 */
[----:B------:R-:W2:Y:S01]  /*51480*/  LDL R19, [R1+0x728] ;  /* 0x0007280001137983 */ /* 0x000ea20000100800 */
[----:B-1----:R-:W-:Y:S01]  /*51490*/  MOV R7, R16 ;  /* 0x0000001000077202 */ /* 0x002fe20000000f00 */
[----:B------:R-:W-:Y:S01]  /*514a0*/  IMAD.MOV.U32 R6, RZ, RZ, R17 ;  /* 0x000000ffff067224 */ /* 0x000fe200078e0011 */
[----:B------:R-:W-:Y:S01]  /*514b0*/  MOV R16, R15 ;  /* 0x0000000f00107202 */ /* 0x000fe20000000f00 */
[----:B------:R-:W-:-:S07]  /*514c0*/  IMAD.MOV.U32 R17, RZ, RZ, R14 ;  /* 0x000000ffff117224 */ /* 0x000fce00078e000e */
[----:B----4-:R-:W-:Y:S01]  /*514d0*/  HMMA.16816.F32.BF16 R12, R20, R16, R24 ;  /* 0x00000010140c723c */ /* 0x010fe20000041818 */
[----:B0-----:R-:W-:Y:S01]  /*514e0*/  MOV R4, R11 ;  /* 0x0000000b00047202 */ /* 0x001fe20000000f00 */
[----:B------:R-:W-:Y:S01]  /*514f0*/  IMAD.MOV.U32 R5, RZ, RZ, R10 ;  /* 0x000000ffff057224 */ /* 0x000fe200078e000a */
[----:B--2---:R-:W-:Y:S11]  /*51500*/  STL [R1+0x3948], R19 ;  /* 0x0039481301007387 */ /* 0x004ff60000100800 */
[----:B------:R-:W-:Y:S09]  /*51510*/  @!UPT UIADD3 URZ, URZ, URZ, URZ ;  /* 0x0000003f3f3ff290 */ /* 0x000ff2000fffe03f */
[----:B------:R0:W-:Y:S04]  /*51520*/  STL.64 [R1+0x410], R12 ;  /* 0x0004100c01007387 */ /* 0x0001e80000100a00 */
[----:B------:R1:W-:Y:S04]  /*51530*/  STL.64 [R1+0x418], R14 ;  /* 0x0004180e01007387 */ /* 0x0003e80000100a00 */
[----:B0-----:R-:W2:Y:S04]  /*51540*/  LDL.LU R12, [R1+0x420] ;  /* 0x00042000010c7983 */ /* 0x001ea80000300800 */
[----:B------:R-:W2:Y:S04]  /*51550*/  LDL.LU R13, [R1+0x424] ;  /* 0x00042400010d7983 */ /* 0x000ea80000300800 */
[----:B-1----:R-:W2:Y:S04]  /*51560*/  LDL.LU R14, [R1+0x428] ;  /* 0x00042800010e7983 */ /* 0x002ea80000300800 */
[----:B------:R-:W2:Y:S04]  /*51570*/  LDL.LU R15, [R1+0x42c] ;  /* 0x00042c00010f7983 */ /* 0x000ea80000300800 */
[----:B------:R-:W-:Y:S04]  /*51580*/  STL.64 [R1+0x39b0], R4 ;  /* 0x0039b00401007387 */ /* 0x000fe80000100a00 */
[----:B------:R0:W-:Y:S02]  /*51590*/  STL.64 [R1+0x3958], R16 ;  /* 0x0039581001007387 */ /* 0x0001e40000100a00 */
[----:B0-----:R-:W-:Y:S01]  /*515a0*/  MOV R16, R7 ;  /* 0x0000000700107202 */ /* 0x001fe20000000f00 */
[----:B------:R-:W-:-:S05]  /*515b0*/  IMAD.MOV.U32 R17, RZ, RZ, R6 ;  /* 0x000000ffff117224 */ /* 0x000fca00078e0006 */
        /* <DEDUP_REMOVED lines=26> */
[----:B------:R-:W2:Y:S04]  /*51760*/  LDL.LU R18, [R1+0xe8] ;  /* 0x0000e80001127983 */ /* 0x000ea80000300800 */
[----:B------:R-:W2:Y:S04]  /*51770*/  LDL.LU R19, [R1+0xec] ;  /* 0x0000ec0001137983 */ /* 0x000ea80000300800 */
[----:B------:R0:W-:Y:S04]  /*51780*/  STL.64 [R1+0x480], R12 ;  /* 0x0004800c01007387 */ /* 0x0001e80000100a00 */
[----:B------:R-:W-:Y:S04]  /*51790*/  STL.64 [R1+0x488], R14 ;  /* 0x0004880e01007387 */ /* 0x000fe80000100a00 */
[----:B0-----:R-:W3:Y:S04]  /*517a0*/  LDL.LU.64 R12, [R1+0x39d8] ;  /* 0x0039d800010c7983 */ /* 0x001ee80000300a00 */
[----:B------:R0:W-:Y:S04]  /*517b0*/  STL.64 [R1+0x3950], R8 ;  /* 0x0039500801007387 */ /* 0x0001e80000100a00 */
[----:B0-----:R-:W4:Y:S04]  /*517c0*/  LDL.LU R8, [R1+0x90] ;  /* 0x0000900001087983 */ /* 0x001f280000300800 */
[----:B------:R-:W4:Y:S04]  /*517d0*/  LDL.LU R9, [R1+0x94] ;  /* 0x0000940001097983 */ /* 0x000f280000300800 */
[----:B------:R-:W2:Y:S04]  /*517e0*/  LDL.LU R10, [R1+0x98] ;  /* 0x00009800010a7983 */ /* 0x000ea80000300800 */
[----:B------:R-:W2:Y:S01]  /*517f0*/  LDL.LU R11, [R1+0x9c] ;  /* 0x00009c00010b7983 */ /* 0x000ea20000300800 */
[----:B---3--:R-:W-:Y:S03]  /*51800*/  HMMA.16816.F32.BF16 R20, R20, R12, R24 ;  /* 0x0000000c1414723c */ /* 0x008fe60000041818 */
[----:B--2---:R-:W-:Y:S04]  /*51810*/  STL.64 [R1+0x3968], R10 ;  /* 0x0039680a01007387 */ /* 0x004fe80000100a00 */
[----:B----4-:R0:W-:Y:S04]  /*51820*/  STL.64 [R1+0x3960], R8 ;  /* 0x0039600801007387 */ /* 0x0101e80000100a00 */
[----:B0-----:R-:W2:Y:S04]  /*51830*/  LDL.LU R8, [R1+0xa0] ;  /* 0x0000a00001087983 */ /* 0x001ea80000300800 */
[----:B------:R-:W2:Y:S04]  /*51840*/  LDL.LU R9, [R1+0xa4] ;  /* 0x0000a40001097983 */ /* 0x000ea80000300800 */
[----:B------:R-:W2:Y:S04]  /*51850*/  LDL.LU R10, [R1+0xa8] ;  /* 0x0000a800010a7983 */ /* 0x000ea80000300800 */
[----:B------:R-:W2:Y:S04]  /*51860*/  LDL.LU R11, [R1+0xac] ;  /* 0x0000ac00010b7983 */ /* 0x000ea80000300800 */
[----:B------:R-:W3:Y:S04]  /*51870*/  LDL.LU.64 R26, [R1+0x39d0] ;  /* 0x0039d000011a7983 */ /* 0x000ee80000300a00 */
[----:B------:R-:W3:Y:S01]  /*51880*/  LDL.LU.64 R24, [R1+0x39c8] ;  /* 0x0039c80001187983 */ /* 0x000ee20000300a00 */
[----:B------:R-:W-:Y:S01]  /*51890*/  MOV R4, R2 ;  /* 0x0000000200047202 */ /* 0x000fe20000000f00 */
[----:B------:R-:W-:-:S02]  /*518a0*/  IMAD.MOV.U32 R5, RZ, RZ, R0 ;  /* 0x000000ffff057224 */ /* 0x000fc400078e0000 */
[----:B------:R0:W-:Y:S04]  /*518b0*/  STL.64 [R1+0x470], R20 ;  /* 0x0004701401007387 */ /* 0x0001e80000100a00 */
[----:B------:R1:W-:Y:S04]  /*518c0*/  STL.64 [R1+0x478], R22 ;  /* 0x0004781601007387 */ /* 0x0003e80000100a00 */
[----:B0-----:R-:W4:Y:S04]  /*518d0*/  LDL.LU R20, [R1+0x40] ;  /* 0x0000400001147983 */ /* 0x001f280000300800 */
[----:B------:R-:W4:Y:S04]  /*518e0*/  LDL.LU R21, [R1+0x44] ;  /* 0x0000440001157983 */ /* 0x000f280000300800 */
[----:B-1----:R-:W4:Y:S04]  /*518f0*/  LDL.LU R22, [R1+0x48] ;  /* 0x0000480001167983 */ /* 0x002f280000300800 */
[----:B------:R-:W4:Y:S01]  /*51900*/  LDL.LU R23, [R1+0x4c] ;  /* 0x00004c0001177983 */ /* 0x000f220000300800 */
        /* <DEDUP_REMOVED lines=14> */
[C---:B---3--:R-:W-:Y:S02]  /*519f0*/  HMMA.16816.F32.BF16 R4, R24.reuse, R4, R16 ;  /* 0x000000041804723c */ /* 0x048fe40000041810 */
[----:B------:R-:W3:Y:S04]  /*51a00*/  LDL.LU.64 R18, [R1+0x3990] ;  /* 0x0039900001127983 */ /* 0x000ee80000300a00 */
[----:B------:R-:W3:Y:S11]  /*51a10*/  LDL.LU.64 R16, [R1+0x3988] ;  /* 0x0039880001107983 */ /* 0x000ef60000300a00 */
[----:B------:R-:W-:Y:S06]  /*51a20*/  @!UPT UIADD3 URZ, URZ, URZ, URZ ;  /* 0x0000003f3f3ff290 */ /* 0x000fec000fffe03f */
[----:B------:R-:W-:Y:S04]  /*51a30*/  STL.64 [R1+0x440], R4 ;  /* 0x0004400401007387 */ /* 0x000fe80000100a00 */
[----:B------:R0:W-:Y:S04]  /*51a40*/  STL.64 [R1+0x448], R6 ;  /* 0x0004480601007387 */ /* 0x0001e80000100a00 */
[----:B0-----:R-:W2:Y:S04]  /*51a50*/  LDL.LU.64 R6, [R1+0x3980] ;  /* 0x0039800001067983 */ /* 0x001ea80000300a00 */
[----:B------:R-:W3:Y:S02]  /*51a60*/  LDL.LU.64 R4, [R1+0x3978] ;  /* 0x0039780001047983 */ /* 0x000ee40000300a00 */
[C---:B---3--:R-:W-:Y:S11]  /*51a70*/  HMMA.16816.F32.BF16 R16, R24.reuse, R4, R16 ;  /* 0x000000041810723c */ /* 0x048ff60000041810 */
[----:B------:R-:W-:Y:S11]  /*51a80*/  @!UPT UIADD3 URZ, URZ, URZ, URZ ;  /* 0x0000003f3f3ff290 */ /* 0x000ff6000fffe03f */
[----:B------:R-:W-:Y:S01]  /*51a90*/  @!UPT UIADD3 URZ, URZ, URZ, URZ ;  /* 0x0000003f3f3ff290 */ /* 0x000fe2000fffe03f */
[----:B------:R0:W-:Y:S04]  /*51aa0*/  STL.64 [R1+0x430], R16 ;  /* 0x0004301001007387 */ /* 0x0001e80000100a00 */
[----:B------:R-:W-:Y:S04]  /*51ab0*/  STL.64 [R1+0x438], R18 ;  /* 0x0004381201007387 */ /* 0x000fe80000100a00 */
[----:B0-----:R-:W3:Y:S04]  /*51ac0*/  LDL.LU.64 R16, [R1+0x3970] ;  /* 0x0039700001107983 */ /* 0x001ee80000300a00 */
[----:B--2---:R-:W-:Y:S04]  /*51ad0*/  STL.64 [R1+0x3918], R6 ;  /* 0x0039180601007387 */ /* 0x004fe80000100a00 */
[----:B------:R0:W-:Y:S04]  /*51ae0*/  STL.64 [R1+0x3910], R4 ;  /* 0x0039100401007387 */ /* 0x0001e80000100a00 */
[----:B0-----:R-:W2:Y:S04]  /*51af0*/  LDL.LU R4, [R1+0x80] ;  /* 0x0000800001047983 */ /* 0x001ea80000300800 */
[----:B------:R-:W2:Y:S04]  /*51b00*/  LDL.LU R5, [R1+0x84] ;  /* 0x0000840001057983 */ /* 0x000ea80000300800 */
[----:B------:R-:W2:Y:S04]  /*51b10*/  LDL.LU R6, [R1+0x88] ;  /* 0x0000880001067983 */ /* 0x000ea80000300800 */
[----:B------:R-:W2:Y:S01]  /*51b20*/  LDL.LU R7, [R1+0x8c] ;  /* 0x00008c0001077983 */ /* 0x000ea20000300800 */
        /* <DEDUP_REMOVED lines=8> */
[----:B------:R-:W2:Y:S11]  /*51bb0*/  LDL.LU.64 R8, [R1+0x3950] ;  /* 0x0039500001087983 */ /* 0x000eb60000300a00 */
[----:B------:R-:W-:Y:S10]  /*51bc0*/  @!UPT UIADD3 URZ, URZ, URZ, URZ ;  /* 0x0000003f3f3ff290 */ /* 0x000ff4000fffe03f */
[----:B------:R-:W-:Y:S04]  /*51bd0*/  STL.64 [R1+0x400], R16 ;  /* 0x0004001001007387 */ /* 0x000fe80000100a00 */
[----:B------:R0:W-:Y:S04]  /*51be0*/  STL.64 [R1+0x408], R18 ;  /* 0x0004081201007387 */ /* 0x0001e80000100a00 */
[----:B0-----:R-:W3:Y:S01]  /*51bf0*/  LDL.LU R19, [R1+0x3948] ;  /* 0x0039480001137983 */ /* 0x001ee20000300800 */
[C---:B--2---:R-:W-:Y:S01]  /*51c00*/  HMMA.16816.F32.BF16 R4, R24.reuse, R8, R4 ;  /* 0x000000081804723c */ /* 0x044fe20000041804 */
[----:B------:R-:W-:Y:S01]  /*51c10*/  MOV R2, R8 ;  /* 0x0000000800027202 */ /* 0x000fe20000000f00 */
[----:B------:R-:W-:Y:S11]  /*51c20*/  IMAD.MOV.U32 R0, RZ, RZ, R9 ;  /* 0x000000ffff007224 */ /* 0x000ff600078e0009 */
[----:B------:R-:W-:Y:S10]  /*51c30*/  @!UPT UIADD3 URZ, URZ, URZ, URZ ;  /* 0x0000003f3f3ff290 */ /* 0x000ff4000fffe03f */
[----:B------:R-:W-:Y:S04]  /*51c40*/  STL.64 [R1+0x3e0], R4 ;  /* 0x0003e00401007387 */ /* 0x000fe80000100a00 */
[----:B------:R4:W-:Y:S04]  /*51c50*/  STL.64 [R1+0x3e8], R6 ;  /* 0x0003e80601007387 */ /* 0x0009e80000100a00 */
[----:B------:R-:W2:Y:S04]  /*51c60*/  LDL.LU.64 R10, [R1+0x3940] ;  /* 0x00394000010a7983 */ /* 0x000ea80000300a00 */
[----:B------:R-:W2:Y:S01]  /*51c70*/  LDL.LU.64 R8, [R1+0x3938] ;  /* 0x0039380001087983 */ /* 0x000ea20000300a00 */
[----:B----4-:R-:W-:Y:S03]  /*51c80*/  HMMA.16816.F32.BF16 R4, R24, R12, R20 ;  /* 0x0000000c1804723c */ /* 0x010fe60000041814 */
[----:B------:R-:W4:Y:S04]  /*51c90*/  LDL.LU R12, [R1+0x9d0] ;  /* 0x0009d000010c7983 */ /* 0x000f280000300800 */
[----:B------:R-:W2:Y:S11]  /*51ca0*/  LDL.LU R13, [R1+0x9d4] ;  /* 0x0009d400010d7983 */ /* 0x000eb60000300800 */
[----:B------:R-:W-:Y:S05]  /*51cb0*/  @!UPT UIADD3 URZ, URZ, URZ, URZ ;  /* 0x0000003f3f3ff290 */ /* 0x000fea000fffe03f */
[----:B------:R-:W-:Y:S04]  /*51cc0*/  STL.64 [R1+0x350], R4 ;  /* 0x0003500401007387 */ /* 0x000fe80000100a00 */
[----:B------:R0:W-:Y:S04]  /*51cd0*/  STL.64 [R1+0x358], R6 ;  /* 0x0003580601007387 */ /* 0x0001e80000100a00 */
[----:B------:R-:W3:Y:S04]  /*51ce0*/  LDL.LU R14, [R1+0x9d8] ;  /* 0x0009d800010e7983 */ /* 0x000ee80000300800 */
[----:B------:R-:W2:Y:S04]  /*51cf0*/  LDL.LU R15, [R1+0x9dc] ;  /* 0x0009dc00010f7983 */ /* 0x000ea80000300800 */
[----:B------:R-:W2:Y:S04]  /*51d00*/  LDL.LU R20, [R1+0x9e0] ;  /* 0x0009e00001147983 */ /* 0x000ea80000300800 */
[----:B------:R-:W2:Y:S04]  /*51d10*/  LDL.LU R21, [R1+0x9e4] ;  /* 0x0009e40001157983 */ /* 0x000ea80000300800 */
[----:B0-----:R-:W2:Y:S04]  /*51d20*/  LDL.LU R7, [R1+0x9e8] ;  /* 0x0009e80001077983 */ /* 0x001ea80000300800 */
[----:B------:R-:W2:Y:S04]  /*51d30*/  LDL.LU R6, [R1+0x9ec] ;  /* 0x0009ec0001067983 */ /* 0x000ea80000300800 */
[----:B------:R-:W2:Y:S04]  /*51d40*/  LDL.LU R16, [R1+0x9f0] ;  /* 0x0009f00001107983 */ /* 0x000ea80000300800 */
[----:B------:R-:W2:Y:S04]  /*51d50*/  LDL.LU R17, [R1+0x9f4] ;  /* 0x0009f40001117983 */ /* 0x000ea80000300800 */
[----:B------:R-:W2:Y:S01]  /*51d60*/  LDL.LU R18, [R1+0x9f8] ;  /* 0x0009f80001127983 */ /* 0x000ea20000300800 */
[----:B------:R-:W-:-:S03]  /*51d70*/  MOV R27, R29 ;  /* 0x0000001d001b7202 */ /* 0x000fc60000000f00 */
[----:B--2---:R-:W-:Y:S04]  /*51d80*/  STL [R1+0x3930], R18 ;  /* 0x0039301201007387 */ /* 0x004fe80000100800 */
[----:B------:R0:W-:Y:S04]  /*51d90*/  STL.64 [R1+0x3928], R16 ;  /* 0x0039281001007387 */ /* 0x0001e80000100a00 */
[----:B0-----:R-:W2:Y:S04]  /*51da0*/  LDL.64 R16, [R1+0x20] ;  /* 0x0000200001107983 */ /* 0x001ea80000100a00 */
[----:B------:R-:W-:Y:S04]  /*51db0*/  STL [R1+0x3920], R27 ;  /* 0x0039201b01007387 */ /* 0x000fe80000100800 */
[----:B------:R-:W2:Y:S04]  /*51dc0*/  LDL.64 R24, [R1+0x10] ;  /* 0x0000100001187983 */ /* 0x000ea80000100a00 */
[----:B------:R-:W2:Y:S04]  /*51dd0*/  LDL.LU.64 R4, [R1] ;  /* 0x0000000001047983 */ /* 0x000ea80000300a00 */
[----:B------:R-:W2:Y:S01]  /*51de0*/  LDL.LU R29, [R1+0x720] ;  /* 0x00072000011d7983 */ /* 0x000ea20000300800 */
[----:B----4-:R-:W-:-:S02]  /*51df0*/  FMUL R12, R28, R12 ;  /* 0x0000000c1c0c7220 */ /* 0x010fc40000400000 */
[----:B------:R-:W-:Y:S02]  /*51e00*/  FMUL R13, R28, R13 ;  /* 0x0000000d1c0d7220 */ /* 0x000fe40000400000 */
[C---:B---3--:R-:W-:Y:S02]  /*51e10*/  FMUL R14, R19.reuse, R14 ;  /* 0x0000000e130e7220 */ /* 0x048fe40000400000 */
[----:B------:R-:W-:-:S07]  /*51e20*/  FMUL R15, R19, R15 ;  /* 0x0000000f130f7220 */ /* 0x000fce0000400000 */
[----:B--2---:R-:W-:Y:S01]  /*51e30*/  HMMA.16816.F32.BF16 R12, R8, R16, R12 ;  /* 0x00000010080c723c */ /* 0x004fe2000004180c */
[----:B------:R0:W-:Y:S04]  /*51e40*/  STL [R1+0x38d4], R29 ;  /* 0x0038d41d01007387 */ /* 0x0001e80000100800 */
[----:B------:R-:W2:Y:S11]  /*51e50*/  LDL.LU R18, [R1+0x3930] ;  /* 0x0039300001127983 */ /* 0x000eb60000300800 */
[----:B------:R-:W-:Y:S07]  /*51e60*/  @!UPT UIADD3 URZ, URZ, URZ, URZ ;  /* 0x0000003f3f3ff290 */ /* 0x000fee000fffe03f */
[----:B------:R1:W-:Y:S01]  /*51e70*/  STL.64 [R1+0x330], R12 ;  /* 0x0003300c01007387 */ /* 0x0003e20000100a00 */
[----:B0-----:R-:W-:-:S03]  /*51e80*/  IMAD.MOV.U32 R29, RZ, RZ, R17 ;  /* 0x000000ffff1d7224 */ /* 0x001fc600078e0011 */
[----:B------:R-:W-:Y:S04]  /*51e90*/  STL.64 [R1+0x338], R14 ;  /* 0x0003380e01007387 */ /* 0x000fe80000100a00 */
[----:B------:R-:W3:Y:S04]  /*51ea0*/  LDL.LU.64 R16, [R1+0x3928] ;  /* 0x0039280001107983 */ /* 0x000ee80000300a00 */
[----:B-1----:R-:W4:Y:S04]  /*51eb0*/  LDL.LU R13, [R1+0x9fc] ;  /* 0x0009fc00010d7983 */ /* 0x002f280000300800 */
[----:B------:R0:W-:Y:S04]  /*51ec0*/  STL [R1+0x38d8], R29 ;  /* 0x0038d81d01007387 */ /* 0x0001e80000100800 */
[----:B0-----:R-:W2:Y:S01]  /*51ed0*/  LDL R29, [R1+0x728] ;  /* 0x00072800011d7983 */ /* 0x001ea20000100800 */
[----:B------:R-:W-:-:S02]  /*51ee0*/  FMUL R20, R28, R20 ;  /* 0x000000141c147220 */ /* 0x000fc40000400000 */
[----:B------:R-:W-:Y:S01]  /*51ef0*/  FMUL R21, R28, R21 ;  /* 0x000000151c157220 */ /* 0x000fe20000400000 */
[----:B------:R-:W4:Y:S01]  /*51f00*/  LDL.LU R12, [R1+0xa00] ;  /* 0x000a0000010c7983 */ /* 0x000f220000300800 */
[----:B------:R-:W-:-:S03]  /*51f10*/  FMUL R22, R19, R7 ;  /* 0x0000000713167220 */ /* 0x000fc60000400000 */
[----:B------:R-:W4:Y:S01]  /*51f20*/  LDL.LU R7, [R1+0xa04] ;  /* 0x000a040001077983 */ /* 0x000f220000300800 */
[----:B--2---:R-:W-:-:S03]  /*51f30*/  FMUL R23, R29, R6 ;  /* 0x000000061d177220 */ /* 0x004fc60000400000 */
[----:B------:R-:W2:Y:S01]  /*51f40*/  LDL.LU R6, [R1+0xa08] ;  /* 0x000a080001067983 */ /* 0x000ea20000300800 */
[C---:B---3--:R-:W-:Y:S02]  /*51f50*/  FMUL R16, R28.reuse, R16 ;  /* 0x000000101c107220 */ /* 0x048fe40000400000 */
[----:B------:R-:W-:Y:S01]  /*51f60*/  FMUL R17, R28, R17 ;  /* 0x000000111c117220 */ /* 0x000fe20000400000 */
[----:B------:R-:W3:Y:S01]  /*51f70*/  LDL.LU R27, [R1+0x3920] ;  /* 0x00392000011b7983 */ /* 0x000ee20000300800 */
[----:B------:R-:W-:Y:S01]  /*51f80*/  HMMA.16816.F32.BF16 R20, R8, R24, R20 ;  /* 0x000000180814723c */ /* 0x000fe20000041814 */
[----:B------:R-:W-:Y:S11]  /*51f90*/  MOV R28, R25 ;  /* 0x00000019001c7202 */ /* 0x000ff60000000f00 */
[----:B------:R-:W-:Y:S11]  /*51fa0*/  @!UPT UIADD3 URZ, URZ, URZ, URZ ;  /* 0x0000003f3f3ff290 */ /* 0x000ff6000fffe03f */
[----:B------:R0:W-:Y:S04]  /*51fb0*/  STL.64 [R1+0x310], R20 ;  /* 0x0003101401007387 */ /* 0x0001e80000100a00 */
[----:B------:R1:W-:Y:S04]  /*51fc0*/  STL.64 [R1+0x318], R22 ;  /* 0x0003181601007387 */ /* 0x0003e80000100a00 */
[----:B------:R-:W3:Y:S04]  /*51fd0*/  LDL.LU R15, [R1+0xa0c] ;  /* 0x000a0c00010f7983 */ /* 0x000ee80000300800 */
[----:B0-----:R-:W3:Y:S04]  /*51fe0*/  LDL.LU R20, [R1+0xa10] ;  /* 0x000a100001147983 */ /* 0x001ee80000300800 */
[----:B------:R-:W3:Y:S04]  /*51ff0*/  LDL.LU R21, [R1+0xa14] ;  /* 0x000a140001157983 */ /* 0x000ee80000300800 */
[----:B-1----:R-:W3:Y:S04]  /*52000*/  LDL.LU R22, [R1+0xa18] ;  /* 0x000a180001167983 */ /* 0x002ee80000300800 */
[----:B------:R0:W-:Y:S04]  /*52010*/  STL [R1+0x38f0], R28 ;  /* 0x0038f01c01007387 */ /* 0x0001e80000100800 */
[----:B0-----:R-:W3:Y:S01]  /*52020*/  LDL.LU R28, [R1+0x490] ;  /* 0x00049000011c7983 */ /* 0x001ee20000300800 */
[----:B------:R-:W-:-:S02]  /*52030*/  FMUL R18, R29, R18 ;  /* 0x000000121d127220 */ /* 0x000fc40000400000 */
[C---:B----4-:R-:W-:Y:S01]  /*52040*/  FMUL R19, R29.reuse, R13 ;  /* 0x0000000d1d137220 */ /* 0x050fe20000400000 */
[----:B------:R-:W4:Y:S06]  /*52050*/  LDL.LU R23, [R1+0xa1c] ;  /* 0x000a1c0001177983 */ /* 0x000f2c0000300800 */
[----:B------:R-:W-:Y:S01]  /*52060*/  HMMA.16816.F32.BF16 R16, R8, R4, R16 ;  /* 0x000000040810723c */ /* 0x000fe20000041810 */
[----:B------:R-:W-:Y:S01]  /*52070*/  MOV R26, R5 ;  /* 0x00000005001a7202 */ /* 0x000fe20000000f00 */
[----:B--2---:R-:W-:Y:S01]  /*52080*/  FMUL R14, R29, R6 ;  /* 0x000000061d0e7220 */ /* 0x004fe20000400000 */
[----:B---3--:R0:W-:Y:S11]  /*52090*/  STL [R1+0x3908], R27 ;  /* 0x0039081b01007387 */ /* 0x0081f60000100800 */
[----:B------:R-:W-:Y:S09]  /*520a0*/  @!UPT UIADD3 URZ, URZ, URZ, URZ ;  /* 0x0000003f3f3ff290 */ /* 0x000ff2000fffe03f */
[----:B------:R1:W-:Y:S04]  /*520b0*/  STL.64 [R1+0x2f0], R16 ;  /* 0x0002f01001007387 */ /* 0x0003e80000100a00 */
[----:B------:R2:W-:Y:S01]  /*520c0*/  STL.64 [R1+0x2f8], R18 ;  /* 0x0002f81201007387 */ /* 0x0005e20000100a00 */
[----:B0-----:R-:W-:Y:S02]  /*520d0*/  IMAD.MOV.U32 R27, RZ, RZ, R4 ;  /* 0x000000ffff1b7224 */ /* 0x001fe400078e0004 */
[C---:B------:R-:W-:Y:S02]  /*520e0*/  FMUL R13, R28.reuse, R7 ;  /* 0x000000071c0d7220 */ /* 0x040fe40000400000 */
[----:B------:R-:W3:Y:S04]  /*520f0*/  LDL.LU.64 R6, [R1+0x3918] ;  /* 0x0039180001067983 */ /* 0x000ee80000300a00 */
[----:B------:R-:W3:Y:S01]  /*52100*/  LDL.LU.64 R4, [R1+0x3910] ;  /* 0x0039100001047983 */ /* 0x000ee20000300a00 */
[----:B------:R-:W-:-:S02]  /*52110*/  FMUL R12, R28, R12 ;  /* 0x0000000c1c0c7220 */ /* 0x000fc40000400000 */
[----:B------:R-:W-:Y:S01]  /*52120*/  FMUL R15, R29, R15 ;  /* 0x0000000f1d0f7220 */ /* 0x000fe20000400000 */
[----:B-1----:R-:W4:Y:S04]  /*52130*/  LDL.LU R16, [R1+0xa20] ;  /* 0x000a200001107983 */ /* 0x002f280000300800 */
[----:B------:R-:W4:Y:S04]  /*52140*/  LDL.LU R17, [R1+0xa24] ;  /* 0x000a240001117983 */ /* 0x000f280000300800 */
[----:B--2---:R-:W2:Y:S04]  /*52150*/  LDL.LU R18, [R1+0xa28] ;  /* 0x000a280001127983 */ /* 0x004ea80000300800 */
[----:B------:R-:W2:Y:S01]  /*52160*/  LDL.LU R19, [R1+0xa2c] ;  /* 0x000a2c0001137983 */ /* 0x000ea20000300800 */
[----:B---3--:R-:W-:Y:S03]  /*52170*/  HMMA.16816.F32.BF16 R12, R8, R4, R12 ;  /* 0x00000004080c723c */ /* 0x008fe6000004180c */
[----:B------:R-:W-:Y:S11]  /*52180*/  STL.64 [R1+0x38b0], R6 ;  /* 0x0038b00601007387 */ /* 0x000ff60000100a00 */
[----:B------:R-:W-:Y:S09]  /*52190*/  @!UPT UIADD3 URZ, URZ, URZ, URZ ;  /* 0x0000003f3f3ff290 */ /* 0x000ff2000fffe03f */
[----:B------:R-:W-:Y:S04]  /*521a0*/  STL.64 [R1+0x2d0], R12 ;  /* 0x0002d00c01007387 */ /* 0x000fe80000100a00 */
[----:B------:R-:W-:Y:S04]  /*521b0*/  STL.64 [R1+0x2d8], R14 ;  /* 0x0002d80e01007387 */ /* 0x000fe80000100a00 */
[----:B------:R0:W-:Y:S04]  /*521c0*/  STL.64 [R1+0x38a8], R4 ;  /* 0x0038a80401007387 */ /* 0x0001e80000100a00 */
[----:B------:R-:W1:Y:S04]  /*521d0*/  LDSM.16.M88.4 R12, [R3+0x47000] ;  /* 0x04700000030c783b */ /* 0x000e680000000200 */
[----:B0-----:R-:W3:Y:S01]  /*521e0*/  LDL.LU.64 R4, [R1+0x30] ;  /* 0x0000300001047983 */ /* 0x001ee20000300a00 */
[----:B------:R-:W-:-:S02]  /*521f0*/  FMUL R20, R28, R20 ;  /* 0x000000141c147220 */ /* 0x000fc40000400000 */
[----:B------:R-:W-:Y:S02]  /*52200*/  FMUL R21, R28, R21 ;  /* 0x000000151c157220 */ /* 0x000fe40000400000 */
[C---:B------:R-:W-:Y:S02]  /*52210*/  FMUL R22, R29.reuse, R22 ;  /* 0x000000161d167220 */ /* 0x040fe40000400000 */
[----:B----4-:R-:W-:Y:S01]  /*52220*/  FMUL R23, R29, R23 ;  /* 0x000000171d177220 */ /* 0x010fe20000400000 */
[----:B-1----:R-:W-:Y:S04]  /*52230*/  STL.64 [R1+0x38e8], R14 ;  /* 0x0038e80e01007387 */ /* 0x002fe80000100a00 */
[----:B------:R0:W-:Y:S04]  /*52240*/  STL.64 [R1+0x38e0], R12 ;  /* 0x0038e00c01007387 */ /* 0x0001e80000100a00 */
[----:B------:R-:W4:Y:S01]  /*52250*/  LDL.LU R3, [R1+0xa90] ;  /* 0x000a900001037983 */ /* 0x000f220000300800 */
[----:B0-----:R-:W-:Y:S01]  /*52260*/  IMAD.MOV.U32 R12, RZ, RZ, R2 ;  /* 0x000000ffff0c7224 */ /* 0x001fe200078e0002 */
[----:B------:R-:W-:-:S02]  /*52270*/  MOV R13, R0 ;  /* 0x00000000000d7202 */ /* 0x000fc40000000f00 */
[----:B------:R-:W2:Y:S04]  /*52280*/  LDL.LU R2, [R1+0xa94] ;  /* 0x000a940001027983 */ /* 0x000ea80000300800 */
[----:B------:R-:W4:Y:S01]  /*52290*/  LDL.LU R0, [R1+0xa98] ;  /* 0x000a980001007983 */ /* 0x000f220000300800 */
[----:B---3--:R-:W-:Y:S11]  /*522a0*/  HMMA.16816.F32.BF16 R20, R8, R4, R20 ;  /* 0x000000040814723c */ /* 0x008ff60000041814 */
[----:B------:R-:W-:Y:S11]  /*522b0*/  @!UPT UIADD3 URZ, URZ, URZ, URZ ;  /* 0x0000003f3f3ff290 */ /* 0x000ff6000fffe03f */
[----:B------:R-:W-:Y:S01]  /*522c0*/  @!UPT UIADD3 URZ, URZ, URZ, URZ ;  /* 0x0000003f3f3ff290 */ /* 0x000fe2000fffe03f */
[----:B------:R-:W-:Y:S04]  /*522d0*/  STL.64 [R1+0x2b0], R20 ;  /* 0x0002b01401007387 */ /* 0x000fe80000100a00 */
[----:B------:R0:W-:Y:S04]  /*522e0*/  STL.64 [R1+0x2b8], R22 ;  /* 0x0002b81601007387 */ /* 0x0001e80000100a00 */
[----:B0-----:R-:W3:Y:S04]  /*522f0*/  LDL.LU R23, [R1+0xa9c] ;  /* 0x000a9c0001177983 */ /* 0x001ee80000300800 */
[----:B------:R-:W3:Y:S04]  /*52300*/  LDL.LU R15, [R1+0xa80] ;  /* 0x000a8000010f7983 */ /* 0x000ee80000300800 */
[----:B------:R-:W3:Y:S01]  /*52310*/  LDL.LU R14, [R1+0xa84] ;  /* 0x000a8400010e7983 */ /* 0x000ee20000300800 */
[----:B------:R-:W-:-:S02]  /*52320*/  FMUL R16, R28, R16 ;  /* 0x000000101c107220 */ /* 0x000fc40000400000 */
[----:B------:R-:W-:Y:S02]  /*52330*/  FMUL R17, R28, R17 ;  /* 0x000000111c117220 */ /* 0x000fe40000400000 */
[C---:B--2---:R-:W-:Y:S01]  /*52340*/  FMUL R18, R29.reuse, R18 ;  /* 0x000000121d127220 */ /* 0x044fe20000400000 */
[----:B---3--:R-:W-:Y:S04]  /*52350*/  STL.64 [R1+0x3900], R14 ;  /* 0x0039000e01007387 */ /* 0x008fe80000100a00 */
[----:B------:R0:W-:Y:S04]  /*52360*/  STL.64 [R1+0x38f8], R12 ;  /* 0x0038f80c01007387 */ /* 0x0001e80000100a00 */
[----:B0-----:R-:W2:Y:S01]  /*52370*/  LDL.LU.64 R12, [R1+0x50] ;  /* 0x00005000010c7983 */ /* 0x001ea20000300a00 */
[----:B------:R-:W-:-:S02]  /*52380*/  FMUL R19, R29, R19 ;  /* 0x000000131d137220 */ /* 0x000fc40000400000 */
[----:B------:R-:W-:Y:S01]  /*52390*/  IMAD.MOV.U32 R24, RZ, RZ, R4 ;  /* 0x000000ffff187224 */ /* 0x000fe200078e0004 */
[----:B------:R-:W3:Y:S01]  /*523a0*/  LDL.LU R7, [R1+0xa88] ;  /* 0x000a880001077983 */ /* 0x000ee20000300800 */
[----:B------:R-:W-:Y:S01]  /*523b0*/  IMAD.MOV.U32 R4, RZ, RZ, R27 ;  /* 0x000000ffff047224 */ /* 0x000fe200078e001b */
[----:B------:R-:W-:Y:S01]  /*523c0*/  MOV R25, R5 ;  /* 0x0000000500197202 */ /* 0x000fe20000000f00 */
[----:B----4-:R-:W-:Y:S01]  /*523d0*/  FMUL R20, R28, R3 ;  /* 0x000000031c147220 */ /* 0x010fe20000400000 */
[----:B------:R-:W4:Y:S01]  /*523e0*/  LDL.LU R27, [R1+0x3908] ;  /* 0x00390800011b7983 */ /* 0x000f220000300800 */
[----:B------:R-:W-:-:S03]  /*523f0*/  MOV R5, R26 ;  /* 0x0000001a00057202 */ /* 0x000fc60000000f00 */
[----:B------:R-:W3:Y:S04]  /*52400*/  LDL.LU R6, [R1+0xa8c] ;  /* 0x000a8c0001067983 */ /* 0x000ee80000300800 */
[----:B------:R-:W3:Y:S01]  /*52410*/  LDL.LU.64 R14, [R1+0x3900] ;  /* 0x00390000010e7983 */ /* 0x000ee20000300a00 */
[----:B--2---:R-:W-:Y:S01]  /*52420*/  HMMA.16816.F32.BF16 R16, R8, R12, R16 ;  /* 0x0000000c0810723c */ /* 0x004fe20000041810 */
[----:B------:R-:W-:Y:S01]  /*52430*/  IMAD.MOV.U32 R26, RZ, RZ, R12 ;  /* 0x000000ffff1a7224 */ /* 0x000fe200078e000c */
[----:B------:R-:W-:Y:S02]  /*52440*/  MOV R3, R13 ;  /* 0x0000000d00037202 */ /* 0x000fe40000000f00 */
[----:B------:R-:W2:Y:S01]  /*52450*/  LDL.LU.64 R12, [R1+0x38f8] ;  /* 0x0038f800010c7983 */ /* 0x000ea20000300a00 */
[----:B------:R-:W-:-:S02]  /*52460*/  FMUL R21, R28, R2 ;  /* 0x000000021c157220 */ /* 0x000fc40000400000 */
[C---:B------:R-:W-:Y:S02]  /*52470*/  FMUL R22, R29.reuse, R0 ;  /* 0x000000001d167220 */ /* 0x040fe40000400000 */
[----:B------:R-:W-:Y:S11]  /*52480*/  FMUL R23, R29, R23 ;  /* 0x000000171d177220 */ /* 0x000ff60000400000 */
[----:B------:R-:W-:Y:S04]  /*52490*/  @!UPT UIADD3 URZ, URZ, URZ, URZ ;  /* 0x0000003f3f3ff290 */ /* 0x000fe8000fffe03f */
[----:B------:R-:W-:Y:S01]  /*524a0*/  MOV R0, R19 ;  /* 0x0000001300007202 */ /* 0x000fe20000000f00 */
[----:B------:R-:W-:Y:S01]  /*524b0*/  IMAD.MOV.U32 R2, RZ, RZ, R18 ;  /* 0x000000ffff027224 */ /* 0x000fe200078e0012 */
[----:B------:R3:W-:Y:S04]  /*524c0*/  STL.64 [R1+0x2a0], R16 ;  /* 0x0002a01001007387 */ /* 0x0007e80000100a00 */
[----:B------:R-:W-:Y:S04]  /*524d0*/  STL [R1+0x371c], R0 ;  /* 0x00371c0001007387 */ /* 0x000fe80000100800 */
[----:B------:R-:W-:Y:S01]  /*524e0*/  STL [R1+0x3718], R2 ;  /* 0x0037180201007387 */ /* 0x000fe20000100800 */
[----:B---3--:R-:W-:-:S02]  /*524f0*/  FMUL R16, R28, R15 ;  /* 0x0000000f1c107220 */ /* 0x008fc40000400000 */
[----:B------:R-:W-:Y:S02]  /*52500*/  FMUL R17, R28, R14 ;  /* 0x0000000e1c117220 */ /* 0x000fe40000400000 */
[----:B------:R-:W3:Y:S04]  /*52510*/  LDL.LU R28, [R1+0x38f0] ;  /* 0x0038f000011c7983 */ /* 0x000ee80000300800 */
[----:B------:R-:W3:Y:S01]  /*52520*/  LDL.LU.64 R14, [R1+0x38e8] ;  /* 0x0038e800010e7983 */ /* 0x000ee20000300a00 */
[----:B--2---:R-:W-:Y:S03]  /*52530*/  HMMA.16816.F32.BF16 R20, R8, R12, R20 ;  /* 0x0000000c0814723c */ /* 0x004fe60000041814 */
[----:B------:R-:W3:Y:S11]  /*52540*/  LDL.LU.64 R12, [R1+0x38e0] ;  /* 0x0038e000010c7983 */ /* 0x000ef60000300a00 */
[----:B------:R-:W-:Y:S09]  /*52550*/  @!UPT UIADD3 URZ, URZ, URZ, URZ ;  /* 0x0000003f3f3ff290 */ /* 0x000ff2000fffe03f */
[----:B------:R0:W-:Y:S04]  /*52560*/  STL.64 [R1+0x290], R20 ;  /* 0x0002901401007387 */ /* 0x0001e80000100a00 */
[----:B------:R-:W-:Y:S04]  /*52570*/  STL.64 [R1+0x298], R22 ;  /* 0x0002981601007387 */ /* 0x000fe80000100a00 */
[----:B0-----:R-:W2:Y:S04]  /*52580*/  LDL R20, [R1+0x70] ;  /* 0x0000700001147983 */ /* 0x001ea80000100800 */
[----:B------:R-:W2:Y:S01]  /*52590*/  LDL R21, [R1+0x74] ;  /* 0x0000740001157983 */ /* 0x000ea20000100800 */
[----:B------:R-:W-:-:S02]  /*525a0*/  FMUL R18, R29, R7 ;  /* 0x000000071d127220 */ /* 0x000fc40000400000 */
[----:B------:R-:W-:Y:S02]  /*525b0*/  FMUL R19, R29, R6 ;  /* 0x000000061d137220 */ /* 0x000fe40000400000 */
[----:B------:R-:W3:Y:S05]  /*525c0*/  LDL.LU R29, [R1+0x38d8] ;  /* 0x0038d800011d7983 */ /* 0x000eea0000300800 */
[----:B--2---:R-:W-:Y:S01]  /*525d0*/  HMMA.16816.F32.BF16 R8, R8, R20, R16 ;  /* 0x000000140808723c */ /* 0x004fe20000041810 */
[----:B------:R-:W4:Y:S04]  /*525e0*/  LDL.LU R18, [R1+0xa70] ;  /* 0x000a700001127983 */ /* 0x000f280000300800 */
[----:B------:R-:W2:Y:S11]  /*525f0*/  LDL.LU R19, [R1+0xa74] ;  /* 0x000a740001137983 */ /* 0x000eb60000300800 */
[----:B------:R-:W-:Y:S07]  /*52600*/  @!UPT UIADD3 URZ, URZ, URZ, URZ ;  /* 0x0000003f3f3ff290 */ /* 0x000fee000fffe03f */
[----:B------:R-:W-:Y:S04]  /*52610*/  STL.64 [R1+0x220], R8 ;  /* 0x0002200801007387 */ /* 0x000fe80000100a00 */
[----:B------:R-:W-:Y:S04]  /*52620*/  STL.64 [R1+0x228], R10 ;  /* 0x0002280a01007387 */ /* 0x000fe80000100a00 */
[----:B------:R-:W2:Y:S04]  /*52630*/  LDL.LU R21, [R1+0xa78] ;  /* 0x000a780001157983 */ /* 0x000ea80000300800 */
[----:B------:R-:W2:Y:S04]  /*52640*/  LDL.LU R20, [R1+0xa7c] ;  /* 0x000a7c0001147983 */ /* 0x000ea80000300800 */
[----:B------:R-:W2:Y:S04]  /*52650*/  LDL.LU R16, [R1+0xa60] ;  /* 0x000a600001107983 */ /* 0x000ea80000300800 */
[----:B------:R-:W2:Y:S04]  /*52660*/  LDL.LU R17, [R1+0xa64] ;  /* 0x000a640001117983 */ /* 0x000ea80000300800 */
[----:B--2---:R0:W-:Y:S04]  /*52670*/  STL.64 [R1+0x38c8], R16 ;  /* 0x0038c81001007387 */ /* 0x0041e80000100a00 */
[----:B0-----:R-:W2:Y:S01]  /*52680*/  LDL.LU R16, [R1+0x20] ;  /* 0x0000200001107983 */ /* 0x001ea20000300800 */
[----:B---3--:R-:W-:-:S03]  /*52690*/  IMAD.MOV.U32 R17, RZ, RZ, R29 ;  /* 0x000000ffff117224 */ /* 0x008fc600078e001d */
[----:B------:R-:W3:Y:S04]  /*526a0*/  LDL.LU R29, [R1+0x38d4] ;  /* 0x0038d400011d7983 */ /* 0x000ee80000300800 */
[----:B------:R-:W2:Y:S04]  /*526b0*/  LDL.LU R23, [R1+0xa68] ;  /* 0x000a680001177983 */ /* 0x000ea80000300800 */
[----:B------:R-:W2:Y:S04]  /*526c0*/  LDL.LU R22, [R1+0xa6c] ;  /* 0x000a6c0001167983 */ /* 0x000ea80000300800 */
[----:B------:R-:W2:Y:S04]  /*526d0*/  LDL.LU R7, [R1+0xa50] ;  /* 0x000a500001077983 */ /* 0x000ea80000300800 */
[----:B------:R-:W2:Y:S01]  /*526e0*/  LDL.LU R6, [R1+0xa54] ;  /* 0x000a540001067983 */ /* 0x000ea20000300800 */
[----:B----4-:R-:W-:-:S02]  /*526f0*/  FMUL R8, R27, R18 ;  /* 0x000000121b087220 */ /* 0x010fc40000400000 */
[----:B------:R-:W-:Y:S02]  /*52700*/  FMUL R9, R27, R19 ;  /* 0x000000131b097220 */ /* 0x000fe40000400000 */
[C---:B---3--:R-:W-:Y:S02]  /*52710*/  FMUL R10, R29.reuse, R21 ;  /* 0x000000151d0a7220 */ /* 0x048fe40000400000 */
[----:B------:R-:W-:-:S07]  /*52720*/  FMUL R11, R29, R20 ;  /* 0x000000141d0b7220 */ /* 0x000fce0000400000 */
[----:B--2---:R-:W-:Y:S01]  /*52730*/  HMMA.16816.F32.BF16 R8, R12, R16, R8 ;  /* 0x000000100c08723c */ /* 0x004fe20000041808 */
[----:B------:R-:W-:Y:S04]  /*52740*/  STL.64 [R1+0x38c0], R6 ;  /* 0x0038c00601007387 */ /* 0x000fe80000100a00 */
[----:B------:R0:W-:Y:S04]  /*52750*/  STL.64 [R1+0x38b8], R4 ;  /* 0x0038b80401007387 */ /* 0x0001e80000100a00 */
[----:B0-----:R-:W2:Y:S01]  /*52760*/  LDL.LU R4, [R1+0x10] ;  /* 0x0000100001047983 */ /* 0x001ea20000300800 */
[----:B------:R-:W-:-:S03]  /*52770*/  MOV R5, R28 ;  /* 0x0000001c00057202 */ /* 0x000fc60000000f00 */
[----:B------:R-:W3:Y:S04]  /*52780*/  LDL.LU R28, [R1+0x38d0] ;  /* 0x0038d000011c7983 */ /* 0x000ee80000300800 */
[----:B------:R-:W4:Y:S04]  /*52790*/  LDL.LU R2, [R1+0xa58] ;  /* 0x000a580001027983 */ /* 0x000f280000300800 */
[----:B------:R-:W2:Y:S04]  /*527a0*/  LDL.LU R0, [R1+0xa5c] ;  /* 0x000a5c0001007983 */ /* 0x000ea80000300800 */
[----:B------:R-:W2:Y:S04]  /*527b0*/  LDL.LU.64 R16, [R1+0x38c8] ;  /* 0x0038c80001107983 */ /* 0x000ea80000300a00 */
[----:B------:R-:W3:Y:S04]  /*527c0*/  LDL.LU R21, [R1+0xa40] ;  /* 0x000a400001157983 */ /* 0x000ee80000300800 */
[----:B------:R-:W3:Y:S04]  /*527d0*/  LDL.LU R20, [R1+0xa44] ;  /* 0x000a440001147983 */ /* 0x000ee80000300800 */
[----:B------:R-:W-:Y:S04]  /*527e0*/  STL.64 [R1+0x100], R8 ;  /* 0x0001000801007387 */ /* 0x000fe80000100a00 */
[----:B------:R0:W-:Y:S04]  /*527f0*/  STL.64 [R1+0x108], R10 ;  /* 0x0001080a01007387 */ /* 0x0001e80000100a00 */
[----:B------:R-:W3:Y:S04]  /*52800*/  LDL.LU R19, [R1+0xa48] ;  /* 0x000a480001137983 */ /* 0x000ee80000300800 */
[----:B------:R-:W3:Y:S01]  /*52810*/  LDL.LU R18, [R1+0xa4c] ;  /* 0x000a4c0001127983 */ /* 0x000ee20000300800 */
[----:B0-----:R-:W-:-:S03]  /*52820*/  FMUL R10, R29, R23 ;  /* 0x000000171d0a7220 */ /* 0x001fc60000400000 */
[----:B------:R-:W3:Y:S01]  /*52830*/  LDL.LU.64 R6, [R1+0x38c0] ;  /* 0x0038c00001067983 */ /* 0x000ee20000300a00 */
[----:B------:R-:W-:Y:S02]  /*52840*/  FMUL R11, R29, R22 ;  /* 0x000000161d0b7220 */ /* 0x000fe40000400000 */
[C---:B--2---:R-:W-:Y:S02]  /*52850*/  FMUL R8, R27.reuse, R16 ;  /* 0x000000101b087220 */ /* 0x044fe40000400000 */
[----:B------:R-:W-:-:S07]  /*52860*/  FMUL R9, R27, R17 ;  /* 0x000000111b097220 */ /* 0x000fce0000400000 */
[----:B------:R-:W-:Y:S01]  /*52870*/  HMMA.16816.F32.BF16 R8, R12, R4, R8 ;  /* 0x000000040c08723c */ /* 0x000fe20000041808 */
[----:B------:R-:W2:Y:S04]  /*52880*/  LDL.LU.64 R4, [R1+0x38b8] ;  /* 0x0038b80001047983 */ /* 0x000ea80000300a00 */
[----:B------:R-:W2:Y:S04]  /*52890*/  LDL.LU R16, [R1+0xa30] ;  /* 0x000a300001107983 */ /* 0x000ea80000300800 */
[----:B------:R-:W2:Y:S11]  /*528a0*/  LDL.LU R17, [R1+0xa34] ;  /* 0x000a340001117983 */ /* 0x000eb60000300800 */
[----:B------:R-:W-:Y:S03]  /*528b0*/  @!UPT UIADD3 URZ, URZ, URZ, URZ ;  /* 0x0000003f3f3ff290 */ /* 0x000fe6000fffe03f */
[----:B------:R3:W-:Y:S04]  /*528c0*/  STL.64 [R1+0xe0], R8 ;  /* 0x0000e00801007387 */ /* 0x0007e80000100a00 */
[----:B------:R4:W-:Y:S01]  /*528d0*/  STL.64 [R1+0xe8], R10 ;  /* 0x0000e80a01007387 */ /* 0x0009e20000100a00 */
[C---:B---3--:R-:W-:Y:S02]  /*528e0*/  FMUL R8, R27.reuse, R7 ;  /* 0x000000071b087220 */ /* 0x048fe40000400000 */
[----:B------:R-:W-:Y:S02]  /*528f0*/  FMUL R9, R27, R6 ;  /* 0x000000061b097220 */ /* 0x000fe40000400000 */
[C---:B----4-:R-:W-:Y:S01]  /*52900*/  FMUL R10, R29.reuse, R2 ;  /* 0x000000021d0a7220 */ /* 0x050fe20000400000 */
[----:B------:R-:W3:Y:S01]  /*52910*/  LDL.LU.64 R6, [R1+0x38b0] ;  /* 0x0038b00001067983 */ /* 0x000ee20000300a00 */
[----:B------:R-:W-:-:S07]  /*52920*/  FMUL R11, R29, R0 ;  /* 0x000000001d0b7220 */ /* 0x000fce0000400000 */
[----:B--2---:R-:W-:Y:S01]  /*52930*/  HMMA.16816.F32.BF16 R8, R12, R4, R8 ;  /* 0x000000040c08723c */ /* 0x004fe20000041808 */
[----:B------:R-:W2:Y:S04]  /*52940*/  LDL.LU.64 R4, [R1+0x38a8] ;  /* 0x0038a80001047983 */ /* 0x000ea80000300a00 */
[----:B------:R-:W0:Y:S04]  /*52950*/  S2R R23, SR_TID.X ;  /* 0x0000000000177919 */ /* 0x000e280000002100 */
[----:B------:R-:W4:Y:S11]  /*52960*/  LDL.LU R2, [R1+0xa38] ;  /* 0x000a380001027983 */ /* 0x000f360000300800 */
[----:B------:R-:W-:Y:S03]  /*52970*/  @!UPT UIADD3 URZ, URZ, URZ, URZ ;  /* 0x0000003f3f3ff290 */ /* 0x000fe6000fffe03f */
[----:B------:R1:W-:Y:S04]  /*52980*/  STL.64 [R1+0xb0], R8 ;  /* 0x0000b00801007387 */ /* 0x0003e80000100a00 */
[----:B------:R3:W-:Y:S01]  /*52990*/  STL.64 [R1+0xb8], R10 ;  /* 0x0000b80a01007387 */ /* 0x0007e20000100a00 */
[----:B0-----:R-:W-:-:S03]  /*529a0*/  LOP3.LUT R22, R23, 0x7, RZ, 0xc0, !PT ;  /* 0x0000000717167812 */ /* 0x001fc600078ec0ff */
[----:B------:R-:W4:Y:S01]  /*529b0*/  LDL.LU R0, [R1+0xa3c] ;  /* 0x000a3c0001007983 */ /* 0x000f220000300800 */
[C---:B-1----:R-:W-:Y:S02]  /*529c0*/  FMUL R8, R27.reuse, R21 ;  /* 0x000000151b087220 */ /* 0x042fe40000400000 */
[----:B------:R-:W-:Y:S02]  /*529d0*/  FMUL R9, R27, R20 ;  /* 0x000000141b097220 */ /* 0x000fe40000400000 */
[C---:B---3--:R-:W-:Y:S02]  /*529e0*/  FMUL R10, R29.reuse, R19 ;  /* 0x000000131d0a7220 */ /* 0x048fe40000400000 */
[----:B------:R-:W-:Y:S01]  /*529f0*/  FMUL R11, R29, R18 ;  /* 0x000000121d0b7220 */ /* 0x000fe20000400000 */
[----:B------:R-:W-:Y:S01]  /*52a00*/  SHF.L.U32 R21, R23, 0x8, RZ ;  /* 0x0000000817157819 */ /* 0x000fe200000006ff */
[----:B------:R-:W-:Y:S02]  /*52a10*/  IMAD.SHL.U32 R22, R22, 0x10, RZ ;  /* 0x0000001016167824 */ /* 0x000fe400078e00ff */
[----:B------:R-:W-:-:S02]  /*52a20*/  FMUL R16, R27, R16 ;  /* 0x000000101b107220 */ /* 0x000fc40000400000 */
[----:B------:R-:W-:Y:S01]  /*52a30*/  FMUL R17, R27, R17 ;  /* 0x000000111b117220 */ /* 0x000fe20000400000 */
[----:B--2---:R-:W-:Y:S07]  /*52a40*/  HMMA.16816.F32.BF16 R8, R12, R4, R8 ;  /* 0x000000040c08723c */ /* 0x004fee0000041808 */
[----:B------:R-:W-:-:S04]  /*52a50*/  LOP3.LUT R4, R22, 0xf00, R21, 0xf8, !PT ;  /* 0x00000f0016047812 */ /* 0x000fc800078ef815 */
[----:B------:R-:W-:-:S04]  /*52a60*/  LOP3.LUT R4, R4, 0x10, R23, 0x78, !PT ;  /* 0x0000001004047812 */ /* 0x000fc800078e7817 */
[----:B------:R-:W-:-:S08]  /*52a70*/  LOP3.LUT R4, R4, 0x20, RZ, 0x3c, !PT ;  /* 0x0000002004047812 */ /* 0x000fd000078e3cff */
[----:B------:R-:W-:Y:S04]  /*52a80*/  STL.64 [R1+0x40], R8 ;  /* 0x0000400801007387 */ /* 0x000fe80000100a00 */
[----:B------:R-:W-:Y:S04]  /*52a90*/  STL.64 [R1+0x48], R10 ;  /* 0x0000480a01007387 */ /* 0x000fe80000100a00 */
[----:B------:R-:W0:Y:S04]  /*52aa0*/  LDSM.16.M88.4 R8, [R4+0x40000] ;  /* 0x040000000408783b */ /* 0x000e280000000200 */
[----:B------:R-:W2:Y:S04]  /*52ab0*/  LDL.LU R20, [R1+0xab0] ;  /* 0x000ab00001147983 */ /* 0x000ea80000300800 */
[----:B------:R-:W3:Y:S04]  /*52ac0*/  LDL.LU R21, [R1+0xab4] ;  /* 0x000ab40001157983 */ /* 0x000ee80000300800 */
[----:B------:R1:W-:Y:S04]  /*52ad0*/  STL [R1+0x38a0], R27 ;  /* 0x0038a01b01007387 */ /* 0x0003e80000100800 */
[----:B------:R-:W2:Y:S04]  /*52ae0*/  LDL.LU R22, [R1+0xab8] ;  /* 0x000ab80001167983 */ /* 0x000ea80000300800 */
[----:B------:R-:W3:Y:S04]  /*52af0*/  LDL.LU R23, [R1+0xabc] ;  /* 0x000abc0001177983 */ /* 0x000ee80000300800 */
[----:B0-----:R-:W-:Y:S04]  /*52b00*/  STL.64 [R1+0x3898], R10 ;  /* 0x0038980a01007387 */ /* 0x001fe80000100a00 */
[----:B------:R0:W-:Y:S04]  /*52b10*/  STL.64 [R1+0x3890], R8 ;  /* 0x0038900801007387 */ /* 0x0001e80000100a00 */
[----:B-1----:R-:W3:Y:S01]  /*52b20*/  LDL.LU R27, [R1+0x38a0] ;  /* 0x0038a000011b7983 */ /* 0x002ee20000300800 */
[----:B----4-:R-:W-:-:S02]  /*52b30*/  FMUL R18, R29, R2 ;  /* 0x000000021d127220 */ /* 0x010fc40000400000 */
[----:B------:R-:W-:-:S07]  /*52b40*/  FMUL R19, R29, R0 ;  /* 0x000000001d137220 */ /* 0x000fce0000400000 */
[----:B------:R-:W-:Y:S01]  /*52b50*/  HMMA.16816.F32.BF16 R16, R12, R24, R16 ;  /* 0x000000180c10723c */ /* 0x000fe20000041810 */
[----:B0-----:R-:W-:Y:S01]  /*52b60*/  MOV R9, R3 ;  /* 0x0000000300097202 */ /* 0x001fe20000000f00 */
[----:B------:R-:W-:Y:S11]  /*52b70*/  IMAD.MOV.U32 R8, RZ, RZ, R26 ;  /* 0x000000ffff087224 */ /* 0x000ff600078e001a */
[----:B------:R-:W-:Y:S10]  /*52b80*/  @!UPT UIADD3 URZ, URZ, URZ, URZ ;  /* 0x0000003f3f3ff290 */ /* 0x000ff4000fffe03f */
[----:B------:R-:W-:Y:S01]  /*52b90*/  STL.64 [R1+0xa0], R16 ;  /* 0x0000a01001007387 */ /* 0x000fe20000100a00 */
[----:B------:R-:W-:-:S03]  /*52ba0*/  IMAD.MOV.U32 R3, RZ, RZ, R18 ;  /* 0x000000ffff037224 */ /* 0x000fc600078e0012 */
[----:B------:R-:W-:Y:S04]  /*52bb0*/  STL [R1+0xac], R19 ;  /* 0x0000ac1301007387 */ /* 0x000fe80000100800 */
[----:B------:R-:W0:Y:S04]  /*52bc0*/  LDSM.16.M88.4 R16, [R4+0x41000] ;  /* 0x041000000410783b */ /* 0x000e280000000200 */
[----:B------:R-:W-:Y:S04]  /*52bd0*/  STL [R1+0x3720], R3 ;  /* 0x0037200301007387 */ /* 0x000fe80000100800 */
[----:B------:R-:W4:Y:S04]  /*52be0*/  LDL.LU R5, [R1+0xac4] ;  /* 0x000ac40001057983 */ /* 0x000f280000300800 */
[----:B------:R-:W4:Y:S04]  /*52bf0*/  LDL.LU R2, [R1+0xac8] ;  /* 0x000ac80001027983 */ /* 0x000f280000300800 */
[----:B------:R-:W4:Y:S04]  /*52c00*/  LDL.LU R0, [R1+0xacc] ;  /* 0x000acc0001007983 */ /* 0x000f280000300800 */
[----:B0-----:R-:W-:Y:S04]  /*52c10*/  STL.64 [R1+0x3820], R18 ;  /* 0x0038201201007387 */ /* 0x001fe80000100a00 */
[----:B------:R0:W-:Y:S04]  /*52c20*/  STL.64 [R1+0x3818], R16 ;  /* 0x0038181001007387 */ /* 0x0001e80000100a00 */
[----:B0-----:R-:W4:Y:S04]  /*52c30*/  LDL.LU.64 R16, [R1+0x60] ;  /* 0x0000600001107983 */ /* 0x001f280000300a00 */
[----:B------:R-:W4:Y:S01]  /*52c40*/  LDL.64 R18, [R1+0x68] ;  /* 0x0000680001127983 */ /* 0x000f220000100a00 */
[----:B--2---:R-:W-:-:S02]  /*52c50*/  FMUL R22, R29, R22 ;  /* 0x000000161d167220 */ /* 0x004fc40000400000 */
[----:B---3--:R-:W-:Y:S01]  /*52c60*/  FMUL R23, R29, R23 ;  /* 0x000000171d177220 */ /* 0x008fe20000400000 */
[----:B------:R-:W-:Y:S02]  /*52c70*/  MOV R3, R27 ;  /* 0x0000001b00037202 */ /* 0x000fe40000000f00 */
[----:B------:R-:W0:Y:S03]  /*52c80*/  LDSM.16.M88.4 R24, [R4+0x42000] ;  /* 0x042000000418783b */ /* 0x000e260000000200 */
[C---:B------:R-:W-:Y:S02]  /*52c90*/  FMUL R20, R3.reuse, R20 ;  /* 0x0000001403147220 */ /* 0x040fe40000400000 */
[----:B------:R-:W-:-:S07]  /*52ca0*/  FMUL R21, R3, R21 ;  /* 0x0000001503157220 */ /* 0x000fce0000400000 */
[----:B------:R-:W-:Y:S01]  /*52cb0*/  HMMA.16816.F32.BF16 R20, R12, R8, R20 ;  /* 0x000000080c14723c */ /* 0x000fe20000041814 */
[----:B0-----:R-:W-:Y:S04]  /*52cc0*/  STL.64 [R1+0x3780], R26 ;  /* 0x0037801a01007387 */ /* 0x001fe80000100a00 */
[----:B------:R0:W-:Y:S04]  /*52cd0*/  STL.64 [R1+0x3778], R24 ;  /* 0x0037781801007387 */ /* 0x0001e80000100a00 */
[----:B0-----:R-:W2:Y:S04]  /*52ce0*/  LDL.LU.64 R24, [R1+0x70] ;  /* 0x0000700001187983 */ /* 0x001ea80000300a00 */
[----:B------:R-:W3:Y:S04]  /*52cf0*/  LDL.64 R26, [R1+0x78] ;  /* 0x00007800011a7983 */ /* 0x000ee80000100a00 */
[----:B------:R-:W2:Y:S04]  /*52d00*/  LDL.LU.64 R10, [R1+0x3898] ;  /* 0x00389800010a7983 */ /* 0x000ea80000300a00 */
[----:B------:R-:W2:Y:S04]  /*52d10*/  LDL.LU.64 R8, [R1+0x3890] ;  /* 0x0038900001087983 */ /* 0x000ea80000300a00 */
[----:B------:R-:W-:Y:S04]  /*52d20*/  STL.64 [R1+0x90], R20 ;  /* 0x0000901401007387 */ /* 0x000fe80000100a00 */
[----:B------:R0:W-:Y:S04]  /*52d30*/  STL.64 [R1+0x98], R22 ;  /* 0x0000981601007387 */ /* 0x0001e80000100a00 */
[----:B0-----:R-:W2:Y:S01]  /*52d40*/  LDL.LU R23, [R1+0xac0] ;  /* 0x000ac00001177983 */ /* 0x001ea20000300800 */
[----:B----4-:R-:W-:-:S02]  /*52d50*/  FMUL R21, R3, R5 ;  /* 0x0000000503157220 */ /* 0x010fc40000400000 */
[----:B------:R-:W-:Y:S02]  /*52d60*/  FMUL R22, R29, R2 ;  /* 0x000000021d167220 */ /* 0x000fe40000400000 */
[----:B--2---:R-:W-:Y:S02]  /*52d70*/  FMUL R20, R3, R23 ;  /* 0x0000001703147220 */ /* 0x004fe40000400000 */
[----:B------:R-:W-:-:S07]  /*52d80*/  FMUL R23, R29, R0 ;  /* 0x000000001d177220 */ /* 0x000fce0000400000 */
[----:B------:R-:W-:Y:S11]  /*52d90*/  HMMA.16816.F32.BF16 R20, R12, R16, R20 ;  /* 0x000000100c14723c */ /* 0x000ff60000041814 */
[----:B------:R-:W-:Y:S11]  /*52da0*/  @!UPT UIADD3 URZ, URZ, URZ, URZ ;  /* 0x0000003f3f3ff290 */ /* 0x000ff6000fffe03f */
[----:B------:R-:W-:Y:S02]  /*52db0*/  @!UPT UIADD3 URZ, URZ, URZ, URZ ;  /* 0x0000003f3f3ff290 */ /* 0x000fe4000fffe03f */
[----:B------:R-:W-:Y:S01]  /*52dc0*/  IMAD.MOV.U32 R5, RZ, RZ, R20 ;  /* 0x000000ffff057224 */ /* 0x000fe200078e0014 */
[----:B------:R-:W-:Y:S04]  /*52dd0*/  STL [R1+0xd4], R21 ;  /* 0x0000d41501007387 */ /* 0x000fe80000100800 */
[----:B------:R-:W-:Y:S04]  /*52de0*/  STL.64 [R1+0xd8], R22 ;  /* 0x0000d81601007387 */ /* 0x000fe80000100a00 */
[----:B------:R0:W-:Y:S04]  /*52df0*/  STL.64 [R1+0x3848], R6 ;  /* 0x0038480601007387 */ /* 0x0001e80000100a00 */
[----:B------:R1:W-:Y:S04]  /*52e00*/  STL.64 [R1+0x3840], R4 ;  /* 0x0038400401007387 */ /* 0x0003e80000100a00 */
[----:B0-----:R-:W2:Y:S04]  /*52e10*/  LDL R6, [R1+0x8] ;  /* 0x0000080001067983 */ /* 0x001ea80000100800 */
[----:B------:R-:W2:Y:S04]  /*52e20*/  LDL R7, [R1+0xc] ;  /* 0x00000c0001077983 */ /* 0x000ea80000100800 */
[----:B-1----:R-:W4:Y:S04]  /*52e30*/  LDL.LU R5, [R1+0xaa0] ;  /* 0x000aa00001057983 */ /* 0x002f280000300800 */
[----:B--2---:R0:W-:Y:S04]  /*52e40*/  STL.64 [R1+0x3860], R6 ;  /* 0x0038600601007387 */ /* 0x0041e80000100a00 */
[----:B0-----:R-:W2:Y:S04]  /*52e50*/  LDL.64 R6, [R1+0x18] ;  /* 0x0000180001067983 */ /* 0x001ea80000100a00 */
[----:B--2---:R0:W-:Y:S04]  /*52e60*/  STL.64 [R1+0x3878], R6 ;  /* 0x0038780601007387 */ /* 0x0041e80000100a00 */
[----:B0-----:R-:W2:Y:S04]  /*52e70*/  LDL.64 R6, [R1+0x28] ;  /* 0x0000280001067983 */ /* 0x001ea80000100a00 */
[----:B------:R0:W-:Y:S04]  /*52e80*/  STL.64 [R1+0x3828], R18 ;  /* 0x0038281201007387 */ /* 0x0001e80000100a00 */
[----:B0-----:R-:W2:Y:S04]  /*52e90*/  LDL.64 R18, [R1+0x38] ;  /* 0x0000380001127983 */ /* 0x001ea80000100a00 */
[----:B--2---:R0:W-:Y:S04]  /*52ea0*/  STL.64 [R1+0x3838], R18 ;  /* 0x0038381201007387 */ /* 0x0041e80000100a00 */
[----:B------:R-:W2:Y:S04]  /*52eb0*/  LDL.LU R16, [R1+0x130] ;  /* 0x0001300001107983 */ /* 0x000ea80000300800 */
[----:B------:R-:W2:Y:S04]  /*52ec0*/  LDL.LU R17, [R1+0x134] ;  /* 0x0001340001117983 */ /* 0x000ea80000300800 */
[----:B0-----:R-:W2:Y:S04]  /*52ed0*/  LDL.LU R18, [R1+0x138] ;  /* 0x0001380001127983 */ /* 0x001ea80000300800 */
[----:B------:R-:W2:Y:S04]  /*52ee0*/  LDL.LU R19, [R1+0x13c] ;  /* 0x00013c0001137983 */ /* 0x000ea80000300800 */
        /* <DEDUP_REMOVED lines=15> */
[----:B----4-:R-:W-:-:S02]  /*52fe0*/  FMUL R20, R3, R5 ;  /* 0x0000000503147220 */ /* 0x010fc40000400000 */
[----:B---3--:R-:W-:Y:S02]  /*52ff0*/  FMUL R21, R3, R4 ;  /* 0x0000000403157220 */ /* 0x008fe40000400000 */
[C---:B------:R-:W-:Y:S02]  /*53000*/  FMUL R22, R29.reuse, R2 ;  /* 0x000000021d167220 */ /* 0x040fe40000400000 */
[----:B------:R-:W-:Y:S01]  /*53010*/  FMUL R23, R29, R0 ;  /* 0x000000001d177220 */ /* 0x000fe20000400000 */
[----:B--2---:R-:W-:Y:S04]  /*53020*/  STL.64 [R1+0x3888], R18 ;  /* 0x0038881201007387 */ /* 0x004fe80000100a00 */
[----:B------:R0:W-:Y:S04]  /*53030*/  STL.64 [R1+0x3880], R16 ;  /* 0x0038801001007387 */ /* 0x0001e80000100a00 */
[----:B0-----:R-:W2:Y:S04]  /*53040*/  LDL.LU R16, [R1+0x120] ;  /* 0x0001200001107983 */ /* 0x001ea80000300800 */
[----:B------:R-:W2:Y:S04]  /*53050*/  LDL.LU R17, [R1+0x124] ;  /* 0x0001240001117983 */ /* 0x000ea80000300800 */
[----:B------:R-:W2:Y:S04]  /*53060*/  LDL.LU R18, [R1+0x128] ;  /* 0x0001280001127983 */ /* 0x000ea80000300800 */
[----:B------:R-:W2:Y:S01]  /*53070*/  LDL.LU R19, [R1+0x12c] ;  /* 0x00012c0001137983 */ /* 0x000ea20000300800 */
[----:B------:R-:W-:Y:S03]  /*53080*/  HMMA.16816.F32.BF16 R12, R12, R24, R20 ;  /* 0x000000180c0c723c */ /* 0x000fe60000041814 */
[----:B------:R-:W-:Y:S04]  /*53090*/  STL [R1+0x1d30], R29 ;  /* 0x001d301d01007387 */ /* 0x000fe80000100800 */
[----:B------:R0:W-:Y:S04]  /*530a0*/  STL.64 [R1+0x3830], R26 ;  /* 0x0038301a01007387 */ /* 0x0001e80000100a00 */
[----:B------:R-:W3:Y:S11]  /*530b0*/  LDL.LU R24, [R1+0x160] ;  /* 0x0001600001187983 */ /* 0x000ef60000300800 */
[----:B------:R-:W-:Y:S01]  /*530c0*/  @!UPT UIADD3 URZ, URZ, URZ, URZ ;  /* 0x0000003f3f3ff290 */ /* 0x000fe2000fffe03f */
[----:B------:R-:W-:Y:S04]  /*530d0*/  STL.64 [R1+0x80], R12 ;  /* 0x0000800c01007387 */ /* 0x000fe80000100a00 */
[----:B------:R1:W-:Y:S04]  /*530e0*/  STL.64 [R1+0x88], R14 ;  /* 0x0000880e01007387 */ /* 0x0003e80000100a00 */
[----:B------:R-:W3:Y:S04]  /*530f0*/  LDL.LU R25, [R1+0x164] ;  /* 0x0001640001197983 */ /* 0x000ee80000300800 */
[----:B0-----:R-:W3:Y:S04]  /*53100*/  LDL.LU R26, [R1+0x168] ;  /* 0x00016800011a7983 */ /* 0x001ee80000300800 */
[----:B------:R-:W3:Y:S04]  /*53110*/  LDL.LU R27, [R1+0x16c] ;  /* 0x00016c00011b7983 */ /* 0x000ee80000300800 */
[----:B------:R-:W4:Y:S04]  /*53120*/  LDL.LU R20, [R1+0x1f0] ;  /* 0x0001f00001147983 */ /* 0x000f280000300800 */
[----:B------:R-:W4:Y:S04]  /*53130*/  LDL.LU R21, [R1+0x1f4] ;  /* 0x0001f40001157983 */ /* 0x000f280000300800 */
[----:B------:R-:W4:Y:S04]  /*53140*/  LDL.LU R22, [R1+0x1f8] ;  /* 0x0001f80001167983 */ /* 0x000f280000300800 */
[----:B------:R-:W4:Y:S04]  /*53150*/  LDL.LU R23, [R1+0x1fc] ;  /* 0x0001fc0001177983 */ /* 0x000f280000300800 */
[----:B-1----:R-:W4:Y:S04]  /*53160*/  LDL R14, [R1+0x58] ;  /* 0x00005800010e7983 */ /* 0x002f280000100800 */
[----:B------:R-:W4:Y:S01]  /*53170*/  LDL R15, [R1+0x5c] ;  /* 0x00005c00010f7983 */ /* 0x000f220000100800 */
[----:B------:R-:W-:Y:S01]  /*53180*/  MOV R12, R6 ;  /* 0x00000006000c7202 */ /* 0x000fe20000000f00 */
[----:B------:R-:W-:Y:S01]  /*53190*/  IMAD.MOV.U32 R3, RZ, RZ, R7 ;  /* 0x000000ffff037224 */ /* 0x000fe200078e0007 */
        /* <DEDUP_REMOVED lines=23> */
[----:B0-----:R-:W2:Y:S04]  /*53310*/  LDL.LU.64 R6, [R1+0x3848] ;  /* 0x0038480001067983 */ /* 0x001ea80000300a00 */
[----:B------:R-:W3:Y:S01]  /*53320*/  LDL.LU.64 R4, [R1+0x3840] ;  /* 0x0038400001047983 */ /* 0x000ee20000300a00 */
[C---:B--2---:R-:W-:Y:S11]  /*53330*/  HMMA.16816.F32.BF16 R16, R8.reuse, R6, R16 ;  /* 0x000000060810723c */ /* 0x044ff60000041810 */
[----:B------:R-:W-:Y:S11]  /*53340*/  @!UPT UIADD3 URZ, URZ, URZ, URZ ;  /* 0x0000003f3f3ff290 */ /* 0x000ff6000fffe03f */
[----:B------:R-:W-:Y:S01]  /*53350*/  @!UPT UIADD3 URZ, URZ, URZ, URZ ;  /* 0x0000003f3f3ff290 */ /* 0x000fe2000fffe03f */
[----:B------:R-:W-:Y:S04]  /*53360*/  STL.64 [R1+0x110], R16 ;  /* 0x0001101001007387 */ /* 0x000fe80000100a00 */
[----:B------:R0:W-:Y:S04]  /*53370*/  STL.64 [R1+0x118], R18 ;  /* 0x0001181201007387 */ /* 0x0001e80000100a00 */
[----:B0-----:R-:W2:Y:S01]  /*53380*/  LDL.LU.64 R18, [R1+0x3838] ;  /* 0x0038380001127983 */ /* 0x001ea20000300a00 */
[C---:B----4-:R-:W-:Y:S03]  /*53390*/  HMMA.16816.F32.BF16 R20, R8.reuse, R14, R20 ;  /* 0x0000000e0814723c */ /* 0x050fe60000041814 */
[----:B------:R-:W-:Y:S04]  /*533a0*/  STL.64 [R1+0x37e0], R6 ;  /* 0x0037e00601007387 */ /* 0x000fe80000100a00 */
[----:B---3--:R0:W-:Y:S04]  /*533b0*/  STL.64 [R1+0x37d8], R4 ;  /* 0x0037d80401007387 */ /* 0x0081e80000100a00 */
[----:B0-----:R-:W3:Y:S04]  /*533c0*/  LDL.LU R4, [R1+0x260] ;  /* 0x0002600001047983 */ /* 0x001ee80000300800 */
[----:B------:R-:W3:Y:S04]  /*533d0*/  LDL.LU R5, [R1+0x264] ;  /* 0x0002640001057983 */ /* 0x000ee80000300800 */
[----:B------:R-:W3:Y:S04]  /*533e0*/  LDL.LU R6, [R1+0x268] ;  /* 0x0002680001067983 */ /* 0x000ee80000300800 */
[----:B------:R-:W3:Y:S01]  /*533f0*/  LDL.LU R7, [R1+0x26c] ;  /* 0x00026c0001077983 */ /* 0x000ee20000300800 */
[C---:B--2---:R-:W-:Y:S01]  /*53400*/  HMMA.16816.F32.BF16 R24, R8.reuse, R18, R24 ;  /* 0x000000120818723c */ /* 0x044fe20000041818 */
[----:B------:R-:W-:Y:S01]  /*53410*/  MOV R2, R18 ;  /* 0x0000001200027202 */ /* 0x000fe20000000f00 */
[----:B------:R-:W-:Y:S11]  /*53420*/  IMAD.MOV.U32 R0, RZ, RZ, R19 ;  /* 0x000000ffff007224 */ /* 0x000ff600078e0013 */
[----:B------:R-:W-:Y:S10]  /*53430*/  @!UPT UIADD3 URZ, URZ, URZ, URZ ;  /* 0x0000003f3f3ff290 */ /* 0x000ff4000fffe03f */
[----:B------:R-:W-:Y:S04]  /*53440*/  STL.64 [R1+0x160], R24 ;  /* 0x0001601801007387 */ /* 0x000fe80000100a00 */
[----:B------:R0:W-:Y:S04]  /*53450*/  STL.64 [R1+0x168], R26 ;  /* 0x0001681a01007387 */ /* 0x0001e80000100a00 */
[----:B0-----:R-:W2:Y:S04]  /*53460*/  LDL.LU.64 R26, [R1+0x3830] ;  /* 0x00383000011a7983 */ /* 0x001ea80000300a00 */
[----:B------:R-:W3:Y:S04]  /*53470*/  LDL.LU.64 R18, [R1+0x3828] ;  /* 0x0038280001127983 */ /* 0x000ee80000300a00 */
[----:B------:R-:W-:Y:S04]  /*53480*/  STL.64 [R1+0x37b8], R14 ;  /* 0x0037b80e01007387 */ /* 0x000fe80000100a00 */
[----:B------:R0:W-:Y:S04]  /*53490*/  STL.64 [R1+0x1f0], R20 ;  /* 0x0001f01401007387 */ /* 0x0001e80000100a00 */
[----:B------:R1:W-:Y:S04]  /*534a0*/  STL.64 [R1+0x1f8], R22 ;  /* 0x0001f81601007387 */ /* 0x0003e80000100a00 */
[----:B0-----:R-:W4:Y:S04]  /*534b0*/  LDL.LU R20, [R1+0x140] ;  /* 0x0001400001147983 */ /* 0x001f280000300800 */
[----:B------:R-:W4:Y:S04]  /*534c0*/  LDL.LU R21, [R1+0x144] ;  /* 0x0001440001157983 */ /* 0x000f280000300800 */
[----:B-1----:R-:W2:Y:S04]  /*534d0*/  LDL.LU R22, [R1+0x148] ;  /* 0x0001480001167983 */ /* 0x002ea80000300800 */
[----:B------:R-:W2:Y:S04]  /*534e0*/  LDL.LU R23, [R1+0x14c] ;  /* 0x00014c0001177983 */ /* 0x000ea80000300800 */
[----:B--2---:R0:W-:Y:S04]  /*534f0*/  STL.64 [R1+0x3738], R22 ;  /* 0x0037381601007387 */ /* 0x0041e80000100a00 */
[----:B----4-:R1:W-:Y:S04]  /*53500*/  STL.64 [R1+0x3730], R20 ;  /* 0x0037301401007387 */ /* 0x0103e80000100a00 */
[----:B0-----:R-:W2:Y:S01]  /*53510*/  LDL.64 R22, [R1+0x8] ;  /* 0x0000080001167983 */ /* 0x001ea20000100a00 */
[----:B---3--:R-:W-:Y:S03]  /*53520*/  HMMA.16816.F32.BF16 R4, R8, R18, R4 ;  /* 0x000000120804723c */ /* 0x008fe60000041804 */
[----:B--2---:R0:W-:Y:S04]  /*53530*/  STL.64 [R1+0x37e8], R22 ;  /* 0x0037e81601007387 */ /* 0x0041e80000100a00 */
[----:B-1----:R-:W2:Y:S04]  /*53540*/  LDL.LU R20, [R1+0x240] ;  /* 0x0002400001147983 */ /* 0x002ea80000300800 */
[----:B------:R-:W2:Y:S04]  /*53550*/  LDL.LU R21, [R1+0x244] ;  /* 0x0002440001157983 */ /* 0x000ea80000300800 */
[----:B0-----:R-:W2:Y:S04]  /*53560*/  LDL.LU R22, [R1+0x248] ;  /* 0x0002480001167983 */ /* 0x001ea80000300800 */
[----:B------:R-:W2:Y:S04]  /*53570*/  LDL.LU R23, [R1+0x24c] ;  /* 0x00024c0001177983 */ /* 0x000ea80000300800 */
[----:B------:R0:W-:Y:S04]  /*53580*/  STL.64 [R1+0x620], R4 ;  /* 0x0006200401007387 */ /* 0x0001e80000100a00 */
[----:B------:R-:W-:Y:S01]  /*53590*/  STL.64 [R1+0x628], R6 ;  /* 0x0006280601007387 */ /* 0x000fe20000100a00 */
[----:B0-----:R-:W-:Y:S01]  /*535a0*/  MOV R5, R18 ;  /* 0x0000001200057202 */ /* 0x001fe20000000f00 */
[----:B------:R-:W-:-:S02]  /*535b0*/  IMAD.MOV.U32 R4, RZ, RZ, R19 ;  /* 0x000000ffff047224 */ /* 0x000fc400078e0013 */
[----:B------:R-:W3:Y:S04]  /*535c0*/  LDL.LU.64 R18, [R1+0x3820] ;  /* 0x0038200001127983 */ /* 0x000ee80000300a00 */
[----:B------:R-:W3:Y:S04]  /*535d0*/  LDL.LU.64 R16, [R1+0x3818] ;  /* 0x0038180001107983 */ /* 0x000ee80000300a00 */
[----:B------:R0:W-:Y:S01]  /*535e0*/  STL.64 [R1+0x3798], R26 ;  /* 0x0037981a01007387 */ /* 0x0001e20000100a00 */
[----:B--2---:R-:W-:Y:S03]  /*535f0*/  HMMA.16816.F32.BF16 R20, R8, R26, R20 ;  /* 0x0000001a0814723c */ /* 0x004fe60000041814 */
[----:B------:R-:W2:Y:S04]  /*53600*/  LDL.LU R8, [R1+0x170] ;  /* 0x0001700001087983 */ /* 0x000ea80000300800 */
[----:B0-----:R-:W-:Y:S01]  /*53610*/  MOV R26, R5 ;  /* 0x00000005001a7202 */ /* 0x001fe20000000f00 */
[----:B------:R-:W-:Y:S11]  /*53620*/  IMAD.MOV.U32 R27, RZ, RZ, R4 ;  /* 0x000000ffff1b7224 */ /* 0x000ff600078e0004 */
[----:B------:R-:W-:Y:S04]  /*53630*/  @!UPT UIADD3 URZ, URZ, URZ, URZ ;  /* 0x0000003f3f3ff290 */ /* 0x000fe8000fffe03f */
[----:B------:R-:W-:Y:S04]  /*53640*/  STL.64 [R1+0x610], R20 ;  /* 0x0006101401007387 */ /* 0x000fe80000100a00 */
[----:B------:R-:W-:Y:S04]  /*53650*/  STL.64 [R1+0x618], R22 ;  /* 0x0006181601007387 */ /* 0x000fe80000100a00 */
[----:B------:R-:W2:Y:S04]  /*53660*/  LDL.LU R9, [R1+0x174] ;  /* 0x0001740001097983 */ /* 0x000ea80000300800 */
[----:B------:R-:W4:Y:S04]  /*53670*/  LDL.LU R10, [R1+0x178] ;  /* 0x00017800010a7983 */ /* 0x000f280000300800 */
[----:B------:R-:W4:Y:S04]  /*53680*/  LDL.LU R11, [R1+0x17c] ;  /* 0x00017c00010b7983 */ /* 0x000f280000300800 */
[----:B------:R0:W-:Y:S04]  /*53690*/  STL.64 [R1+0x37b0], R26 ;  /* 0x0037b01a01007387 */ /* 0x0001e80000100a00 */
[----:B------:R-:W2:Y:S04]  /*536a0*/  LDL.LU R24, [R1+0x1c0] ;  /* 0x0001c00001187983 */ /* 0x000ea80000300800 */
[----:B------:R-:W2:Y:S04]  /*536b0*/  LDL.LU R25, [R1+0x1c4] ;  /* 0x0001c40001197983 */ /* 0x000ea80000300800 */
[----:B0-----:R-:W2:Y:S04]  /*536c0*/  LDL.LU R26, [R1+0x1c8] ;  /* 0x0001c800011a7983 */ /* 0x001ea80000300800 */
[----:B------:R-:W2:Y:S04]  /*536d0*/  LDL.LU R27, [R1+0x1cc] ;  /* 0x0001cc00011b7983 */ /* 0x000ea80000300800 */
[----:B------:R-:W2:Y:S04]  /*536e0*/  LDL.LU R4, [R1+0x200] ;  /* 0x0002000001047983 */ /* 0x000ea80000300800 */
[----:B------:R-:W2:Y:S04]  /*536f0*/  LDL.LU R5, [R1+0x204] ;  /* 0x0002040001057983 */ /* 0x000ea80000300800 */
[----:B------:R-:W2:Y:S04]  /*53700*/  LDL.LU R6, [R1+0x208] ;  /* 0x0002080001067983 */ /* 0x000ea80000300800 */
[----:B------:R-:W2:Y:S01]  /*53710*/  LDL.LU R7, [R1+0x20c] ;  /* 0x00020c0001077983 */ /* 0x000ea20000300800 */
[----:B------:R-:W-:Y:S01]  /*53720*/  MOV R22, R29 ;  /* 0x0000001d00167202 */ /* 0x000fe20000000f00 */
[----:B------:R-:W-:-:S02]  /*53730*/  IMAD.MOV.U32 R23, RZ, RZ, R13 ;  /* 0x000000ffff177224 */ /* 0x000fc400078e000d */
[----:B--2---:R-:W-:Y:S04]  /*53740*/  STL.64 [R1+0x37f8], R6 ;  /* 0x0037f80601007387 */ /* 0x004fe80000100a00 */
[----:B------:R0:W-:Y:S04]  /*53750*/  STL.64 [R1+0x37f0], R4 ;  /* 0x0037f00401007387 */ /* 0x0001e80000100a00 */
[----:B------:R1:W-:Y:S04]  /*53760*/  STL.64 [R1+0x3800], R22 ;  /* 0x0038001601007387 */ /* 0x0003e80000100a00 */
[----:B0-----:R-:W2:Y:S04]  /*53770*/  LDL.LU R4, [R1+0x210] ;  /* 0x0002100001047983 */ /* 0x001ea80000300800 */
[----:B------:R-:W2:Y:S04]  /*53780*/  LDL.LU R5, [R1+0x214] ;  /* 0x0002140001057983 */ /* 0x000ea80000300800 */
[----:B------:R-:W2:Y:S04]  /*53790*/  LDL.LU R6, [R1+0x218] ;  /* 0x0002180001067983 */ /* 0x000ea80000300800 */
[----:B------:R-:W2:Y:S01]  /*537a0*/  LDL.LU R7, [R1+0x21c] ;  /* 0x00021c0001077983 */ /* 0x000ea20000300800 */
[----:B------:R-:W-:Y:S01]  /*537b0*/  MOV R14, R2 ;  /* 0x00000002000e7202 */ /* 0x000fe20000000f00 */
[----:B------:R-:W-:Y:S01]  /*537c0*/  IMAD.MOV.U32 R15, RZ, RZ, R0 ;  /* 0x000000ffff0f7224 */ /* 0x000fe200078e0000 */
[----:B-1----:R-:W-:Y:S01]  /*537d0*/  MOV R22, R12 ;  /* 0x0000000c00167202 */ /* 0x002fe20000000f00 */
[----:B--2---:R-:W-:Y:S04]  /*537e0*/  STL.64 [R1+0x3810], R6 ;  /* 0x0038100601007387 */ /* 0x004fe80000100a00 */
[----:B------:R0:W-:Y:S04]  /*537f0*/  STL.64 [R1+0x3808], R4 ;  /* 0x0038080401007387 */ /* 0x0001e80000100a00 */
[----:B0-----:R-:W3:Y:S04]  /*53800*/  LDL.LU R4, [R1+0x230] ;  /* 0x0002300001047983 */ /* 0x001ee80000300800 */
[----:B------:R-:W3:Y:S04]  /*53810*/  LDL.LU R5, [R1+0x234] ;  /* 0x0002340001057983 */ /* 0x000ee80000300800 */
[----:B------:R-:W3:Y:S04]  /*53820*/  LDL.LU R6, [R1+0x238] ;  /* 0x0002380001067983 */ /* 0x000ee80000300800 */
[----:B------:R-:W3:Y:S04]  /*53830*/  LDL.LU R7, [R1+0x23c] ;  /* 0x00023c0001077983 */ /* 0x000ee80000300800 */
[----:B------:R-:W-:Y:S04]  /*53840*/  STL.64 [R1+0x37c8], R26 ;  /* 0x0037c81a01007387 */ /* 0x000fe80000100a00 */
[----:B------:R-:W-:Y:S04]  /*53850*/  STL.64 [R1+0x37c0], R24 ;  /* 0x0037c01801007387 */ /* 0x000fe80000100a00 */
        /* <DEDUP_REMOVED lines=9> */
[----:B----4-:R-:W-:Y:S04]  /*538f0*/  STL.64 [R1+0x3770], R10 ;  /* 0x0037700a01007387 */ /* 0x010fe80000100a00 */
[----:B------:R0:W-:Y:S04]  /*53900*/  STL.64 [R1+0x3768], R8 ;  /* 0x0037680801007387 */ /* 0x0001e80000100a00 */
[----:B0-----:R-:W4:Y:S04]  /*53910*/  LDL.LU R8, [R1+0x180] ;  /* 0x0001800001087983 */ /* 0x001f280000300800 */
[----:B------:R-:W4:Y:S04]  /*53920*/  LDL.LU R9, [R1+0x184] ;  /* 0x0001840001097983 */ /* 0x000f280000300800 */
[----:B------:R-:W2:Y:S04]  /*53930*/  LDL.LU R10, [R1+0x188] ;  /* 0x00018800010a7983 */ /* 0x000ea80000300800 */
[----:B------:R-:W2:Y:S01]  /*53940*/  LDL.LU R11, [R1+0x18c] ;  /* 0x00018c00010b7983 */ /* 0x000ea20000300800 */
[----:B------:R-:W-:-:S03]  /*53950*/  IMAD.MOV.U32 R23, RZ, RZ, R3 ;  /* 0x000000ffff177224 */ /* 0x000fc600078e0003 */
[----:B--2---:R-:W-:Y:S04]  /*53960*/  STL.64 [R1+0x3790], R10 ;  /* 0x0037900a01007387 */ /* 0x004fe80000100a00 */
[----:B----4-:R0:W-:Y:S04]  /*53970*/  STL.64 [R1+0x3788], R8 ;  /* 0x0037880801007387 */ /* 0x0101e80000100a00 */
[----:B0-----:R-:W2:Y:S04]  /*53980*/  LDL.LU R8, [R1+0x190] ;  /* 0x0001900001087983 */ /* 0x001ea80000300800 */
[----:B------:R-:W2:Y:S04]  /*53990*/  LDL.LU R9, [R1+0x194] ;  /* 0x0001940001097983 */ /* 0x000ea80000300800 */
[----:B------:R-:W4:Y:S04]  /*539a0*/  LDL.LU R10, [R1+0x198] ;  /* 0x00019800010a7983 */ /* 0x000f280000300800 */
[----:B------:R-:W4:Y:S01]  /*539b0*/  LDL.LU R11, [R1+0x19c] ;  /* 0x00019c00010b7983 */ /* 0x000f220000300800 */
[C---:B---3--:R-:W-:Y:S03]  /*539c0*/  HMMA.16816.F32.BF16 R20, R16.reuse, R22, R4 ;  /* 0x000000161014723c */ /* 0x048fe60000041804 */
[----:B----4-:R-:W-:Y:S04]  /*539d0*/  STL.64 [R1+0x37a8], R10 ;  /* 0x0037a80a01007387 */ /* 0x010fe80000100a00 */
[----:B--2---:R0:W-:Y:S04]  /*539e0*/  STL.64 [R1+0x37a0], R8 ;  /* 0x0037a00801007387 */ /* 0x0041e80000100a00 */
[----:B0-----:R-:W2:Y:S04]  /*539f0*/  LDL.LU R8, [R1+0x1b0] ;  /* 0x0001b00001087983 */ /* 0x001ea80000300800 */
[----:B------:R-:W2:Y:S04]  /*53a00*/  LDL.LU R9, [R1+0x1b4] ;  /* 0x0001b40001097983 */ /* 0x000ea80000300800 */
[----:B------:R-:W2:Y:S04]  /*53a10*/  LDL.LU R10, [R1+0x1b8] ;  /* 0x0001b800010a7983 */ /* 0x000ea80000300800 */
[----:B------:R-:W2:Y:S04]  /*53a20*/  LDL.LU R11, [R1+0x1bc] ;  /* 0x0001bc00010b7983 */ /* 0x000ea80000300800 */
[----:B------:R-:W3:Y:S04]  /*53a30*/  LDL.LU.64 R6, [R1+0x3810] ;  /* 0x0038100001067983 */ /* 0x000ee80000300a00 */
[----:B------:R-:W3:Y:S04]  /*53a40*/  LDL.LU.64 R4, [R1+0x3808] ;  /* 0x0038080001047983 */ /* 0x000ee80000300a00 */
[----:B------:R-:W-:Y:S04]  /*53a50*/  STL.64 [R1+0x700], R20 ;  /* 0x0007001401007387 */ /* 0x000fe80000100a00 */
        /* <DEDUP_REMOVED lines=8> */
[----:B0-----:R-:W3:Y:S02]  /*53ae0*/  LDL.LU.64 R22, [R1+0x37e8] ;  /* 0x0037e80001167983 */ /* 0x001ee40000300a00 */
[C---:B---3--:R-:W-:Y:S11]  /*53af0*/  HMMA.16816.F32.BF16 R4, R16.reuse, R22, R4 ;  /* 0x000000161004723c */ /* 0x048ff60000041804 */
[----:B------:R-:W-:Y:S11]  /*53b00*/  @!UPT UIADD3 URZ, URZ, URZ, URZ ;  /* 0x0000003f3f3ff290 */ /* 0x000ff6000fffe03f */
[----:B------:R-:W-:Y:S01]  /*53b10*/  @!UPT UIADD3 URZ, URZ, URZ, URZ ;  /* 0x0000003f3f3ff290 */ /* 0x000fe2000fffe03f */
[----:B------:R-:W-:Y:S04]  /*53b20*/  STL.64 [R1+0x6e0], R4 ;  /* 0x0006e00401007387 */ /* 0x000fe80000100a00 */
[----:B------:R0:W-:Y:S04]  /*53b30*/  STL.64 [R1+0x6e8], R6 ;  /* 0x0006e80601007387 */ /* 0x0001e80000100a00 */
[----:B0-----:R-:W3:Y:S04]  /*53b40*/  LDL.LU.64 R6, [R1+0x37e0] ;  /* 0x0037e00001067983 */ /* 0x001ee80000300a00 */
[----:B------:R-:W4:Y:S04]  /*53b50*/  LDL.LU.64 R4, [R1+0x37d8] ;  /* 0x0037d80001047983 */ /* 0x000f280000300a00 */
[----:B------:R0:W-:Y:S04]  /*53b60*/  STL.64 [R1+0x3750], R22 ;  /* 0x0037501601007387 */ /* 0x0001e80000100a00 */
[----:B0-----:R-:W2:Y:S01]  /*53b70*/  LDL.64 R22, [R1+0x28] ;  /* 0x0000280001167983 */ /* 0x001ea20000100a00 */
[C---:B---3--:R-:W-:Y:S11]  /*53b80*/  HMMA.16816.F32.BF16 R12, R16.reuse, R6, R12 ;  /* 0x00000006100c723c */ /* 0x048ff6000004180c */
[----:B------:R-:W-:Y:S11]  /*53b90*/  @!UPT UIADD3 URZ, URZ, URZ, URZ ;  /* 0x0000003f3f3ff290 */ /* 0x000ff6000fffe03f */
[----:B------:R-:W-:Y:S01]  /*53ba0*/  @!UPT UIADD3 URZ, URZ, URZ, URZ ;  /* 0x0000003f3f3ff290 */ /* 0x000fe2000fffe03f */
[----:B------:R-:W-:Y:S04]  /*53bb0*/  STL.64 [R1+0x6d0], R12 ;  /* 0x0006d00c01007387 */ /* 0x000fe80000100a00 */
[----:B------:R0:W-:Y:S04]  /*53bc0*/  STL.64 [R1+0x6d8], R14 ;  /* 0x0006d80e01007387 */ /* 0x0001e80000100a00 */
[----:B0-----:R-:W3:Y:S04]  /*53bd0*/  LDL.LU.64 R14, [R1+0x37d0] ;  /* 0x0037d000010e7983 */ /* 0x001ee80000300a00 */
[----:B------:R-:W-:Y:S04]  /*53be0*/  STL.64 [R1+0x3748], R6 ;  /* 0x0037480601007387 */ /* 0x000fe80000100a00 */
[----:B----4-:R0:W-:Y:S04]  /*53bf0*/  STL.64 [R1+0x3740], R4 ;  /* 0x0037400401007387 */ /* 0x0101e80000100a00 */
[----:B0-----:R-:W4:Y:S04]  /*53c00*/  LDL.LU R4, [R1+0x150] ;  /* 0x0001500001047983 */ /* 0x001f280000300800 */
[----:B------:R-:W4:Y:S04]  /*53c10*/  LDL.LU R5, [R1+0x154] ;  /* 0x0001540001057983 */ /* 0x000f280000300800 */
[----:B------:R-:W2:Y:S04]  /*53c20*/  LDL.LU R6, [R1+0x158] ;  /* 0x0001580001067983 */ /* 0x000ea80000300800 */
[----:B------:R-:W2:Y:S01]  /*53c30*/  LDL.LU R7, [R1+0x15c] ;  /* 0x00015c0001077983 */ /* 0x000ea20000300800 */
[C---:B---3--:R-:W-:Y:S03]  /*53c40*/  HMMA.16816.F32.BF16 R12, R16.reuse, R14, R24 ;  /* 0x0000000e100c723c */ /* 0x048fe60000041818 */
[----:B--2---:R0:W-:Y:S04]  /*53c50*/  STL.64 [R1+0x3760], R6 ;  /* 0x0037600601007387 */ /* 0x0041e80000100a00 */
[----:B----4-:R-:W-:Y:S04]  /*53c60*/  STL.64 [R1+0x3758], R4 ;  /* 0x0037580401007387 */ /* 0x010fe80000100a00 */
[----:B0-----:R-:W2:Y:S04]  /*53c70*/  LDL.64 R6, [R1+0x18] ;  /* 0x0000180001067983 */ /* 0x001ea80000100a00 */
[----:B------:R-:W3:Y:S04]  /*53c80*/  LDL.LU.64 R26, [R1+0x37c8] ;  /* 0x0037c800011a7983 */ /* 0x000ee80000300a00 */
[----:B------:R-:W3:Y:S04]  /*53c90*/  LDL.LU.64 R24, [R1+0x37c0] ;  /* 0x0037c00001187983 */ /* 0x000ee80000300a00 */
        /* <DEDUP_REMOVED lines=9> */
[----:B------:R0:W-:Y:S04]  /*53d30*/  STL.64 [R1+0x3728], R14 ;  /* 0x0037280e01007387 */ /* 0x0001e80000100a00 */
[----:B0-----:R-:W4:Y:S01]  /*53d40*/  LDL.64 R14, [R1+0x38] ;  /* 0x00003800010e7983 */ /* 0x001f220000100a00 */
[C---:B---3--:R-:W-:Y:S03]  /*53d50*/  HMMA.16816.F32.BF16 R24, R16.reuse, R26, R8 ;  /* 0x0000001a1018723c */ /* 0x048fe60000041808 */
[----:B------:R-:W3:Y:S04]  /*53d60*/  LDL.LU.64 R10, [R1+0x37a8] ;  /* 0x0037a800010a7983 */ /* 0x000ee80000300a00 */
[----:B------:R-:W3:Y:S11]  /*53d70*/  LDL.LU.64 R8, [R1+0x37a0] ;  /* 0x0037a00001087983 */ /* 0x000ef60000300a00 */
[----:B------:R-:W-:Y:S05]  /*53d80*/  @!UPT UIADD3 URZ, URZ, URZ, URZ ;  /* 0x0000003f3f3ff290 */ /* 0x000fea000fffe03f */
[----:B------:R-:W-:Y:S04]  /*53d90*/  STL.64 [R1+0x6a0], R24 ;  /* 0x0006a01801007387 */ /* 0x000fe80000100a00 */
[----:B------:R0:W-:Y:S04]  /*53da0*/  STL.64 [R1+0x6a8], R26 ;  /* 0x0006a81a01007387 */ /* 0x0001e80000100a00 */
[----:B0-----:R-:W3:Y:S02]  /*53db0*/  LDL.LU.64 R26, [R1+0x3798] ;  /* 0x00379800011a7983 */ /* 0x001ee40000300a00 */
[----:B---3--:R-:W-:Y:S02]  /*53dc0*/  HMMA.16816.F32.BF16 R16, R16, R26, R8 ;  /* 0x0000001a1010723c */ /* 0x008fe40000041808 */
[----:B------:R-:W3:Y:S01]  /*53dd0*/  LDL.LU.64 R10, [R1+0x3790] ;  /* 0x00379000010a7983 */ /* 0x000ee20000300a00 */
[----:B------:R-:W-:Y:S01]  /*53de0*/  MOV R2, R26 ;  /* 0x0000001a00027202 */ /* 0x000fe20000000f00 */
[----:B------:R-:W-:-:S02]  /*53df0*/  IMAD.MOV.U32 R29, RZ, RZ, R27 ;  /* 0x000000ffff1d7224 */ /* 0x000fc400078e001b */
[----:B------:R-:W3:Y:S11]  /*53e00*/  LDL.LU.64 R8, [R1+0x3788] ;  /* 0x0037880001087983 */ /* 0x000ef60000300a00 */
[----:B------:R-:W-:Y:S06]  /*53e10*/  @!UPT UIADD3 URZ, URZ, URZ, URZ ;  /* 0x0000003f3f3ff290 */ /* 0x000fec000fffe03f */
[----:B------:R0:W-:Y:S04]  /*53e20*/  STL.64 [R1+0x600], R16 ;  /* 0x0006001001007387 */ /* 0x0001e80000100a00 */
[----:B------:R1:W-:Y:S04]  /*53e30*/  STL.64 [R1+0x608], R18 ;  /* 0x0006081201007387 */ /* 0x0003e80000100a00 */
[----:B------:R-:W3:Y:S04]  /*53e40*/  LDL.LU.64 R26, [R1+0x3780] ;  /* 0x00378000011a7983 */ /* 0x000ee80000300a00 */
[----:B------:R-:W3:Y:S04]  /*53e50*/  LDL.LU.64 R24, [R1+0x3778] ;  /* 0x0037780001187983 */ /* 0x000ee80000300a00 */
[----:B0-----:R-:W4:Y:S04]  /*53e60*/  LDL.LU R16, [R1+0x1a0] ;  /* 0x0001a00001107983 */ /* 0x001f280000300800 */
[----:B------:R-:W4:Y:S04]  /*53e70*/  LDL.LU R17, [R1+0x1a4] ;  /* 0x0001a40001117983 */ /* 0x000f280000300800 */
[----:B-1----:R-:W4:Y:S04]  /*53e80*/  LDL.LU R18, [R1+0x1a8] ;  /* 0x0001a80001127983 */ /* 0x002f280000300800 */
[----:B------:R-:W-:Y:S01]  /*53e90*/  STL [R1+0x3724], R2 ;  /* 0x0037240201007387 */ /* 0x000fe20000100800 */
[----:B---3--:R-:W-:Y:S11]  /*53ea0*/  HMMA.16816.F32.BF16 R8, R24, R22, R8 ;  /* 0x000000161808723c */ /* 0x008ff60000041808 */
        /* <DEDUP_REMOVED lines=8> */
[----:B------:R-:W-:Y:S01]  /*53f30*/  MOV R19, R28 ;  /* 0x0000001c00137202 */ /* 0x000fe20000000f00 */
[----:B--2---:R-:W-:Y:S07]  /*53f40*/  HMMA.16816.F32.BF16 R20, R24, R6, R8 ;  /* 0x000000061814723c */ /* 0x004fee0000041808 */
[----:B------:R-:W-:Y:S01]  /*53f50*/  IMAD.MOV.U32 R9, RZ, RZ, R6 ;  /* 0x000000ffff097224 */ /* 0x000fe200078e0006 */
[----:B------:R-:W-:Y:S02]  /*53f60*/  MOV R8, R7 ;  /* 0x0000000700087202 */ /* 0x000fe40000000f00 */
[----:B------:R-:W2:Y:S04]  /*53f70*/  LDL.LU.64 R6, [R1+0x3760] ;  /* 0x0037600001067983 */ /* 0x000ea80000300a00 */
[----:B------:R-:W2:Y:S09]  /*53f80*/  LDL.LU.64 R4, [R1+0x3758] ;  /* 0x0037580001047983 */ /* 0x000eb20000300a00 */
[----:B------:R-:W-:Y:S01]  /*53f90*/  STL.64 [R1+0x5e0], R20 ;  /* 0x0005e01401007387 */ /* 0x000fe20000100a00 */
[----:B------:R-:W-:-:S03]  /*53fa0*/  IMAD.MOV.U32 R28, RZ, RZ, R23 ;  /* 0x000000ffff1c7224 */ /* 0x000fc600078e0017 */
[----:B------:R0:W-:Y:S04]  /*53fb0*/  STL [R1+0x5e8], R22 ;  /* 0x0005e81601007387 */ /* 0x0001e80000100800 */
[----:B0-----:R-:W2:Y:S04]  /*53fc0*/  LDL.LU.64 R22, [R1+0x3750] ;  /* 0x0037500001167983 */ /* 0x001ea80000300a00 */
[----:B------:R-:W-:Y:S01]  /*53fd0*/  STL [R1+0x3398], R28 ;  /* 0x0033981c01007387 */ /* 0x000fe20000100800 */
        /* <DEDUP_REMOVED lines=8> */
[----:B------:R-:W2:Y:S04]  /*54060*/  LDL.LU.64 R22, [R1+0x3738] ;  /* 0x0037380001167983 */ /* 0x000ea80000300a00 */
[----:B------:R-:W2:Y:S01]  /*54070*/  LDL.LU.64 R20, [R1+0x3730] ;  /* 0x0037300001147983 */ /* 0x000ea20000300a00 */
[----:B----4-:R-:W-:Y:S01]  /*54080*/  HMMA.16816.F32.BF16 R16, R24, R14, R16 ;  /* 0x0000000e1810723c */ /* 0x010fe20000041810 */
[----:B------:R-:W-:-:S07]  /*54090*/  MOV R10, R14 ;  /* 0x0000000e000a7202 */ /* 0x000fce0000000f00 */
[----:B--2---:R-:W-:Y:S01]  /*540a0*/  HMMA.16816.F32.BF16 R20, R24, R6, R20 ;  /* 0x000000061814723c */ /* 0x004fe20000041814 */
[----:B------:R-:W-:Y:S04]  /*540b0*/  STL.64 [R1+0x36b0], R6 ;  /* 0x0036b00601007387 */ /* 0x000fe80000100a00 */
[----:B---3--:R0:W-:Y:S11]  /*540c0*/  STL [R1+0x36a8], R5 ;  /* 0x0036a80501007387 */ /* 0x0081f60000100800 */
[----:B------:R-:W-:Y:S07]  /*540d0*/  @!UPT UIADD3 URZ, URZ, URZ, URZ ;  /* 0x0000003f3f3ff290 */ /* 0x000fee000fffe03f */
[----:B------:R-:W-:Y:S04]  /*540e0*/  STL.64 [R1+0x5c0], R20 ;  /* 0x0005c01401007387 */ /* 0x000fe80000100a00 */
[----:B------:R-:W-:Y:S04]  /*540f0*/  STL.64 [R1+0x5c8], R22 ;  /* 0x0005c81601007387 */ /* 0x000fe80000100a00 */
[----:B------:R-:W1:Y:S01]  /*54100*/  LDSM.16.M88.4 R20, [R4+0x43000] ;  /* 0x043000000414783b */ /* 0x000e620000000200 */
[----:B0-----:R-:W-:-:S03]  /*54110*/  IMAD.MOV.U32 R5, RZ, RZ, R15 ;  /* 0x000000ffff057224 */ /* 0x001fc600078e000f */
[----:B-1----:R-:W-:Y:S04]  /*54120*/  STL.64 [R1+0x3700], R22 ;  /* 0x0037001601007387 */ /* 0x002fe80000100a00 */
[----:B------:R0:W-:Y:S04]  /*54130*/  STL.64 [R1+0x36f8], R20 ;  /* 0x0036f81401007387 */ /* 0x0001e80000100a00 */
[----:B0-----:R-:W2:Y:S04]  /*54140*/  LDL.LU R20, [R1+0x250] ;  /* 0x0002500001147983 */ /* 0x001ea80000300800 */
[----:B------:R-:W2:Y:S04]  /*54150*/  LDL.LU R21, [R1+0x254] ;  /* 0x0002540001157983 */ /* 0x000ea80000300800 */
[----:B------:R-:W2:Y:S04]  /*54160*/  LDL.LU R22, [R1+0x258] ;  /* 0x0002580001167983 */ /* 0x000ea80000300800 */
[----:B------:R-:W2:Y:S04]  /*54170*/  LDL.LU R23, [R1+0x25c] ;  /* 0x00025c0001177983 */ /* 0x000ea80000300800 */
[----:B------:R-:W2:Y:S01]  /*54180*/  LDL.LU.64 R14, [R1+0x3728] ;  /* 0x00372800010e7983 */ /* 0x000ea20000300a00 */
[----:B------:R-:W-:-:S03]  /*54190*/  MOV R28, R19 ;  /* 0x00000013001c7202 */ /* 0x000fc60000000f00 */
[----:B------:R-:W-:Y:S04]  /*541a0*/  STL.64 [R1+0x5b0], R16 ;  /* 0x0005b01001007387 */ /* 0x000fe80000100a00 */
[----:B------:R-:W-:Y:S04]  /*541b0*/  STL [R1+0x5b8], R18 ;  /* 0x0005b81201007387 */ /* 0x000fe80000100800 */
[----:B------:R-:W0:Y:S04]  /*541c0*/  LDSM.16.M88.4 R16, [R4+0x44000] ;  /* 0x044000000410783b */ /* 0x000e280000000200 */
[----:B------:R-:W-:Y:S04]  /*541d0*/  STL [R1+0x33f8], R28 ;  /* 0x0033f81c01007387 */ /* 0x000fe80000100800 */
[----:B0-----:R0:W-:Y:S04]  /*541e0*/  STL.64 [R1+0x3678], R18 ;  /* 0x0036781201007387 */ /* 0x0011e80000100a00 */
[----:B------:R-:W-:Y:S04]  /*541f0*/  STL.64 [R1+0x3670], R16 ;  /* 0x0036701001007387 */ /* 0x000fe80000100a00 */
[----:B0-----:R-:W3:Y:S01]  /*54200*/  LDL.LU.64 R18, [R1+0x68] ;  /* 0x0000680001127983 */ /* 0x001ee20000300a00 */
[----:B--2---:R-:W-:Y:S03]  /*54210*/  HMMA.16816.F32.BF16 R20, R24, R14, R20 ;  /* 0x0000000e1814723c */ /* 0x004fe60000041814 */
[----:B------:R-:W0:Y:S04]  /*54220*/  LDSM.16.M88.4 R12, [R4+0x45000] ;  /* 0x04500000040c783b */ /* 0x000e280000000200 */
[----:B0-----:R-:W-:Y:S11]  /*54230*/  STL.64 [R1+0x35f0], R14 ;  /* 0x0035f00e01007387 */ /* 0x001ff60000100a00 */
[----:B------:R-:W-:Y:S05]  /*54240*/  @!UPT UIADD3 URZ, URZ, URZ, URZ ;  /* 0x0000003f3f3ff290 */ /* 0x000fea000fffe03f */
[----:B------:R-:W-:Y:S04]  /*54250*/  STL.64 [R1+0x240], R20 ;  /* 0x0002401401007387 */ /* 0x000fe80000100a00 */
[----:B------:R-:W-:Y:S04]  /*54260*/  STL.64 [R1+0x248], R22 ;  /* 0x0002481601007387 */ /* 0x000fe80000100a00 */
[----:B------:R0:W-:Y:S04]  /*54270*/  STL.64 [R1+0x35e8], R12 ;  /* 0x0035e80c01007387 */ /* 0x0001e80000100a00 */
[----:B0-----:R-:W2:Y:S04]  /*54280*/  LDL.LU R12, [R1+0x370] ;  /* 0x00037000010c7983 */ /* 0x001ea80000300800 */
[----:B------:R-:W2:Y:S04]  /*54290*/  LDL.LU R13, [R1+0x374] ;  /* 0x00037400010d7983 */ /* 0x000ea80000300800 */
[----:B------:R-:W4:Y:S04]  /*542a0*/  LDL.LU R14, [R1+0x378] ;  /* 0x00037800010e7983 */ /* 0x000f280000300800 */
[----:B------:R-:W4:Y:S01]  /*542b0*/  LDL.LU R15, [R1+0x37c] ;  /* 0x00037c00010f7983 */ /* 0x000f220000300800 */
[----:B------:R-:W-:Y:S01]  /*542c0*/  IMAD.MOV.U32 R6, RZ, RZ, R2 ;  /* 0x000000ffff067224 */ /* 0x000fe200078e0002 */
[----:B------:R-:W-:-:S02]  /*542d0*/  MOV R7, R11 ;  /* 0x0000000b00077202 */ /* 0x000fc40000000f00 */
[----:B------:R-:W2:Y:S04]  /*542e0*/  LDL.LU R2, [R1+0x3724] ;  /* 0x0037240001027983 */ /* 0x000ea80000300800 */
[----:B------:R-:W-:Y:S04]  /*542f0*/  STL.64 [R1+0x36c8], R6 ;  /* 0x0036c80601007387 */ /* 0x000fe80000100a00 */
[----:B----4-:R0:W-:Y:S04]  /*54300*/  STL.64 [R1+0x3688], R14 ;  /* 0x0036880e01007387 */ /* 0x0101e80000100a00 */
[----:B--2---:R-:W-:Y:S04]  /*54310*/  STL.64 [R1+0x3680], R12 ;  /* 0x0036800c01007387 */ /* 0x004fe80000100a00 */
[----:B0-----:R-:W2:Y:S01]  /*54320*/  LDL.64 R14, [R1+0x58] ;  /* 0x00005800010e7983 */ /* 0x001ea20000100a00 */
[----:B------:R-:W-:Y:S01]  /*54330*/  IMAD.MOV.U32 R6, RZ, RZ, R9 ;  /* 0x000000ffff067224 */ /* 0x000fe200078e0009 */
[----:B------:R-:W-:-:S02]  /*54340*/  MOV R7, R8 ;  /* 0x0000000800077202 */ /* 0x000fc40000000f00 */
[----:B--2---:R0:W-:Y:S04]  /*54350*/  STL.64 [R1+0x3690], R14 ;  /* 0x0036900e01007387 */ /* 0x0041e80000100a00 */
[----:B------:R-:W3:Y:S04]  /*54360*/  LDL.LU R8, [R1+0x280] ;  /* 0x0002800001087983 */ /* 0x000ee80000300800 */
[----:B------:R-:W3:Y:S01]  /*54370*/  LDL.LU R9, [R1+0x284] ;  /* 0x0002840001097983 */ /* 0x000ee20000300800 */
[----:B0-----:R-:W-:Y:S01]  /*54380*/  IMAD.MOV.U32 R14, RZ, RZ, R10 ;  /* 0x000000ffff0e7224 */ /* 0x001fe200078e000a */
[----:B------:R-:W-:-:S02]  /*54390*/  MOV R15, R5 ;  /* 0x00000005000f7202 */ /* 0x000fc40000000f00 */
[----:B------:R-:W3:Y:S04]  /*543a0*/  LDL.LU R10, [R1+0x288] ;  /* 0x00028800010a7983 */ /* 0x000ee80000300800 */
[----:B------:R-:W3:Y:S04]  /*543b0*/  LDL.LU R11, [R1+0x28c] ;  /* 0x00028c00010b7983 */ /* 0x000ee80000300800 */
[----:B------:R-:W-:Y:S04]  /*543c0*/  STL.64 [R1+0x36e0], R6 ;  /* 0x0036e00601007387 */ /* 0x000fe80000100a00 */
[----:B------:R0:W-:Y:S04]  /*543d0*/  STL.64 [R1+0x36a0], R14 ;  /* 0x0036a00e01007387 */ /* 0x0001e80000100a00 */
[----:B------:R-:W2:Y:S04]  /*543e0*/  LDL.LU R12, [R1+0x320] ;  /* 0x00032000010c7983 */ /* 0x000ea80000300800 */
[----:B------:R-:W2:Y:S04]  /*543f0*/  LDL.LU R13, [R1+0x324] ;  /* 0x00032400010d7983 */ /* 0x000ea80000300800 */
[----:B0-----:R-:W4:Y:S04]  /*54400*/  LDL.LU R14, [R1+0x328] ;  /* 0x00032800010e7983 */ /* 0x001f280000300800 */
[----:B------:R-:W4:Y:S01]  /*54410*/  LDL.LU R15, [R1+0x32c] ;  /* 0x00032c00010f7983 */ /* 0x000f220000300800 */
[----:B------:R-:W-:Y:S01]  /*54420*/  IMAD.MOV.U32 R6, RZ, RZ, R3 ;  /* 0x000000ffff067224 */ /* 0x000fe200078e0003 */
[----:B------:R-:W-:Y:S01]  /*54430*/  MOV R7, R0 ;  /* 0x0000000000077202 */ /* 0x000fe20000000f00 */
[----:B------:R-:W-:Y:S01]  /*54440*/  IMAD.MOV.U32 R22, RZ, RZ, R2 ;  /* 0x000000ffff167224 */ /* 0x000fe200078e0002 */
[----:B------:R-:W2:Y:S04]  /*54450*/  LDL.LU R3, [R1+0x3720] ;  /* 0x0037200001037983 */ /* 0x000ea80000300800 */
[----:B------:R-:W3:Y:S04]  /*54460*/  LDL.LU R0, [R1+0x371c] ;  /* 0x00371c0001007983 */ /* 0x000ee80000300800 */
[----:B------:R-:W3:Y:S04]  /*54470*/  LDL.LU R2, [R1+0x3718] ;  /* 0x0037180001027983 */ /* 0x000ee80000300800 */
[----:B----4-:R-:W-:Y:S04]  /*54480*/  STL.64 [R1+0x36c0], R14 ;  /* 0x0036c00e01007387 */ /* 0x010fe80000100a00 */
        /* <DEDUP_REMOVED lines=17> */
[----:B---3--:R-:W-:Y:S01]  /*545a0*/  HMMA.16816.F32.BF16 R8, R24, R18, R8 ;  /* 0x000000121808723c */ /* 0x008fe20000041808 */
[----:B------:R-:W-:-:S02]  /*545b0*/  MOV R23, R29 ;  /* 0x0000001d00177202 */ /* 0x000fc40000000f00 */
[----:B----4-:R-:W-:Y:S04]  /*545c0*/  STL.64 [R1+0x3710], R14 ;  /* 0x0037100e01007387 */ /* 0x010fe80000100a00 */
[----:B--2---:R0:W-:Y:S04]  /*545d0*/  STL.64 [R1+0x3708], R12 ;  /* 0x0037080c01007387 */ /* 0x0041e80000100a00 */
[----:B0-----:R-:W2:Y:S04]  /*545e0*/  LDL.LU R12, [R1+0x270] ;  /* 0x00027000010c7983 */ /* 0x001ea80000300800 */
[----:B------:R-:W2:Y:S04]  /*545f0*/  LDL.LU R13, [R1+0x274] ;  /* 0x00027400010d7983 */ /* 0x000ea80000300800 */
[----:B------:R-:W2:Y:S04]  /*54600*/  LDL.LU R14, [R1+0x278] ;  /* 0x00027800010e7983 */ /* 0x000ea80000300800 */
[----:B------:R-:W2:Y:S04]  /*54610*/  LDL.LU R15, [R1+0x27c] ;  /* 0x00027c00010f7983 */ /* 0x000ea80000300800 */
[----:B------:R0:W-:Y:S04]  /*54620*/  STL.64 [R1+0x3698], R18 ;  /* 0x0036981201007387 */ /* 0x0001e80000100a00 */
[----:B------:R-:W3:Y:S04]  /*54630*/  LDL.LU R16, [R1+0x340] ;  /* 0x0003400001107983 */ /* 0x000ee80000300800 */
[----:B------:R-:W-:Y:S04]  /*54640*/  STL.64 [R1+0x230], R8 ;  /* 0x0002300801007387 */ /* 0x000fe80000100a00 */
[----:B------:R-:W-:Y:S04]  /*54650*/  STL.64 [R1+0x238], R10 ;  /* 0x0002380a01007387 */ /* 0x000fe80000100a00 */
[----:B------:R-:W1:Y:S04]  /*54660*/  LDSM.16.M88.4 R8, [R4+0x46000] ;  /* 0x046000000408783b */ /* 0x000e680000000200 */
[----:B------:R-:W3:Y:S04]  /*54670*/  LDL.LU R17, [R1+0x344] ;  /* 0x0003440001117983 */ /* 0x000ee80000300800 */
[----:B0-----:R-:W3:Y:S04]  /*54680*/  LDL.LU R18, [R1+0x348] ;  /* 0x0003480001127983 */ /* 0x001ee80000300800 */
[----:B------:R-:W3:Y:S04]  /*54690*/  LDL.LU R19, [R1+0x34c] ;  /* 0x00034c0001137983 */ /* 0x000ee80000300800 */
[----:B-1----:R-:W-:Y:S04]  /*546a0*/  STL.64 [R1+0x3558], R10 ;  /* 0x0035580a01007387 */ /* 0x002fe80000100a00 */
[----:B------:R0:W-:Y:S04]  /*546b0*/  STL.64 [R1+0x3550], R8 ;  /* 0x0035500801007387 */ /* 0x0001e80000100a00 */
[----:B0-----:R-:W4:Y:S04]  /*546c0*/  LDL.LU R8, [R1+0x390] ;  /* 0x0003900001087983 */ /* 0x001f280000300800 */
[----:B------:R-:W4:Y:S04]  /*546d0*/  LDL.LU R9, [R1+0x394] ;  /* 0x0003940001097983 */ /* 0x000f280000300800 */
[----:B------:R-:W4:Y:S04]  /*546e0*/  LDL.LU R10, [R1+0x398] ;  /* 0x00039800010a7983 */ /* 0x000f280000300800 */
[----:B------:R-:W4:Y:S01]  /*546f0*/  LDL.LU R11, [R1+0x39c] ;  /* 0x00039c00010b7983 */ /* 0x000f220000300800 */
[----:B--2---:R-:W-:Y:S03]  /*54700*/  HMMA.16816.F32.BF16 R24, R24, R22, R12 ;  /* 0x000000161818723c */ /* 0x004fe6000004180c */
[----:B------:R-:W2:Y:S04]  /*54710*/  LDL.LU.64 R14, [R1+0x3710] ;  /* 0x00371000010e7983 */ /* 0x000ea80000300a00 */
[----:B------:R-:W2:Y:S04]  /*54720*/  LDL.LU.64 R12, [R1+0x3708] ;  /* 0x00370800010c7983 */ /* 0x000ea80000300a00 */
[----:B------:R-:W2:Y:S04]  /*54730*/  LDL.LU.64 R22, [R1+0x3700] ;  /* 0x0037000001167983 */ /* 0x000ea80000300a00 */
[----:B------:R-:W2:Y:S08]  /*54740*/  LDL.LU.64 R20, [R1+0x36f8] ;  /* 0x0036f80001147983 */ /* 0x000eb00000300a00 */
[----:B------:R-:W-:Y:S04]  /*54750*/  STL.64 [R1+0x1e0], R24 ;  /* 0x0001e01801007387 */ /* 0x000fe80000100a00 */
[----:B------:R-:W-:Y:S04]  /*54760*/  STL.64 [R1+0x1e8], R26 ;  /* 0x0001e81a01007387 */ /* 0x000fe80000100a00 */
[----:B------:R-:W0:Y:S04]  /*54770*/  LDSM.16.M88.4 R24, [R4+0x47000] ;  /* 0x047000000418783b */ /* 0x000e280000000200 */
[----:B0-----:R0:W-:Y:S04]  /*54780*/  STL.64 [R1+0x34d0], R26 ;  /* 0x0034d01a01007387 */ /* 0x0011e80000100a00 */
[----:B------:R-:W-:Y:S04]  /*54790*/  STL.64 [R1+0x34c8], R24 ;  /* 0x0034c81801007387 */ /* 0x000fe80000100a00 */
[----:B0-----:R-:W3:Y:S01]  /*547a0*/  LDL.LU.64 R26, [R1+0x78] ;  /* 0x00007800011a7983 */ /* 0x001ee20000300a00 */
[C---:B--2---:R-:W-:Y:S03]  /*547b0*/  HMMA.16816.F32.BF16 R4, R20.reuse, R6, R12 ;  /* 0x000000061404723c */ /* 0x044fe6000004180c */
[----:B------:R-:W2:Y:S04]  /*547c0*/  LDL.LU.64 R14, [R1+0x36f0] ;  /* 0x0036f000010e7983 */ /* 0x000ea80000300a00 */
[----:B------:R-:W2:Y:S11]  /*547d0*/  LDL.LU.64 R12, [R1+0x36e8] ;  /* 0x0036e800010c7983 */ /* 0x000eb60000300a00 */
[----:B------:R-:W-:Y:S05]  /*547e0*/  @!UPT UIADD3 URZ, URZ, URZ, URZ ;  /* 0x0000003f3f3ff290 */ /* 0x000fea000fffe03f */
[----:B------:R-:W-:Y:S04]  /*547f0*/  STL.64 [R1+0x1d0], R4 ;  /* 0x0001d00401007387 */ /* 0x000fe80000100a00 */
[----:B------:R0:W-:Y:S04]  /*54800*/  STL.64 [R1+0x1d8], R6 ;  /* 0x0001d80601007387 */ /* 0x0001e80000100a00 */
[----:B0-----:R-:W2:Y:S02]  /*54810*/  LDL.LU.64 R6, [R1+0x36e0] ;  /* 0x0036e00001067983 */ /* 0x001ea40000300a00 */
[C---:B--2---:R-:W-:Y:S02]  /*54820*/  HMMA.16816.F32.BF16 R4, R20.reuse, R6, R12 ;  /* 0x000000061404723c */ /* 0x044fe4000004180c */
[----:B------:R-:W2:Y:S04]  /*54830*/  LDL.LU.64 R14, [R1+0x36d8] ;  /* 0x0036d800010e7983 */ /* 0x000ea80000300a00 */
[----:B------:R-:W2:Y:S11]  /*54840*/  LDL.LU.64 R12, [R1+0x36d0] ;  /* 0x0036d000010c7983 */ /* 0x000eb60000300a00 */
[----:B------:R-:W-:Y:S06]  /*54850*/  @!UPT UIADD3 URZ, URZ, URZ, URZ ;  /* 0x0000003f3f3ff290 */ /* 0x000fec000fffe03f */
        /* <DEDUP_REMOVED lines=9> */
[----:B0-----:R-:W2:Y:S04]  /*548f0*/  LDL.LU.64 R6, [R1+0x36b0] ;  /* 0x0036b00001067983 */ /* 0x001ea80000300a00 */
[----:B------:R-:W3:Y:S01]  /*54900*/  LDL.LU R5, [R1+0x36a8] ;  /* 0x0036a80001057983 */ /* 0x000ee20000300800 */
[C---:B--2---:R-:W-:Y:S11]  /*54910*/  HMMA.16816.F32.BF16 R12, R20.reuse, R6, R12 ;  /* 0x00000006140c723c */ /* 0x044ff6000004180c */
[----:B------:R-:W-:Y:S11]  /*54920*/  @!UPT UIADD3 URZ, URZ, URZ, URZ ;  /* 0x0000003f3f3ff290 */ /* 0x000ff6000fffe03f */
[----:B------:R-:W-:Y:S01]  /*54930*/  @!UPT UIADD3 URZ, URZ, URZ, URZ ;  /* 0x0000003f3f3ff290 */ /* 0x000fe2000fffe03f */
[----:B------:R-:W-:Y:S04]  /*54940*/  STL.64 [R1+0x1a0], R12 ;  /* 0x0001a00c01007387 */ /* 0x000fe80000100a00 */
[----:B------:R0:W-:Y:S04]  /*54950*/  STL.64 [R1+0x1a8], R14 ;  /* 0x0001a80e01007387 */ /* 0x0001e80000100a00 */
[----:B0-----:R-:W2:Y:S04]  /*54960*/  LDL.LU.64 R14, [R1+0x36a0] ;  /* 0x0036a000010e7983 */ /* 0x001ea80000300a00 */
[----:B------:R-:W-:Y:S04]  /*54970*/  STL.64 [R1+0x3640], R6 ;  /* 0x0036400601007387 */ /* 0x000fe80000100a00 */
[----:B---3--:R0:W-:Y:S04]  /*54980*/  STL [R1+0x3638], R5 ;  /* 0x0036380501007387 */ /* 0x0081e80000100800 */
[----:B------:R-:W3:Y:S04]  /*54990*/  LDL.LU R4, [R1+0x360] ;  /* 0x0003600001047983 */ /* 0x000ee80000300800 */
[----:B0-----:R-:W3:Y:S04]  /*549a0*/  LDL.LU R5, [R1+0x364] ;  /* 0x0003640001057983 */ /* 0x001ee80000300800 */
[----:B------:R-:W3:Y:S04]  /*549b0*/  LDL.LU R6, [R1+0x368] ;  /* 0x0003680001067983 */ /* 0x000ee80000300800 */
[----:B------:R-:W3:Y:S01]  /*549c0*/  LDL.LU R7, [R1+0x36c] ;  /* 0x00036c0001077983 */ /* 0x000ee20000300800 */
[C---:B--2---:R-:W-:Y:S03]  /*549d0*/  HMMA.16816.F32.BF16 R12, R20.reuse, R14, R16 ;  /* 0x0000000e140c723c */ /* 0x044fe60000041810 */
[----:B------:R-:W4:Y:S11]  /*549e0*/  LDL.LU.64 R18, [R1+0x3698] ;  /* 0x0036980001127983 */ /* 0x000f360000300a00 */
[----:B------:R-:W-:Y:S09]  /*549f0*/  @!UPT UIADD3 URZ, URZ, URZ, URZ ;  /* 0x0000003f3f3ff290 */ /* 0x000ff2000fffe03f */
[----:B------:R-:W-:Y:S04]  /*54a00*/  STL.64 [R1+0x190], R12 ;  /* 0x0001900c01007387 */ /* 0x000fe80000100a00 */
[----:B------:R0:W-:Y:S04]  /*54a10*/  STL.64 [R1+0x198], R14 ;  /* 0x0001980e01007387 */ /* 0x0001e80000100a00 */
[----:B0-----:R-:W3:Y:S02]  /*54a20*/  LDL.LU.64 R14, [R1+0x3690] ;  /* 0x00369000010e7983 */ /* 0x001ee40000300a00 */
[C---:B---3--:R-:W-:Y:S11]  /*54a30*/  HMMA.16816.F32.BF16 R4, R20.reuse, R14, R4 ;  /* 0x0000000e1404723c */ /* 0x048ff60000041804 */
[----:B------:R-:W-:Y:S11]  /*54a40*/  @!UPT UIADD3 URZ, URZ, URZ, URZ ;  /* 0x0000003f3f3ff290 */ /* 0x000ff6000fffe03f */
[----:B------:R-:W-:Y:S01]  /*54a50*/  @!UPT UIADD3 URZ, URZ, URZ, URZ ;  /* 0x0000003f3f3ff290 */ /* 0x000fe2000fffe03f */
[----:B------:R0:W-:Y:S04]  /*54a60*/  STL.64 [R1+0x180], R4 ;  /* 0x0001800401007387 */ /* 0x0001e80000100a00 */
[----:B------:R1:W-:Y:S01]  /*54a70*/  STL.64 [R1+0x188], R6 ;  /* 0x0001880601007387 */ /* 0x0003e20000100a00 */
[----:B0-----:R-:W-:Y:S01]  /*54a80*/  IMAD.MOV.U32 R5, RZ, RZ, R14 ;  /* 0x000000ffff057224 */ /* 0x001fe200078e000e */
[----:B------:R-:W-:Y:S02]  /*54a90*/  MOV R4, R15 ;  /* 0x0000000f00047202 */ /* 0x000fe40000000f00 */
[----:B------:R-:W2:Y:S04]  /*54aa0*/  LDL.LU.64 R14, [R1+0x3688] ;  /* 0x00368800010e7983 */ /* 0x000ea80000300a00 */
[----:B------:R-:W2:Y:S01]  /*54ab0*/  LDL.LU.64 R12, [R1+0x3680] ;  /* 0x00368000010c7983 */ /* 0x000ea20000300a00 */
[C---:B----4-:R-:W-:Y:S01]  /*54ac0*/  HMMA.16816.F32.BF16 R8, R20.reuse, R18, R8 ;  /* 0x000000121408723c */ /* 0x050fe20000041808 */
[----:B-1----:R-:W-:Y:S01]  /*54ad0*/  IMAD.MOV.U32 R7, RZ, RZ, R18 ;  /* 0x000000ffff077224 */ /* 0x002fe200078e0012 */
[----:B------:R-:W-:Y:S11]  /*54ae0*/  MOV R6, R19 ;  /* 0x0000001300067202 */ /* 0x000ff60000000f00 */
[----:B------:R-:W-:Y:S10]  /*54af0*/  @!UPT UIADD3 URZ, URZ, URZ, URZ ;  /* 0x0000003f3f3ff290 */ /* 0x000ff4000fffe03f */
[----:B------:R-:W-:Y:S04]  /*54b00*/  STL.64 [R1+0x170], R8 ;  /* 0x0001700801007387 */ /* 0x000fe80000100a00 */
[----:B------:R2:W-:Y:S04]  /*54b10*/  STL.64 [R1+0x178], R10 ;  /* 0x0001780a01007387 */ /* 0x0005e80000100a00 */
[----:B------:R-:W3:Y:S04]  /*54b20*/  LDL.LU.64 R18, [R1+0x3678] ;  /* 0x0036780001127983 */ /* 0x000ee80000300a00 */
[----:B------:R-:W3:Y:S04]  /*54b30*/  LDL.LU.64 R16, [R1+0x3670] ;  /* 0x0036700001107983 */ /* 0x000ee80000300a00 */
[----:B------:R-:W-:Y:S01]  /*54b40*/  STL.64 [R1+0x3648], R26 ;  /* 0x0036481a01007387 */ /* 0x000fe20000100a00 */
[----:B--2---:R-:W-:Y:S07]  /*54b50*/  HMMA.16816.F32.BF16 R8, R20, R26, R12 ;  /* 0x0000001a1408723c */ /* 0x004fee000004180c */
[----:B------:R-:W-:Y:S01]  /*54b60*/  IMAD.MOV.U32 R22, RZ, RZ, R7 ;  /* 0x000000ffff167224 */ /* 0x000fe200078e0007 */
[----:B------:R-:W-:Y:S11]  /*54b70*/  MOV R23, R6 ;  /* 0x0000000600177202 */ /* 0x000ff60000000f00 */
[----:B------:R-:W-:Y:S04]  /*54b80*/  @!UPT UIADD3 URZ, URZ, URZ, URZ ;  /* 0x0000003f3f3ff290 */ /* 0x000fe8000fffe03f */
[----:B------:R-:W-:Y:S04]  /*54b90*/  STL.64 [R1+0x150], R8 ;  /* 0x0001500801007387 */ /* 0x000fe80000100a00 */
[----:B------:R-:W-:Y:S04]  /*54ba0*/  STL.64 [R1+0x158], R10 ;  /* 0x0001580a01007387 */ /* 0x000fe80000100a00 */
[----:B------:R0:W-:Y:S04]  /*54bb0*/  STL.64 [R1+0x3608], R22 ;  /* 0x0036081601007387 */ /* 0x0001e80000100a00 */
[----:B0-----:R-:W3:Y:S04]  /*54bc0*/  LDL.64 R22, [R1+0x28] ;  /* 0x0000280001167983 */ /* 0x001ee80000100a00 */
[----:B------:R-:W2:Y:S04]  /*54bd0*/  LDL.LU R8, [R1+0x350] ;  /* 0x0003500001087983 */ /* 0x000ea80000300800 */
[----:B------:R-:W2:Y:S04]  /*54be0*/  LDL.LU R9, [R1+0x354] ;  /* 0x0003540001097983 */ /* 0x000ea80000300800 */
[----:B------:R-:W4:Y:S04]  /*54bf0*/  LDL.LU R10, [R1+0x358] ;  /* 0x00035800010a7983 */ /* 0x000f280000300800 */
[----:B------:R-:W4:Y:S04]  /*54c00*/  LDL.LU R11, [R1+0x35c] ;  /* 0x00035c00010b7983 */ /* 0x000f280000300800 */
        /* <DEDUP_REMOVED lines=12> */
[----:B0-----:R-:W3:Y:S04]  /*54cd0*/  LDL.LU R12, [R1+0x3a0] ;  /* 0x0003a000010c7983 */ /* 0x001ee80000300800 */
[----:B------:R-:W3:Y:S04]  /*54ce0*/  LDL.LU R13, [R1+0x3a4] ;  /* 0x0003a400010d7983 */ /* 0x000ee80000300800 */
[----:B------:R-:W3:Y:S04]  /*54cf0*/  LDL.LU R14, [R1+0x3a8] ;  /* 0x0003a800010e7983 */ /* 0x000ee80000300800 */
[----:B------:R-:W3:Y:S04]  /*54d00*/  LDL.LU R15, [R1+0x3ac] ;  /* 0x0003ac00010f7983 */ /* 0x000ee80000300800 */
[----:B------:R-:W2:Y:S04]  /*54d10*/  LDL.LU.64 R26, [R1+0x18] ;  /* 0x00001800011a7983 */ /* 0x000ea80000300a00 */
[----:B------:R-:W2:Y:S04]  /*54d20*/  LDL.64 R6, [R1+0x8] ;  /* 0x0000080001067983 */ /* 0x000ea80000100a00 */
[----:B----4-:R-:W-:Y:S04]  /*54d30*/  STL.64 [R1+0x3568], R10 ;  /* 0x0035680a01007387 */ /* 0x010fe80000100a00 */
[----:B------:R0:W-:Y:S04]  /*54d40*/  STL.64 [R1+0x3560], R8 ;  /* 0x0035600801007387 */ /* 0x0001e80000100a00 */
[----:B0-----:R-:W4:Y:S04]  /*54d50*/  LDL.LU R8, [R1+0x3e0] ;  /* 0x0003e00001087983 */ /* 0x001f280000300800 */
[----:B------:R-:W4:Y:S04]  /*54d60*/  LDL.LU R9, [R1+0x3e4] ;  /* 0x0003e40001097983 */ /* 0x000f280000300800 */
[----:B------:R-:W2:Y:S04]  /*54d70*/  LDL.LU R10, [R1+0x3e8] ;  /* 0x0003e800010a7983 */ /* 0x000ea80000300800 */
[----:B------:R-:W2:Y:S01]  /*54d80*/  LDL.LU R11, [R1+0x3ec] ;  /* 0x0003ec00010b7983 */ /* 0x000ea20000300800 */
[C---:B---3--:R-:W-:Y:S03]  /*54d90*/  HMMA.16816.F32.BF16 R12, R16.reuse, R22, R12 ;  /* 0x00000016100c723c */ /* 0x048fe6000004180c */
[----:B--2---:R0:W-:Y:S04]  /*54da0*/  STL.64 [R1+0x3578], R10 ;  /* 0x0035780a01007387 */ /* 0x0041e80000100a00 */
[----:B----4-:R1:W-:Y:S11]  /*54db0*/  STL.64 [R1+0x3570], R8 ;  /* 0x0035700801007387 */ /* 0x0103f60000100a00 */
[----:B------:R-:W-:Y:S05]  /*54dc0*/  @!UPT UIADD3 URZ, URZ, URZ, URZ ;  /* 0x0000003f3f3ff290 */ /* 0x000fea000fffe03f */
[----:B------:R-:W-:Y:S01]  /*54dd0*/  STL.64 [R1+0x140], R12 ;  /* 0x0001400c01007387 */ /* 0x000fe20000100a00 */
[----:B0-----:R-:W-:Y:S01]  /*54de0*/  IMAD.MOV.U32 R10, RZ, RZ, R5 ;  /* 0x000000ffff0a7224 */ /* 0x001fe200078e0005 */
[----:B------:R-:W-:Y:S02]  /*54df0*/  MOV R11, R4 ;  /* 0x00000004000b7202 */ /* 0x000fe40000000f00 */
[----:B------:R0:W-:Y:S01]  /*54e00*/  STL.64 [R1+0x148], R14 ;  /* 0x0001480e01007387 */ /* 0x0001e20000100a00 */
[----:B-1----:R-:W-:Y:S01]  /*54e10*/  IMAD.MOV.U32 R9, RZ, RZ, R22 ;  /* 0x000000ffff097224 */ /* 0x002fe200078e0016 */
[----:B------:R-:W-:Y:S02]  /*54e20*/  MOV R8, R23 ;  /* 0x0000001700087202 */ /* 0x000fe40000000f00 */
[----:B0-----:R-:W2:Y:S04]  /*54e30*/  LDL.LU.64 R14, [R1+0x3668] ;  /* 0x00366800010e7983 */ /* 0x001ea80000300a00 */
[----:B------:R-:W2:Y:S04]  /*54e40*/  LDL.LU.64 R12, [R1+0x3660] ;  /* 0x00366000010c7983 */ /* 0x000ea80000300a00 */
[----:B------:R0:W-:Y:S04]  /*54e50*/  STL.64 [R1+0x3618], R10 ;  /* 0x0036180a01007387 */ /* 0x0001e80000100a00 */
[----:B------:R1:W-:Y:S04]  /*54e60*/  STL.64 [R1+0x3610], R8 ;  /* 0x0036100801007387 */ /* 0x0003e80000100a00 */
[----:B0-----:R-:W3:Y:S04]  /*54e70*/  LDL.64 R10, [R1+0x38] ;  /* 0x00003800010a7983 */ /* 0x001ee80000100a00 */
[----:B---3--:R0:W-:Y:S04]  /*54e80*/  STL.64 [R1+0x3630], R10 ;  /* 0x0036300a01007387 */ /* 0x0081e80000100a00 */
[----:B-1----:R-:W3:Y:S04]  /*54e90*/  LDL.LU R8, [R1+0x3d0] ;  /* 0x0003d00001087983 */ /* 0x002ee80000300800 */
[----:B------:R-:W3:Y:S04]  /*54ea0*/  LDL.LU R9, [R1+0x3d4] ;  /* 0x0003d40001097983 */ /* 0x000ee80000300800 */
[----:B0-----:R-:W3:Y:S04]  /*54eb0*/  LDL.LU R10, [R1+0x3d8] ;  /* 0x0003d800010a7983 */ /* 0x001ee80000300800 */
[----:B------:R-:W3:Y:S04]  /*54ec0*/  LDL.LU R11, [R1+0x3dc] ;  /* 0x0003dc00010b7983 */ /* 0x000ee80000300800 */
[----:B------:R-:W4:Y:S04]  /*54ed0*/  LDL.LU R20, [R1+0x410] ;  /* 0x0004100001147983 */ /* 0x000f280000300800 */
        /* <DEDUP_REMOVED lines=10> */
[----:B------:R-:W-:Y:S04]  /*54f80*/  STL.64 [R1+0x130], R12 ;  /* 0x0001300c01007387 */ /* 0x000fe80000100a00 */
[----:B------:R0:W-:Y:S04]  /*54f90*/  STL.64 [R1+0x138], R14 ;  /* 0x0001380e01007387 */ /* 0x0001e80000100a00 */
[----:B0-----:R-:W3:Y:S04]  /*54fa0*/  LDL.LU.64 R14, [R1+0x3658] ;  /* 0x00365800010e7983 */ /* 0x001ee80000300a00 */
[----:B------:R-:W3:Y:S01]  /*54fb0*/  LDL.LU.64 R12, [R1+0x3650] ;  /* 0x00365000010c7983 */ /* 0x000ee20000300a00 */
[----:B------:R-:W-:Y:S01]  /*54fc0*/  IMAD.MOV.U32 R28, RZ, RZ, R26 ;  /* 0x000000ffff1c7224 */ /* 0x000fe200078e001a */
[----:B------:R-:W-:-:S02]  /*54fd0*/  MOV R25, R27 ;  /* 0x0000001b00197202 */ /* 0x000fc40000000f00 */
[----:B------:R-:W4:Y:S01]  /*54fe0*/  LDL.LU.64 R26, [R1+0x3648] ;  /* 0x00364800011a7983 */ /* 0x000f220000300a00 */
[C---:B---3--:R-:W-:Y:S11]  /*54ff0*/  HMMA.16816.F32.BF16 R12, R16.reuse, R6, R12 ;  /* 0x00000006100c723c */ /* 0x048ff6000004180c */
[----:B------:R-:W-:Y:S11]  /*55000*/  @!UPT UIADD3 URZ, URZ, URZ, URZ ;  /* 0x0000003f3f3ff290 */ /* 0x000ff6000fffe03f */
[----:B------:R-:W-:Y:S01]  /*55010*/  @!UPT UIADD3 URZ, URZ, URZ, URZ ;  /* 0x0000003f3f3ff290 */ /* 0x000fe2000fffe03f */
[----:B------:R0:W-:Y:S04]  /*55020*/  STL.64 [R1+0x200], R12 ;  /* 0x0002000c01007387 */ /* 0x0001e80000100a00 */
[----:B------:R-:W-:Y:S01]  /*55030*/  STL.64 [R1+0x208], R14 ;  /* 0x0002080e01007387 */ /* 0x000fe20000100a00 */
[----:B0-----:R-:W-:Y:S01]  /*55040*/  IMAD.MOV.U32 R13, RZ, RZ, R6 ;  /* 0x000000ffff0d7224 */ /* 0x001fe200078e0006 */
[----:B------:R-:W-:Y:S02]  /*55050*/  MOV R12, R7 ;  /* 0x00000007000c7202 */ /* 0x000fe40000000f00 */
[----:B------:R-:W3:Y:S04]  /*55060*/  LDL.LU.64 R6, [R1+0x3640] ;  /* 0x0036400001067983 */ /* 0x000ee80000300a00 */
[----:B------:R-:W2:Y:S01]  /*55070*/  LDL.LU R5, [R1+0x3638] ;  /* 0x0036380001057983 */ /* 0x000ea20000300800 */
[C---:B---3--:R-:W-:Y:S11]  /*55080*/  HMMA.16816.F32.BF16 R8, R16.reuse, R6, R8 ;  /* 0x000000061008723c */ /* 0x048ff60000041808 */
[----:B------:R-:W-:Y:S11]  /*55090*/  @!UPT UIADD3 URZ, URZ, URZ, URZ ;  /* 0x0000003f3f3ff290 */ /* 0x000ff6000fffe03f */
[----:B------:R-:W-:Y:S01]  /*550a0*/  @!UPT UIADD3 URZ, URZ, URZ, URZ ;  /* 0x0000003f3f3ff290 */ /* 0x000fe2000fffe03f */
[----:B------:R-:W-:Y:S04]  /*550b0*/  STL.64 [R1+0x210], R8 ;  /* 0x0002100801007387 */ /* 0x000fe80000100a00 */
[----:B------:R0:W-:Y:S04]  /*550c0*/  STL.64 [R1+0x218], R10 ;  /* 0x0002180a01007387 */ /* 0x0001e80000100a00 */
[----:B0-----:R-:W2:Y:S02]  /*550d0*/  LDL.LU.64 R10, [R1+0x3630] ;  /* 0x00363000010a7983 */ /* 0x001ea40000300a00 */
[----:B--2---:R-:W-:Y:S01]  /*550e0*/  HMMA.16816.F32.BF16 R20, R16, R10, R20 ;  /* 0x0000000a1014723c */ /* 0x004fe20000041814 */
[----:B------:R-:W-:Y:S01]  /*550f0*/  IMAD.MOV.U32 R24, RZ, RZ, R10 ;  /* 0x000000ffff187224 */ /* 0x000fe200078e000a */
[----:B------:R-:W-:Y:S11]  /*55100*/  MOV R4, R11 ;  /* 0x0000000b00047202 */ /* 0x000ff60000000f00 */
[----:B------:R-:W-:Y:S10]  /*55110*/  @!UPT UIADD3 URZ, URZ, URZ, URZ ;  /* 0x0000003f3f3ff290 */ /* 0x000ff4000fffe03f */
[----:B------:R-:W-:Y:S04]  /*55120*/  STL.64 [R1+0x250], R20 ;  /* 0x0002501401007387 */ /* 0x000fe80000100a00 */
[----:B------:R0:W-:Y:S04]  /*55130*/  STL.64 [R1+0x258], R22 ;  /* 0x0002581601007387 */ /* 0x0001e80000100a00 */
[----:B0-----:R-:W2:Y:S04]  /*55140*/  LDL.LU.64 R22, [R1+0x3628] ;  /* 0x0036280001167983 */ /* 0x001ea80000300a00 */
[----:B------:R-:W2:Y:S04]  /*55150*/  LDL.LU.64 R20, [R1+0x3620] ;  /* 0x0036200001147983 */ /* 0x000ea80000300a00 */
[----:B------:R-:W2:Y:S04]  /*55160*/  LDL.LU.64 R10, [R1+0x3618] ;  /* 0x00361800010a7983 */ /* 0x000ea80000300a00 */
[----:B------:R-:W3:Y:S04]  /*55170*/  LDL.LU.64 R8, [R1+0x3610] ;  /* 0x0036100001087983 */ /* 0x000ee80000300a00 */
[----:B----4-:R-:W-:Y:S04]  /*55180*/  STL.64 [R1+0x3600], R26 ;  /* 0x0036001a01007387 */ /* 0x010fe80000100a00 */
[----:B------:R-:W-:Y:S04]  /*55190*/  STL.64 [R1+0x35f8], R24 ;  /* 0x0035f81801007387 */ /* 0x000fe80000100a00 */
[----:B------:R0:W-:Y:S04]  /*551a0*/  STL.64 [R1+0x35a8], R6 ;  /* 0x0035a80601007387 */ /* 0x0001e80000100a00 */
[----:B------:R1:W-:Y:S01]  /*551b0*/  STL.64 [R1+0x35a0], R4 ;  /* 0x0035a00401007387 */ /* 0x0003e20000100a00 */
[----:B0-----:R-:W-:Y:S01]  /*551c0*/  IMAD.MOV.U32 R6, RZ, RZ, R13 ;  /* 0x000000ffff067224 */ /* 0x001fe200078e000d */
[----:B------:R-:W-:-:S05]  /*551d0*/  MOV R7, R12 ;  /* 0x0000000c00077202 */ /* 0x000fca0000000f00 */
[----:B------:R0:W-:Y:S04]  /*551e0*/  STL.64 [R1+0x35c0], R6 ;  /* 0x0035c00601007387 */ /* 0x0001e80000100a00 */
[----:B-1----:R-:W4:Y:S04]  /*551f0*/  LDL.LU R4, [R1+0x450] ;  /* 0x0004500001047983 */ /* 0x002f280000300800 */
[----:B------:R-:W4:Y:S04]  /*55200*/  LDL.LU R5, [R1+0x454] ;  /* 0x0004540001057983 */ /* 0x000f280000300800 */
[----:B0-----:R-:W3:Y:S04]  /*55210*/  LDL.LU R6, [R1+0x458] ;  /* 0x0004580001067983 */ /* 0x001ee80000300800 */
[----:B------:R-:W3:Y:S04]  /*55220*/  LDL.LU R7, [R1+0x45c] ;  /* 0x00045c0001077983 */ /* 0x000ee80000300800 */
[----:B------:R-:W4:Y:S04]  /*55230*/  LDL.LU R24, [R1+0x480] ;  /* 0x0004800001187983 */ /* 0x000f280000300800 */
[----:B------:R-:W4:Y:S04]  /*55240*/  LDL.LU R25, [R1+0x484] ;  /* 0x0004840001197983 */ /* 0x000f280000300800 */
[----:B------:R-:W4:Y:S04]  /*55250*/  LDL.LU R26, [R1+0x488] ;  /* 0x00048800011a7983 */ /* 0x000f280000300800 */
[----:B------:R-:W4:Y:S01]  /*55260*/  LDL.LU R27, [R1+0x48c] ;  /* 0x00048c00011b7983 */ /* 0x000f220000300800 */
[----:B--2---:R-:W-:Y:S03]  /*55270*/  HMMA.16816.F32.BF16 R20, R16, R10, R20 ;  /* 0x0000000a1014723c */ /* 0x004fe60000041814 */
[----:B---3--:R0:W-:Y:S04]  /*55280*/  STL.64 [R1+0x35d0], R6 ;  /* 0x0035d00601007387 */ /* 0x0081e80000100a00 */
[----:B----4-:R-:W-:Y:S04]  /*55290*/  STL.64 [R1+0x35c8], R4 ;  /* 0x0035c80401007387 */ /* 0x010fe80000100a00 */
[----:B------:R-:W2:Y:S04]  /*552a0*/  LDL.LU R12, [R1+0x470] ;  /* 0x00047000010c7983 */ /* 0x000ea80000300800 */
[----:B------:R-:W2:Y:S04]  /*552b0*/  LDL.LU R13, [R1+0x474] ;  /* 0x00047400010d7983 */ /* 0x000ea80000300800 */
[----:B------:R-:W2:Y:S04]  /*552c0*/  LDL.LU R14, [R1+0x478] ;  /* 0x00047800010e7983 */ /* 0x000ea80000300800 */
[----:B------:R-:W2:Y:S01]  /*552d0*/  LDL.LU R15, [R1+0x47c] ;  /* 0x00047c00010f7983 */ /* 0x000ea20000300800 */
[----:B0-----:R-:W-:-:S03]  /*552e0*/  MOV R7, R8 ;  /* 0x0000000800077202 */ /* 0x001fc60000000f00 */
[----:B------:R-:W-:Y:S01]  /*552f0*/  STL.64 [R1+0x260], R20 ;  /* 0x0002601401007387 */ /* 0x000fe20000100a00 */
[----:B------:R-:W-:-:S03]  /*55300*/  IMAD.MOV.U32 R6, RZ, RZ, R9 ;  /* 0x000000ffff067224 */ /* 0x000fc600078e0009 */
[----:B------:R0:W-:Y:S04]  /*55310*/  STL.64 [R1+0x268], R22 ;  /* 0x0002681601007387 */ /* 0x0001e80000100a00 */
[----:B0-----:R-:W3:Y:S04]  /*55320*/  LDL.LU.64 R22, [R1+0x3608] ;  /* 0x0036080001167983 */ /* 0x001ee80000300a00 */
[----:B------:R0:W-:Y:S04]  /*55330*/  STL.64 [R1+0x3588], R10 ;  /* 0x0035880a01007387 */ /* 0x0001e80000100a00 */
[----:B------:R-:W4:Y:S04]  /*55340*/  LDL.LU R8, [R1+0x420] ;  /* 0x0004200001087983 */ /* 0x000f280000300800 */
[----:B------:R-:W4:Y:S04]  /*55350*/  LDL.LU R9, [R1+0x424] ;  /* 0x0004240001097983 */ /* 0x000f280000300800 */
[----:B0-----:R-:W2:Y:S04]  /*55360*/  LDL.LU R10, [R1+0x428] ;  /* 0x00042800010a7983 */ /* 0x001ea80000300800 */
[----:B------:R-:W2:Y:S04]  /*55370*/  LDL.LU R11, [R1+0x42c] ;  /* 0x00042c00010b7983 */ /* 0x000ea80000300800 */
        /* <DEDUP_REMOVED lines=19> */
[----:B------:R-:W-:Y:S04]  /*554b0*/  STL.64 [R1+0x280], R24 ;  /* 0x0002801801007387 */ /* 0x000fe80000100a00 */
[----:B------:R0:W-:Y:S04]  /*554c0*/  STL.64 [R1+0x288], R26 ;  /* 0x0002881a01007387 */ /* 0x0001e80000100a00 */
[----:B0-----:R-:W3:Y:S04]  /*554d0*/  LDL.LU.64 R26, [R1+0x3600] ;  /* 0x00360000011a7983 */ /* 0x001ee80000300a00 */
[----:B------:R-:W4:Y:S04]  /*554e0*/  LDL.LU.64 R24, [R1+0x35f8] ;  /* 0x0035f80001187983 */ /* 0x000f280000300a00 */
[----:B------:R0:W-:Y:S04]  /*554f0*/  STL.64 [R1+0x3580], R22 ;  /* 0x0035801601007387 */ /* 0x0001e80000100a00 */
[----:B------:R-:W2:Y:S04]  /*55500*/  LDL.LU R20, [R1+0x400] ;  /* 0x0004000001147983 */ /* 0x000ea80000300800 */
[----:B------:R-:W2:Y:S04]  /*55510*/  LDL.LU R21, [R1+0x404] ;  /* 0x0004040001157983 */ /* 0x000ea80000300800 */
[----:B0-----:R-:W2:Y:S04]  /*55520*/  LDL.LU R22, [R1+0x408] ;  /* 0x0004080001167983 */ /* 0x001ea80000300800 */
[----:B------:R-:W2:Y:S01]  /*55530*/  LDL.LU R23, [R1+0x40c] ;  /* 0x00040c0001177983 */ /* 0x000ea20000300800 */
[----:B---3--:R-:W-:Y:S03]  /*55540*/  HMMA.16816.F32.BF16 R16, R16, R26, R12 ;  /* 0x0000001a1010723c */ /* 0x008fe6000004180c */
[----:B------:R-:W2:Y:S04]  /*55550*/  LDL.LU.64 R14, [R1+0x35f0] ;  /* 0x0035f000010e7983 */ /* 0x000ea80000300a00 */
[----:B------:R-:W2:Y:S11]  /*55560*/  LDL.LU.64 R12, [R1+0x35e8] ;  /* 0x0035e800010c7983 */ /* 0x000eb60000300a00 */
[----:B------:R-:W-:Y:S05]  /*55570*/  @!UPT UIADD3 URZ, URZ, URZ, URZ ;  /* 0x0000003f3f3ff290 */ /* 0x000fea000fffe03f */
[----:B------:R-:W-:Y:S04]  /*55580*/  STL.64 [R1+0x270], R16 ;  /* 0x0002701001007387 */ /* 0x000fe80000100a00 */
[----:B------:R-:W-:Y:S01]  /*55590*/  STL.64 [R1+0x278], R18 ;  /* 0x0002781201007387 */ /* 0x000fe20000100a00 */
        /* <DEDUP_REMOVED lines=8> */
[----:B------:R-:W-:Y:S01]  /*55620*/  IMAD.MOV.U32 R18, RZ, RZ, R28 ;  /* 0x000000ffff127224 */ /* 0x000fe200078e001c */
[----:B----4-:R-:W-:-:S07]  /*55630*/  MOV R19, R25 ;  /* 0x0000001900137202 */ /* 0x010fce0000000f00 */
[C---:B---3--:R-:W-:Y:S11]  /*55640*/  HMMA.16816.F32.BF16 R4, R12.reuse, R18, R4 ;  /* 0x000000120c04723c */ /* 0x048ff60000041804 */
[----:B------:R-:W-:Y:S11]  /*55650*/  @!UPT UIADD3 URZ, URZ, URZ, URZ ;  /* 0x0000003f3f3ff290 */ /* 0x000ff6000fffe03f */
[----:B------:R-:W-:Y:S01]  /*55660*/  @!UPT UIADD3 URZ, URZ, URZ, URZ ;  /* 0x0000003f3f3ff290 */ /* 0x000fe2000fffe03f */
[----:B------:R-:W-:Y:S04]  /*55670*/  STL.64 [R1+0x4c0], R4 ;  /* 0x0004c00401007387 */ /* 0x000fe80000100a00 */
[----:B------:R0:W-:Y:S04]  /*55680*/  STL.64 [R1+0x4c8], R6 ;  /* 0x0004c80601007387 */ /* 0x0001e80000100a00 */
[----:B0-----:R-:W2:Y:S04]  /*55690*/  LDL.LU.64 R6, [R1+0x35c0] ;  /* 0x0035c00001067983 */ /* 0x001ea80000300a00 */
[----:B------:R0:W-:Y:S04]  /*556a0*/  STL.64 [R1+0x3548], R18 ;  /* 0x0035481201007387 */ /* 0x0001e80000100a00 */
[----:B------:R-:W3:Y:S04]  /*556b0*/  LDL.LU R16, [R1+0x330] ;  /* 0x0003300001107983 */ /* 0x000ee80000300800 */
[----:B------:R-:W3:Y:S04]  /*556c0*/  LDL.LU R17, [R1+0x334] ;  /* 0x0003340001117983 */ /* 0x000ee80000300800 */
[----:B0-----:R-:W3:Y:S04]  /*556d0*/  LDL.LU R18, [R1+0x338] ;  /* 0x0003380001127983 */ /* 0x001ee80000300800 */
[----:B------:R-:W3:Y:S01]  /*556e0*/  LDL.LU R19, [R1+0x33c] ;  /* 0x00033c0001137983 */ /* 0x000ee20000300800 */
[C---:B--2---:R-:W-:Y:S03]  /*556f0*/  HMMA.16816.F32.BF16 R4, R12.reuse, R6, R8 ;  /* 0x000000060c04723c */ /* 0x044fe60000041808 */
[----:B------:R-:W2:Y:S04]  /*55700*/  LDL.LU.64 R10, [R1+0x35b8] ;  /* 0x0035b800010a7983 */ /* 0x000ea80000300a00 */
[----:B------:R-:W2:Y:S11]  /*55710*/  LDL.LU.64 R8, [R1+0x35b0] ;  /* 0x0035b00001087983 */ /* 0x000eb60000300a00 */
[----:B------:R-:W-:Y:S05]  /*55720*/  @!UPT UIADD3 URZ, URZ, URZ, URZ ;  /* 0x0000003f3f3ff290 */ /* 0x000fea000fffe03f */
[----:B------:R-:W-:Y:S04]  /*55730*/  STL.64 [R1+0x4e0], R4 ;  /* 0x0004e00401007387 */ /* 0x000fe80000100a00 */
[----:B------:R0:W-:Y:S04]  /*55740*/  STL.64 [R1+0x4e8], R6 ;  /* 0x0004e80601007387 */ /* 0x0001e80000100a00 */
[----:B0-----:R-:W2:Y:S04]  /*55750*/  LDL.LU.64 R6, [R1+0x35a8] ;  /* 0x0035a80001067983 */ /* 0x001ea80000300a00 */
[----:B------:R-:W4:Y:S01]  /*55760*/  LDL.LU.64 R4, [R1+0x35a0] ;  /* 0x0035a00001047983 */ /* 0x000f220000300a00 */
[----:B--2---:R-:W-:Y:S11]  /*55770*/  HMMA.16816.F32.BF16 R8, R12, R6, R8 ;  /* 0x000000060c08723c */ /* 0x004ff60000041808 */
[----:B------:R-:W-:Y:S11]  /*55780*/  @!UPT UIADD3 URZ, URZ, URZ, URZ ;  /* 0x0000003f3f3ff290 */ /* 0x000ff6000fffe03f */
[----:B------:R-:W-:Y:S01]  /*55790*/  @!UPT UIADD3 URZ, URZ, URZ, URZ ;  /* 0x0000003f3f3ff290 */ /* 0x000fe2000fffe03f */
[----:B------:R-:W-:Y:S04]  /*557a0*/  STL.64 [R1+0x500], R8 ;  /* 0x0005000801007387 */ /* 0x000fe80000100a00 */
[----:B------:R0:W-:Y:S04]  /*557b0*/  STL.64 [R1+0x508], R10 ;  /* 0x0005080a01007387 */ /* 0x0001e80000100a00 */
[----:B0-----:R-:W2:Y:S04]  /*557c0*/  LDL.LU.64 R10, [R1+0x3598] ;  /* 0x00359800010a7983 */ /* 0x001ea80000300a00 */
[----:B------:R-:W2:Y:S04]  /*557d0*/  LDL.LU.64 R8, [R1+0x3590] ;  /* 0x0035900001087983 */ /* 0x000ea80000300a00 */
[----:B------:R0:W-:Y:S04]  /*557e0*/  STL.64 [R1+0x3530], R6 ;  /* 0x0035300601007387 */ /* 0x0001e80000100a00 */
[----:B----4-:R2:W-:Y:S01]  /*557f0*/  STL [R1+0x3528], R5 ;  /* 0x0035280501007387 */ /* 0x0105e20000100800 */
[----:B0-----:R-:W-:Y:S01]  /*55800*/  IMAD.MOV.U32 R6, RZ, RZ, R24 ;  /* 0x000000ffff067224 */ /* 0x001fe200078e0018 */
[----:B------:R-:W-:-:S07]  /*55810*/  MOV R7, R4 ;  /* 0x0000000400077202 */ /* 0x000fce0000000f00 */
[C---:B--2---:R-:W-:Y:S01]  /*55820*/  HMMA.16816.F32.BF16 R4, R12.reuse, R6, R8 ;  /* 0x000000060c04723c */ /* 0x044fe20000041808 */
[----:B------:R-:W2:Y:S11]  /*55830*/  LDL.LU.64 R10, [R1+0x3588] ;  /* 0x00358800010a7983 */ /* 0x000eb60000300a00 */
[----:B------:R-:W-:Y:S11]  /*55840*/  @!UPT UIADD3 URZ, URZ, URZ, URZ ;  /* 0x0000003f3f3ff290 */ /* 0x000ff6000fffe03f */
[----:B------:R0:W-:Y:S04]  /*55850*/  STL.64 [R1+0x550], R4 ;  /* 0x0005500401007387 */ /* 0x0001e80000100a00 */
[----:B------:R1:W-:Y:S04]  /*55860*/  STL.64 [R1+0x558], R6 ;  /* 0x0005580601007387 */ /* 0x0003e80000100a00 */
[----:B0-----:R-:W4:Y:S04]  /*55870*/  LDL.LU R4, [R1+0x2f0] ;  /* 0x0002f00001047983 */ /* 0x001f280000300800 */
[----:B------:R-:W4:Y:S04]  /*55880*/  LDL.LU R5, [R1+0x2f4] ;  /* 0x0002f40001057983 */ /* 0x000f280000300800 */
[----:B-1----:R-:W4:Y:S04]  /*55890*/  LDL.LU R6, [R1+0x2f8] ;  /* 0x0002f80001067983 */ /* 0x002f280000300800 */
[----:B------:R-:W4:Y:S01]  /*558a0*/  LDL.LU R7, [R1+0x2fc] ;  /* 0x0002fc0001077983 */ /* 0x000f220000300800 */
[C---:B--2---:R-:W-:Y:S03]  /*558b0*/  HMMA.16816.F32.BF16 R8, R12.reuse, R10, R20 ;  /* 0x0000000a0c08723c */ /* 0x044fe60000041814 */
[----:B------:R-:W2:Y:S11]  /*558c0*/  LDL.LU.64 R22, [R1+0x3580] ;  /* 0x0035800001167983 */ /* 0x000eb60000300a00 */
[----:B------:R-:W-:Y:S09]  /*558d0*/  @!UPT UIADD3 URZ, URZ, URZ, URZ ;  /* 0x0000003f3f3ff290 */ /* 0x000ff2000fffe03f */
        /* <DEDUP_REMOVED lines=10> */
[----:B------:R-:W2:Y:S04]  /*55980*/  LDL.LU.64 R8, [R1+0x3560] ;  /* 0x0035600001087983 */ /* 0x000ea80000300a00 */
[----:B------:R0:W-:Y:S04]  /*55990*/  STL.64 [R1+0x3510], R22 ;  /* 0x0035101601007387 */ /* 0x0001e80000100a00 */
[----:B0-----:R-:W3:Y:S01]  /*559a0*/  LDL.LU.64 R22, [R1+0x28] ;  /* 0x0000280001167983 */ /* 0x001ee20000300a00 */
[----:B--2---:R-:W-:Y:S03]  /*559b0*/  HMMA.16816.F32.BF16 R12, R12, R26, R8 ;  /* 0x0000001a0c0c723c */ /* 0x004fe60000041808 */
[----:B------:R-:W2:Y:S04]  /*559c0*/  LDL.LU.64 R10, [R1+0x3558] ;  /* 0x00355800010a7983 */ /* 0x000ea80000300a00 */
[----:B------:R-:W2:Y:S11]  /*559d0*/  LDL.LU.64 R8, [R1+0x3550] ;  /* 0x0035500001087983 */ /* 0x000eb60000300a00 */
[----:B------:R-:W-:Y:S05]  /*559e0*/  @!UPT UIADD3 URZ, URZ, URZ, URZ ;  /* 0x0000003f3f3ff290 */ /* 0x000fea000fffe03f */
[----:B------:R0:W-:Y:S04]  /*559f0*/  STL.64 [R1+0x590], R12 ;  /* 0x0005900c01007387 */ /* 0x0001e80000100a00 */
[----:B------:R1:W-:Y:S04]  /*55a00*/  STL.64 [R1+0x598], R14 ;  /* 0x0005980e01007387 */ /* 0x0003e80000100a00 */
[----:B0-----:R-:W4:Y:S04]  /*55a10*/  LDL.LU R12, [R1+0x310] ;  /* 0x00031000010c7983 */ /* 0x001f280000300800 */
[----:B------:R-:W4:Y:S04]  /*55a20*/  LDL.LU R13, [R1+0x314] ;  /* 0x00031400010d7983 */ /* 0x000f280000300800 */
[----:B-1----:R-:W4:Y:S04]  /*55a30*/  LDL.LU R14, [R1+0x318] ;  /* 0x00031800010e7983 */ /* 0x002f280000300800 */
[----:B------:R-:W4:Y:S01]  /*55a40*/  LDL.LU R15, [R1+0x31c] ;  /* 0x00031c00010f7983 */ /* 0x000f220000300800 */
[----:B---3--:R-:W-:Y:S01]  /*55a50*/  IMAD.MOV.U32 R25, RZ, RZ, R22 ;  /* 0x000000ffff197224 */ /* 0x008fe200078e0016 */
[----:B------:R-:W-:Y:S01]  /*55a60*/  MOV R24, R23 ;  /* 0x0000001700187202 */ /* 0x000fe20000000f00 */
[C---:B--2---:R-:W-:Y:S11]  /*55a70*/  HMMA.16816.F32.BF16 R16, R8.reuse, R22, R16 ;  /* 0x000000160810723c */ /* 0x044ff60000041810 */
[----:B------:R-:W-:Y:S11]  /*55a80*/  @!UPT UIADD3 URZ, URZ, URZ, URZ ;  /* 0x0000003f3f3ff290 */ /* 0x000ff6000fffe03f */
[----:B------:R-:W-:Y:S01]  /*55a90*/  @!UPT UIADD3 URZ, URZ, URZ, URZ ;  /* 0x0000003f3f3ff290 */ /* 0x000fe2000fffe03f */
[----:B------:R-:W-:Y:S04]  /*55aa0*/  STL.64 [R1+0x690], R16 ;  /* 0x0006901001007387 */ /* 0x000fe80000100a00 */
[----:B------:R0:W-:Y:S04]  /*55ab0*/  STL.64 [R1+0x698], R18 ;  /* 0x0006981201007387 */ /* 0x0001e80000100a00 */
[----:B0-----:R-:W4:Y:S04]  /*55ac0*/  LDL.LU.64 R18, [R1+0x3548] ;  /* 0x0035480001127983 */ /* 0x001f280000300a00 */
        /* <DEDUP_REMOVED lines=10> */
[----:B----4-:R-:W-:Y:S03]  /*55b70*/  HMMA.16816.F32.BF16 R12, R8, R18, R12 ;  /* 0x00000012080c723c */ /* 0x010fe6000004180c */
[----:B---3--:R0:W-:Y:S04]  /*55b80*/  STL.64 [R1+0x3540], R22 ;  /* 0x0035401601007387 */ /* 0x0081e80000100a00 */
[----:B--2---:R-:W-:Y:S04]  /*55b90*/  STL.64 [R1+0x3538], R20 ;  /* 0x0035381401007387 */ /* 0x004fe80000100a00 */
[----:B0-----:R-:W2:Y:S04]  /*55ba0*/  LDL.LU.64 R22, [R1+0x8] ;  /* 0x0000080001167983 */ /* 0x001ea80000300a00 */
[----:B------:R-:W-:Y:S04]  /*55bb0*/  STL.64 [R1+0x34e8], R26 ;  /* 0x0034e81a01007387 */ /* 0x000fe80000100a00 */
[----:B------:R0:W-:Y:S04]  /*55bc0*/  STL.64 [R1+0x34e0], R24 ;  /* 0x0034e01801007387 */ /* 0x0001e80000100a00 */
[----:B0-----:R-:W3:Y:S04]  /*55bd0*/  LDL.LU R24, [R1+0x2a0] ;  /* 0x0002a00001187983 */ /* 0x001ee80000300800 */
[----:B------:R-:W3:Y:S01]  /*55be0*/  LDL.LU R25, [R1+0x2a4] ;  /* 0x0002a40001197983 */ /* 0x000ee20000300800 */
[----:B------:R-:W-:Y:S01]  /*55bf0*/  IMAD.MOV.U32 R26, RZ, RZ, R2 ;  /* 0x000000ffff1a7224 */ /* 0x000fe200078e0002 */
[----:B------:R-:W-:-:S05]  /*55c00*/  MOV R27, R0 ;  /* 0x00000000001b7202 */ /* 0x000fca0000000f00 */
[----:B------:R0:W-:Y:S01]  /*55c10*/  STL.64 [R1+0x3508], R26 ;  /* 0x0035081a01007387 */ /* 0x0001e20000100a00 */
[----:B--2---:R-:W-:Y:S03]  /*55c20*/  HMMA.16816.F32.BF16 R4, R8, R22, R4 ;  /* 0x000000160804723c */ /* 0x004fe60000041804 */
[----:B---3--:R-:W-:Y:S04]  /*55c30*/  STL.64 [R1+0x3500], R24 ;  /* 0x0035001801007387 */ /* 0x008fe80000100a00 */
[----:B0-----:R-:W2:Y:S04]  /*55c40*/  LDL.LU.64 R26, [R1+0x38] ;  /* 0x00003800011a7983 */ /* 0x001ea80000300a00 */
[----:B------:R-:W-:Y:S04]  /*55c50*/  STL.64 [R1+0x680], R12 ;  /* 0x0006800c01007387 */ /* 0x000fe80000100a00 */
[----:B------:R0:W-:Y:S09]  /*55c60*/  STL.64 [R1+0x688], R14 ;  /* 0x0006880e01007387 */ /* 0x0001f20000100a00 */
[----:B------:R-:W-:Y:S01]  /*55c70*/  IMAD.MOV.U32 R2, RZ, RZ, R6 ;  /* 0x000000ffff027224 */ /* 0x000fe200078e0006 */
[----:B------:R-:W-:Y:S01]  /*55c80*/  MOV R0, R7 ;  /* 0x0000000700007202 */ /* 0x000fe20000000f00 */
[----:B0-----:R-:W-:Y:S01]  /*55c90*/  IMAD.MOV.U32 R14, RZ, RZ, R22 ;  /* 0x000000ffff0e7224 */ /* 0x001fe200078e0016 */
[----:B------:R-:W-:-:S02]  /*55ca0*/  MOV R15, R23 ;  /* 0x00000017000f7202 */ /* 0x000fc40000000f00 */
[----:B------:R-:W3:Y:S04]  /*55cb0*/  LDL.LU.64 R22, [R1+0x3540] ;  /* 0x0035400001167983 */ /* 0x000ee80000300a00 */
[----:B------:R-:W3:Y:S04]  /*55cc0*/  LDL.LU.64 R20, [R1+0x3538] ;  /* 0x0035380001147983 */ /* 0x000ee80000300a00 */
[----:B------:R0:W-:Y:S04]  /*55cd0*/  STL.64 [R1+0x670], R4 ;  /* 0x0006700401007387 */ /* 0x0001e80000100a00 */
[----:B------:R-:W3:Y:S04]  /*55ce0*/  LDL.LU.64 R6, [R1+0x3530] ;  /* 0x0035300001067983 */ /* 0x000ee80000300a00 */
[----:B0-----:R-:W4:Y:S04]  /*55cf0*/  LDL.LU R5, [R1+0x3528] ;  /* 0x0035280001057983 */ /* 0x001f280000300800 */
[----:B------:R0:W-:Y:S04]  /*55d00*/  STL.64 [R1+0x34d8], R14 ;  /* 0x0034d80e01007387 */ /* 0x0001e80000100a00 */
[----:B------:R-:W2:Y:S04]  /*55d10*/  LDL.LU R12, [R1+0x220] ;  /* 0x00022000010c7983 */ /* 0x000ea80000300800 */
[----:B------:R-:W2:Y:S04]  /*55d20*/  LDL.LU R13, [R1+0x224] ;  /* 0x00022400010d7983 */ /* 0x000ea80000300800 */
[----:B0-----:R-:W2:Y:S04]  /*55d30*/  LDL.LU R14, [R1+0x228] ;  /* 0x00022800010e7983 */ /* 0x001ea80000300800 */
[----:B------:R-:W2:Y:S01]  /*55d40*/  LDL.LU R15, [R1+0x22c] ;  /* 0x00022c00010f7983 */ /* 0x000ea20000300800 */
[C---:B---3--:R-:W-:Y:S03]  /*55d50*/  HMMA.16816.F32.BF16 R20, R8.reuse, R6, R20 ;  /* 0x000000060814723c */ /* 0x048fe60000041814 */
[----:B--2---:R0:W-:Y:S04]  /*55d60*/  STL.64 [R1+0x34f8], R14 ;  /* 0x0034f80e01007387 */ /* 0x0041e80000100a00 */
[----:B------:R-:W-:Y:S04]  /*55d70*/  STL.64 [R1+0x34f0], R12 ;  /* 0x0034f00c01007387 */ /* 0x000fe80000100a00 */
[----:B0-----:R-:W2:Y:S04]  /*55d80*/  LDL.LU.64 R14, [R1+0x58] ;  /* 0x00005800010e7983 */ /* 0x001ea80000300a00 */
[----:B------:R-:W-:Y:S04]  /*55d90*/  STL [R1+0x316c], R0 ;  /* 0x00316c0001007387 */ /* 0x000fe80000100800 */
[----:B------:R-:W-:Y:S04]  /*55da0*/  STL [R1+0x3168], R2 ;  /* 0x0031680201007387 */ /* 0x000fe80000100800 */
[----:B------:R-:W-:Y:S04]  /*55db0*/  STL.64 [R1+0x660], R20 ;  /* 0x0006601401007387 */ /* 0x000fe80000100a00 */
[----:B------:R0:W-:Y:S04]  /*55dc0*/  STL.64 [R1+0x668], R22 ;  /* 0x0006681601007387 */ /* 0x0001e80000100a00 */
[----:B0-----:R-:W3:Y:S04]  /*55dd0*/  LDL.LU.64 R22, [R1+0x3520] ;  /* 0x0035200001167983 */ /* 0x001ee80000300a00 */
[----:B------:R-:W3:Y:S04]  /*55de0*/  LDL.LU.64 R20, [R1+0x3518] ;  /* 0x0035180001147983 */ /* 0x000ee80000300a00 */
[----:B------:R-:W-:Y:S04]  /*55df0*/  STL.64 [R1+0x34b0], R6 ;  /* 0x0034b00601007387 */ /* 0x000fe80000100a00 */
[----:B----4-:R0:W-:Y:S04]  /*55e00*/  STL [R1+0x34a8], R5 ;  /* 0x0034a80501007387 */ /* 0x0101e80000100800 */
[----:B------:R-:W4:Y:S04]  /*55e10*/  LDL.LU R4, [R1+0x290] ;  /* 0x0002900001047983 */ /* 0x000f280000300800 */
[----:B0-----:R-:W4:Y:S04]  /*55e20*/  LDL.LU R5, [R1+0x294] ;  /* 0x0002940001057983 */ /* 0x001f280000300800 */
[----:B------:R-:W4:Y:S04]  /*55e30*/  LDL.LU R6, [R1+0x298] ;  /* 0x0002980001067983 */ /* 0x000f280000300800 */
[----:B------:R-:W4:Y:S01]  /*55e40*/  LDL.LU R7, [R1+0x29c] ;  /* 0x00029c0001077983 */ /* 0x000f220000300800 */
[C---:B---3--:R-:W-:Y:S11]  /*55e50*/  HMMA.16816.F32.BF16 R20, R8.reuse, R26, R20 ;  /* 0x0000001a0814723c */ /* 0x048ff60000041814 */
[----:B------:R-:W-:Y:S11]  /*55e60*/  @!UPT UIADD3 URZ, URZ, URZ, URZ ;  /* 0x0000003f3f3ff290 */ /* 0x000ff6000fffe03f */
[----:B------:R-:W-:Y:S01]  /*55e70*/  @!UPT UIADD3 URZ, URZ, URZ, URZ ;  /* 0x0000003f3f3ff290 */ /* 0x000fe2000fffe03f */
[----:B------:R0:W-:Y:S04]  /*55e80*/  STL.64 [R1+0x650], R20 ;  /* 0x0006501401007387 */ /* 0x0001e80000100a00 */
[----:B------:R1:W-:Y:S01]  /*55e90*/  STL.64 [R1+0x658], R22 ;  /* 0x0006581601007387 */ /* 0x0003e20000100a00 */
[----:B0-----:R-:W-:Y:S01]  /*55ea0*/  IMAD.MOV.U32 R21, RZ, RZ, R26 ;  /* 0x000000ffff157224 */ /* 0x001fe200078e001a */
[----:B------:R-:W-:Y:S02]  /*55eb0*/  MOV R20, R27 ;  /* 0x0000001b00147202 */ /* 0x000fe40000000f00 */
[----:B-1----:R-:W4:Y:S04]  /*55ec0*/  LDL.LU.64 R22, [R1+0x3510] ;  /* 0x0035100001167983 */ /* 0x002f280000300a00 */
[----:B------:R-:W3:Y:S04]  /*55ed0*/  LDL.LU.64 R26, [R1+0x3508] ;  /* 0x00350800011a7983 */ /* 0x000ee80000300a00 */
[----:B------:R-:W3:Y:S01]  /*55ee0*/  LDL.LU.64 R24, [R1+0x3500] ;  /* 0x0035000001187983 */ /* 0x000ee20000300a00 */
[----:B--2---:R-:W-:Y:S01]  /*55ef0*/  IMAD.MOV.U32 R17, RZ, RZ, R14 ;  /* 0x000000ffff117224 */ /* 0x004fe200078e000e */
[----:B------:R-:W-:Y:S01]  /*55f00*/  MOV R16, R15 ;  /* 0x0000000f00107202 */ /* 0x000fe20000000f00 */
[----:B---3--:R-:W-:Y:S01]  /*55f10*/  HMMA.16816.F32.BF16 R24, R8, R14, R24 ;  /* 0x0000000e0818723c */ /* 0x008fe20000041818 */
[----:B------:R-:W2:Y:S04]  /*55f20*/  LDL.LU.64 R14, [R1+0x34f8] ;  /* 0x0034f800010e7983 */ /* 0x000ea80000300a00 */
[----:B------:R-:W2:Y:S11]  /*55f30*/  LDL.LU.64 R12, [R1+0x34f0] ;  /* 0x0034f000010c7983 */ /* 0x000eb60000300a00 */
[----:B------:R-:W-:Y:S07]  /*55f40*/  @!UPT UIADD3 URZ, URZ, URZ, URZ ;  /* 0x0000003f3f3ff290 */ /* 0x000fee000fffe03f */
[----:B------:R-:W-:Y:S01]  /*55f50*/  STL [R1+0x640], R24 ;  /* 0x0006401801007387 */ /* 0x000fe20000100800 */
[----:B------:R-:W-:-:S03]  /*55f60*/  MOV R2, R26 ;  /* 0x0000001a00027202 */ /* 0x000fc60000000f00 */
[----:B------:R0:W-:Y:S04]  /*55f70*/  STL [R1+0x64c], R27 ;  /* 0x00064c1b01007387 */ /* 0x0001e80000100800 */
[----:B0-----:R-:W2:Y:S01]  /*55f80*/  LDL.LU.64 R26, [R1+0x34e8] ;  /* 0x0034e800011a7983 */ /* 0x001ea20000300a00 */
[----:B------:R-:W-:-:S03]  /*55f90*/  IMAD.MOV.U32 R0, RZ, RZ, R25 ;  /* 0x000000ffff007224 */ /* 0x000fc600078e0019 */
[----:B------:R-:W3:Y:S01]  /*55fa0*/  LDL.LU.64 R24, [R1+0x34e0] ;  /* 0x0034e00001187983 */ /* 0x000ee20000300a00 */
[C---:B----4-:R-:W-:Y:S03]  /*55fb0*/  HMMA.16816.F32.BF16 R4, R8.reuse, R22, R4 ;  /* 0x000000160804723c */ /* 0x050fe60000041804 */
[----:B------:R-:W-:Y:S04]  /*55fc0*/  STL.64 [R1+0x34c0], R18 ;  /* 0x0034c01201007387 */ /* 0x000fe80000100a00 */
[----:B------:R0:W-:Y:S04]  /*55fd0*/  STL.64 [R1+0x34b8], R16 ;  /* 0x0034b81001007387 */ /* 0x0001e80000100a00 */
[----:B------:R-:W-:Y:S04]  /*55fe0*/  STL [R1+0x3174], R2 ;  /* 0x0031740201007387 */ /* 0x000fe80000100800 */
[----:B------:R-:W-:Y:S04]  /*55ff0*/  STL [R1+0x3170], R0 ;  /* 0x0031700001007387 */ /* 0x000fe80000100800 */
[----:B0-----:R-:W4:Y:S04]  /*56000*/  LDL.LU R16, [R1+0x100] ;  /* 0x0001000001107983 */ /* 0x001f280000300800 */
[----:B------:R0:W-:Y:S04]  /*56010*/  STL.64 [R1+0x630], R4 ;  /* 0x0006300401007387 */ /* 0x0001e80000100a00 */
[----:B------:R1:W-:Y:S04]  /*56020*/  STL.64 [R1+0x638], R6 ;  /* 0x0006380601007387 */ /* 0x0003e80000100a00 */
[----:B------:R-:W4:Y:S04]  /*56030*/  LDL.LU R17, [R1+0x104] ;  /* 0x0001040001117983 */ /* 0x000f280000300800 */
[----:B------:R-:W4:Y:S04]  /*56040*/  LDL.LU R18, [R1+0x108] ;  /* 0x0001080001127983 */ /* 0x000f280000300800 */
[----:B------:R-:W4:Y:S04]  /*56050*/  LDL.LU R19, [R1+0x10c] ;  /* 0x00010c0001137983 */ /* 0x000f280000300800 */
[----:B0-----:R-:W4:Y:S04]  /*56060*/  LDL.LU R4, [R1+0xe0] ;  /* 0x0000e00001047983 */ /* 0x001f280000300800 */
[----:B------:R-:W4:Y:S04]  /*56070*/  LDL.LU R5, [R1+0xe4] ;  /* 0x0000e40001057983 */ /* 0x000f280000300800 */
[----:B-1----:R-:W4:Y:S04]  /*56080*/  LDL.LU R6, [R1+0xe8] ;  /* 0x0000e80001067983 */ /* 0x002f280000300800 */
[----:B------:R-:W4:Y:S04]  /*56090*/  LDL.LU R7, [R1+0xec] ;  /* 0x0000ec0001077983 */ /* 0x000f280000300800 */
[----:B------:R3:W-:Y:S01]  /*560a0*/  STL.64 [R1+0x3478], R22 ;  /* 0x0034781601007387 */ /* 0x0007e20000100a00 */
[----:B--2---:R-:W-:Y:S03]  /*560b0*/  HMMA.16816.F32.BF16 R8, R8, R26, R12 ;  /* 0x0000001a0808723c */ /* 0x004fe6000004180c */
[----:B------:R-:W2:Y:S01]  /*560c0*/  LDL.LU.64 R14, [R1+0x34d8] ;  /* 0x0034d800010e7983 */ /* 0x000ea20000300a00 */
[----:B---3--:R-:W-:Y:S01]  /*560d0*/  IMAD.MOV.U32 R22, RZ, RZ, R25 ;  /* 0x000000ffff167224 */ /* 0x008fe200078e0019 */
[----:B------:R-:W-:-:S02]  /*560e0*/  MOV R23, R24 ;  /* 0x0000001800177202 */ /* 0x000fc40000000f00 */
[----:B------:R-:W-:Y:S01]  /*560f0*/  IMAD.MOV.U32 R13, RZ, RZ, R26 ;  /* 0x000000ffff0d7224 */ /* 0x000fe200078e001a */
[----:B------:R-:W-:Y:S02]  /*56100*/  MOV R12, R27 ;  /* 0x0000001b000c7202 */ /* 0x000fe40000000f00 */
[----:B------:R-:W4:Y:S04]  /*56110*/  LDL.LU.64 R26, [R1+0x34d0] ;  /* 0x0034d000011a7983 */ /* 0x000f280000300a00 */
[----:B------:R-:W4:Y:S10]  /*56120*/  LDL.LU.64 R24, [R1+0x34c8] ;  /* 0x0034c80001187983 */ /* 0x000f340000300a00 */
[----:B------:R-:W-:Y:S01]  /*56130*/  IMAD.MOV.U32 R2, RZ, RZ, R10 ;  /* 0x000000ffff027224 */ /* 0x000fe200078e000a */
[----:B------:R-:W-:Y:S01]  /*56140*/  MOV R0, R11 ;  /* 0x0000000b00007202 */ /* 0x000fe20000000f00 */
[----:B------:R-:W-:Y:S01]  /*56150*/  IMAD.MOV.U32 R10, RZ, RZ, R21 ;  /* 0x000000ffff0a7224 */ /* 0x000fe200078e0015 */
[----:B------:R-:W-:Y:S01]  /*56160*/  MOV R11, R20 ;  /* 0x00000014000b7202 */ /* 0x000fe20000000f00 */
[----:B------:R0:W-:Y:S04]  /*56170*/  STL.64 [R1+0x580], R8 ;  /* 0x0005800801007387 */ /* 0x0001e80000100a00 */
[----:B------:R-:W-:Y:S04]  /*56180*/  STL.64 [R1+0x3490], R12 ;  /* 0x0034900c01007387 */ /* 0x000fe80000100a00 */
[----:B------:R1:W-:Y:S04]  /*56190*/  STL.64 [R1+0x3488], R10 ;  /* 0x0034880a01007387 */ /* 0x0003e80000100a00 */
[----:B0-----:R-:W3:Y:S04]  /*561a0*/  LDL.LU R8, [R1+0x40] ;  /* 0x0000400001087983 */ /* 0x001ee80000300800 */
[----:B------:R-:W3:Y:S04]  /*561b0*/  LDL.LU R9, [R1+0x44] ;  /* 0x0000440001097983 */ /* 0x000ee80000300800 */
[----:B-1----:R-:W2:Y:S04]  /*561c0*/  LDL.LU R10, [R1+0x48] ;  /* 0x00004800010a7983 */ /* 0x002ea80000300800 */
[----:B------:R-:W2:Y:S01]  /*561d0*/  LDL.LU R11, [R1+0x4c] ;  /* 0x00004c00010b7983 */ /* 0x000ea20000300800 */
[----:B----4-:R-:W-:Y:S03]  /*561e0*/  HMMA.16816.F32.BF16 R20, R24, R22, R16 ;  /* 0x000000161814723c */ /* 0x010fe60000041810 */
[----:B--2---:R-:W-:Y:S04]  /*561f0*/  STL.64 [R1+0x34a0], R10 ;  /* 0x0034a00a01007387 */ /* 0x004fe80000100a00 */
[----:B---3--:R0:W-:Y:S04]  /*56200*/  STL.64 [R1+0x3498], R8 ;  /* 0x0034980801007387 */ /* 0x0081e80000100a00 */
[----:B0-----:R-:W2:Y:S04]  /*56210*/  LDL.LU R8, [R1+0xb0] ;  /* 0x0000b00001087983 */ /* 0x001ea80000300800 */
[----:B------:R-:W2:Y:S04]  /*56220*/  LDL.LU R9, [R1+0xb4] ;  /* 0x0000b40001097983 */ /* 0x000ea80000300800 */
[----:B------:R-:W2:Y:S04]  /*56230*/  LDL.LU R10, [R1+0xb8] ;  /* 0x0000b800010a7983 */ /* 0x000ea80000300800 */
[----:B------:R-:W2:Y:S04]  /*56240*/  LDL.LU R11, [R1+0xbc] ;  /* 0x0000bc00010b7983 */ /* 0x000ea80000300800 */
[----:B------:R-:W-:Y:S04]  /*56250*/  STL [R1+0x317c], R0 ;  /* 0x00317c0001007387 */ /* 0x000fe80000100800 */
[----:B------:R-:W-:Y:S04]  /*56260*/  STL [R1+0x3178], R2 ;  /* 0x0031780201007387 */ /* 0x000fe80000100800 */
[----:B------:R-:W3:Y:S04]  /*56270*/  LDL.LU.64 R18, [R1+0x34c0] ;  /* 0x0034c00001127983 */ /* 0x000ee80000300a00 */
[----:B------:R-:W4:Y:S04]  /*56280*/  LDL.LU.64 R16, [R1+0x34b8] ;  /* 0x0034b80001107983 */ /* 0x000f280000300a00 */
[----:B------:R-:W-:Y:S04]  /*56290*/  STL.64 [R1+0x560], R20 ;  /* 0x0005601401007387 */ /* 0x000fe80000100a00 */
[----:B------:R4:W-:Y:S02]  /*562a0*/  STL.64 [R1+0x568], R22 ;  /* 0x0005681601007387 */ /* 0x0009e40000100a00 */
[----:B----4-:R-:W-:Y:S01]  /*562b0*/  IMAD.MOV.U32 R22, RZ, RZ, R17 ;  /* 0x000000ffff167224 */ /* 0x010fe200078e0011 */
[----:B------:R-:W-:-:S02]  /*562c0*/  MOV R23, R16 ;  /* 0x0000001000177202 */ /* 0x000fc40000000f00 */
[C---:B---3--:R-:W-:Y:S03]  /*562d0*/  HMMA.16816.F32.BF16 R16, R24.reuse, R18, R4 ;  /* 0x000000121810723c */ /* 0x048fe60000041804 */
[----:B------:R0:W-:Y:S04]  /*562e0*/  STL.64 [R1+0x3480], R22 ;  /* 0x0034801601007387 */ /* 0x0001e80000100a00 */
[----:B------:R-:W3:Y:S04]  /*562f0*/  LDL.LU R20, [R1+0xa0] ;  /* 0x0000a00001147983 */ /* 0x000ee80000300800 */
[----:B------:R-:W3:Y:S04]  /*56300*/  LDL.LU R21, [R1+0xa4] ;  /* 0x0000a40001157983 */ /* 0x000ee80000300800 */
[----:B0-----:R-:W3:Y:S04]  /*56310*/  LDL.LU R23, [R1+0xac] ;  /* 0x0000ac0001177983 */ /* 0x001ee80000300800 */
[----:B------:R-:W4:Y:S04]  /*56320*/  LDL.LU.64 R6, [R1+0x34b0] ;  /* 0x0034b00001067983 */ /* 0x000f280000300a00 */
[----:B------:R-:W3:Y:S01]  /*56330*/  LDL.LU R5, [R1+0x34a8] ;  /* 0x0034a80001057983 */ /* 0x000ee20000300800 */
[----:B--2---:R-:W-:Y:S03]  /*56340*/  HMMA.16816.F32.BF16 R12, R24, R14, R8 ;  /* 0x0000000e180c723c */ /* 0x004fe60000041808 */
[----:B------:R-:W-:Y:S04]  /*56350*/  STL.64 [R1+0x540], R16 ;  /* 0x0005401001007387 */ /* 0x000fe80000100a00 */
[----:B------:R0:W-:Y:S04]  /*56360*/  STL.64 [R1+0x548], R18 ;  /* 0x0005481201007387 */ /* 0x0001e80000100a00 */
[----:B------:R-:W4:Y:S04]  /*56370*/  LDL.LU.64 R10, [R1+0x34a0] ;  /* 0x0034a000010a7983 */ /* 0x000f280000300a00 */
[----:B------:R-:W4:Y:S01]  /*56380*/  LDL.LU.64 R8, [R1+0x3498] ;  /* 0x0034980001087983 */ /* 0x000f220000300a00 */
[----:B------:R-:W-:-:S03]  /*56390*/  IMAD.MOV.U32 R22, RZ, RZ, R3 ;  /* 0x000000ffff167224 */ /* 0x000fc600078e0003 */
[----:B------:R-:W1:Y:S04]  /*563a0*/  S2R R3, SR_TID.X ;  /* 0x0000000000037919 */ /* 0x000e680000002100 */
[----:B0-----:R-:W0:Y:S01]  /*563b0*/  S2R R19, SR_TID.X ;  /* 0x0000000000137919 */ /* 0x001e220000002100 */
[----:B------:R-:W-:Y:S02]  /*563c0*/  MOV R29, R14 ;  /* 0x0000000e001d7202 */ /* 0x000fe40000000f00 */
[----:B-1----:R-:W-:-:S04]  /*563d0*/  LOP3.LUT R4, R3, 0x7, RZ, 0xc0, !PT ;  /* 0x0000000703047812 */ /* 0x002fc800078ec0ff */
[----:B------:R-:W-:Y:S02]  /*563e0*/  SHF.L.U32 R28, R4, 0x4, RZ ;  /* 0x00000004041c7819 */ /* 0x000fe400000006ff */
[----:B------:R-:W1:Y:S01]  /*563f0*/  S2R R4, SR_TID.X ;  /* 0x0000000000047919 */ /* 0x000e620000002100 */
[----:B------:R-:W-:Y:S02]  /*56400*/  IMAD.MOV.U32 R3, RZ, RZ, R15 ;  /* 0x000000ffff037224 */ /* 0x000fe400078e000f */
[C---:B0-----:R-:W-:Y:S01]  /*56410*/  IMAD.SHL.U32 R18, R19.reuse, 0x100, RZ ;  /* 0x0000010013127824 */ /* 0x041fe200078e00ff */
[----:B------:R0:W-:Y:S04]  /*56420*/  STL.64 [R1+0x530], R12 ;  /* 0x0005300c01007387 */ /* 0x0001e80000100a00 */
[----:B0-----:R-:W2:Y:S04]  /*56430*/  LDL.LU.64 R12, [R1+0x3490] ;  /* 0x00349000010c7983 */ /* 0x001ea80000300a00 */
[----:B------:R-:W-:Y:S04]  /*56440*/  STL [R1+0x30d4], R29 ;  /* 0x0030d41d01007387 */ /* 0x000fe80000100800 */
[----:B------:R0:W-:Y:S01]  /*56450*/  STL [R1+0x30d0], R3 ;  /* 0x0030d00301007387 */ /* 0x0001e20000100800 */
[----:B------:R-:W-:-:S03]  /*56460*/  SHF.L.U32 R19, R19, 0x1, RZ ;  /* 0x0000000113137819 */ /* 0x000fc600000006ff */
[----:B------:R-:W2:Y:S01]  /*56470*/  LDL.LU R17, [R1+0xd4] ;  /* 0x0000d40001117983 */ /* 0x000ea20000300800 */
[C---:B0-----:R-:W-:Y:S02]  /*56480*/  LOP3.LUT R3, R28.reuse, 0xf00, R18, 0xf8, !PT ;  /* 0x00000f001c037812 */ /* 0x041fe400078ef812 */
[----:B------:R-:W-:Y:S01]  /*56490*/  LOP3.LUT R15, R28, 0x30, R19, 0x78, !PT ;  /* 0x000000301c0f7812 */ /* 0x000fe200078e7813 */
[----:B------:R-:W2:Y:S01]  /*564a0*/  LDL.LU R18, [R1+0xd8] ;  /* 0x0000d80001127983 */ /* 0x000ea20000300800 */
[----:B-1----:R-:W-:-:S03]  /*564b0*/  LOP3.LUT R3, R3, 0x10, R4, 0x78, !PT ;  /* 0x0000001003037812 */ /* 0x002fc600078e7804 */
[----:B------:R-:W2:Y:S01]  /*564c0*/  LDL.LU R19, [R1+0xdc] ;  /* 0x0000dc0001137983 */ /* 0x000ea20000300800 */
[----:B------:R-:W-:Y:S01]  /*564d0*/  LOP3.LUT R3, R3, 0x40, RZ, 0x3c, !PT ;  /* 0x0000004003037812 */ /* 0x000fe200078e3cff */
[----:B---3--:R-:W-:Y:S01]  /*564e0*/  IMAD.MOV.U32 R16, RZ, RZ, R5 ;  /* 0x000000ffff107224 */ /* 0x008fe200078e0005 */
[C---:B------:R-:W-:Y:S02]  /*564f0*/  LOP3.LUT R5, R4.reuse, 0x7, RZ, 0xc0, !PT ;  /* 0x0000000704057812 */ /* 0x040fe400078ec0ff */
[----:B------:R-:W-:-:S04]  /*56500*/  LOP3.LUT R4, R4, 0xe0, RZ, 0xc0, !PT ;  /* 0x000000e004047812 */ /* 0x000fc800078ec0ff */
[----:B------:R-:W-:Y:S01]  /*56510*/  LEA R14, R5, R4, 0x2 ;  /* 0x00000004050e7211 */ /* 0x000fe200078e10ff */
[----:B----4-:R-:W-:Y:S01]  /*56520*/  HMMA.16816.F32.BF16 R8, R24, R6, R8 ;  /* 0x000000061808723c */ /* 0x010fe20000041808 */
[----:B------:R-:W0:Y:S03]  /*56530*/  LDSM.16.M88.4 R4, [R3+0x40000] ;  /* 0x040000000304783b */ /* 0x000e260000000200 */
[----:B------:R-:W-:-:S05]  /*56540*/  IMAD.U32 R14, R14, 0x40, R15 ;  /* 0x000000400e0e7824 */ /* 0x000fca00078e000f */
[----:B------:R-:W-:Y:S01]  /*56550*/  LOP3.LUT R14, R14, 0x40, RZ, 0x3c, !PT ;  /* 0x000000400e0e7812 */ /* 0x000fe200078e3cff */
[----:B0-----:R-:W-:Y:S11]  /*56560*/  STL.64 [R1+0x3470], R6 ;  /* 0x0034700601007387 */ /* 0x001ff60000100a00 */
[----:B------:R-:W-:Y:S02]  /*56570*/  @!UPT UIADD3 URZ, URZ, URZ, URZ ;  /* 0x0000003f3f3ff290 */ /* 0x000fe4000fffe03f */
[----:B------:R-:W-:Y:S04]  /*56580*/  STL.64 [R1+0x520], R8 ;  /* 0x0005200801007387 */ /* 0x000fe80000100a00 */
[----:B------:R-:W-:Y:S04]  /*56590*/  STL.64 [R1+0x528], R10 ;  /* 0x0005280a01007387 */ /* 0x000fe80000100a00 */
[----:B------:R-:W0:Y:S04]  /*565a0*/  LDSM.16.M88.4 R8, [R14+0x20000] ;  /* 0x020000000e08783b */ /* 0x000e280000000200 */
[----:B------:R1:W-:Y:S04]  /*565b0*/  STL.64 [R1+0x3468], R4 ;  /* 0x0034680401007387 */ /* 0x0003e80000100a00 */
[----:B-1----:R-:W3:Y:S04]  /*565c0*/  LDL.LU R4, [R1+0x90] ;  /* 0x0000900001047983 */ /* 0x002ee80000300800 */
[----:B------:R-:W3:Y:S04]  /*565d0*/  LDL.LU R5, [R1+0x94] ;  /* 0x0000940001057983 */ /* 0x000ee80000300800 */
[----:B------:R-:W3:Y:S04]  /*565e0*/  LDL.LU R6, [R1+0x98] ;  /* 0x0000980001067983 */ /* 0x000ee80000300800 */
[----:B------:R-:W3:Y:S04]  /*565f0*/  LDL.LU R7, [R1+0x9c] ;  /* 0x00009c0001077983 */ /* 0x000ee80000300800 */
[----:B0-----:R-:W-:Y:S04]  /*56600*/  STL.64 [R1+0x40], R8 ;  /* 0x0000400801007387 */ /* 0x001fe80000100a00 */
[----:B------:R0:W-:Y:S04]  /*56610*/  STL.64 [R1+0x48], R10 ;  /* 0x0000480a01007387 */ /* 0x0001e80000100a00 */
[----:B0-----:R-:W4:Y:S02]  /*56620*/  LDL.LU.64 R10, [R1+0x3488] ;  /* 0x00348800010a7983 */ /* 0x001f240000300a00 */
[----:B----4-:R-:W-:Y:S02]  /*56630*/  HMMA.16816.F32.BF16 R8, R24, R10, R20 ;  /* 0x0000000a1808723c */ /* 0x010fe40000041814 */
[----:B------:R-:W0:Y:S11]  /*56640*/  LDSM.16.M88.4 R20, [R14+0x24000] ;  /* 0x024000000e14783b */ /* 0x000e360000000200 */
[----:B------:R-:W-:Y:S10]  /*56650*/  @!UPT UIADD3 URZ, URZ, URZ, URZ ;  /* 0x0000003f3f3ff290 */ /* 0x000ff4000fffe03f */
[----:B------:R-:W-:Y:S04]  /*56660*/  STL.64 [R1+0x510], R8 ;  /* 0x0005100801007387 */ /* 0x000fe80000100a00 */
[----:B------:R-:W-:Y:S04]  /*56670*/  STL.64 [R1+0x518], R10 ;  /* 0x0005180a01007387 */ /* 0x000fe80000100a00 */
[----:B0-----:R-:W-:Y:S01]  /*56680*/  STL.64 [R1+0x20], R20 ;  /* 0x0000201401007387 */ /* 0x001fe20000100a00 */
[----:B------:R-:W-:Y:S01]  /*56690*/  MOV R0, R22 ;  /* 0x0000001600007202 */ /* 0x000fe20000000f00 */
[----:B------:R-:W-:-:S02]  /*566a0*/  IMAD.MOV.U32 R2, RZ, RZ, R23 ;  /* 0x000000ffff027224 */ /* 0x000fc400078e0017 */
[----:B------:R0:W-:Y:S04]  /*566b0*/  STL.64 [R1+0x28], R22 ;  /* 0x0000281601007387 */ /* 0x0001e80000100a00 */
[----:B0-----:R-:W3:Y:S01]  /*566c0*/  LDL.LU.64 R22, [R1+0x3480] ;  /* 0x0034800001167983 */ /* 0x001ee20000300a00 */
[----:B------:R-:W-:Y:S01]  /*566d0*/  MOV R9, R20 ;  /* 0x0000001400097202 */ /* 0x000fe20000000f00 */
[----:B------:R-:W-:Y:S02]  /*566e0*/  IMAD.MOV.U32 R8, RZ, RZ, R21 ;  /* 0x000000ffff087224 */ /* 0x000fe400078e0015 */
[----:B------:R-:W-:Y:S04]  /*566f0*/  STL [R1+0x3188], R2 ;  /* 0x0031880201007387 */ /* 0x000fe80000100800 */
[----:B------:R-:W-:Y:S01]  /*56700*/  STL [R1+0x3184], R0 ;  /* 0x0031840001007387 */ /* 0x000fe20000100800 */
[----:B---3--:R-:W-:Y:S03]  /*56710*/  HMMA.16816.F32.BF16 R20, R24, R22, R4 ;  /* 0x000000161814723c */ /* 0x008fe60000041804 */
[----:B------:R-:W0:Y:S11]  /*56720*/  LDSM.16.M88.4 R4, [R14+0x28000] ;  /* 0x028000000e04783b */ /* 0x000e360000000200 */
[----:B------:R-:W-:Y:S09]  /*56730*/  @!UPT UIADD3 URZ, URZ, URZ, URZ ;  /* 0x0000003f3f3ff290 */ /* 0x000ff2000fffe03f */
[----:B------:R-:W-:Y:S04]  /*56740*/  STL.64 [R1+0x4f0], R20 ;  /* 0x0004f01401007387 */ /* 0x000fe80000100a00 */
[----:B------:R-:W-:Y:S04]  /*56750*/  STL.64 [R1+0x4f8], R22 ;  /* 0x0004f81601007387 */ /* 0x000fe80000100a00 */
[----:B------:R-:W1:Y:S04]  /*56760*/  LDSM.16.M88.4 R20, [R14+0x2c000] ;  /* 0x02c000000e14783b */ /* 0x000e680000000200 */
[----:B0-----:R0:W-:Y:S04]  /*56770*/  STL.64 [R1+0x10], R4 ;  /* 0x0000100401007387 */ /* 0x0011e80000100a00 */
[----:B------:R3:W-:Y:S04]  /*56780*/  STL.64 [R1+0x18], R6 ;  /* 0x0000180601007387 */ /* 0x0007e80000100a00 */
[----:B0-----:R-:W4:Y:S04]  /*56790*/  LDL.LU R4, [R1+0x80] ;  /* 0x0000800001047983 */ /* 0x001f280000300800 */
[----:B------:R-:W4:Y:S04]  /*567a0*/  LDL.LU R5, [R1+0x84] ;  /* 0x0000840001057983 */ /* 0x000f280000300800 */
[----:B---3--:R-:W4:Y:S04]  /*567b0*/  LDL.LU R6, [R1+0x88] ;  /* 0x0000880001067983 */ /* 0x008f280000300800 */
[----:B------:R-:W4:Y:S04]  /*567c0*/  LDL.LU R7, [R1+0x8c] ;  /* 0x00008c0001077983 */ /* 0x000f280000300800 */
[----:B-1----:R-:W-:Y:S01]  /*567d0*/  STL.64 [R1], R20 ;  /* 0x0000001401007387 */ /* 0x002fe20000100a00 */
[----:B------:R-:W-:-:S03]  /*567e0*/  MOV R29, R23 ;  /* 0x00000017001d7202 */ /* 0x000fc60000000f00 */
[----:B------:R0:W-:Y:S04]  /*567f0*/  STL.64 [R1+0x8], R22 ;  /* 0x0000081601007387 */ /* 0x0001e80000100a00 */
[----:B0-----:R-:W2:Y:S01]  /*56800*/  LDL.LU.64 R22, [R1+0x3478] ;  /* 0x0034780001167983 */ /* 0x001ea20000300a00 */
[----:B------:R-:W-:Y:S01]  /*56810*/  MOV R2, R20 ;  /* 0x0000001400027202 */ /* 0x000fe20000000f00 */
[----:B------:R-:W-:Y:S02]  /*56820*/  IMAD.MOV.U32 R0, RZ, RZ, R21 ;  /* 0x000000ffff007224 */ /* 0x000fe400078e0015 */
[----:B------:R-:W-:Y:S01]  /*56830*/  STL [R1+0x3180], R29 ;  /* 0x0031801d01007387 */ /* 0x000fe20000100800 */
[----:B--2---:R-:W-:Y:S03]  /*56840*/  HMMA.16816.F32.BF16 R20, R24, R22, R16 ;  /* 0x000000161814723c */ /* 0x004fe60000041810 */
[----:B------:R-:W2:Y:S11]  /*56850*/  LDL.LU R16, [R1+0x1f0] ;  /* 0x0001f00001107983 */ /* 0x000eb60000300800 */
[----:B------:R-:W-:Y:S09]  /*56860*/  @!UPT UIADD3 URZ, URZ, URZ, URZ ;  /* 0x0000003f3f3ff290 */ /* 0x000ff2000fffe03f */
[----:B------:R-:W-:Y:S04]  /*56870*/  STL.64 [R1+0x4d0], R20 ;  /* 0x0004d01401007387 */ /* 0x000fe80000100a00 */
[----:B------:R-:W-:Y:S04]  /*56880*/  STL.64 [R1+0x4d8], R22 ;  /* 0x0004d81601007387 */ /* 0x000fe80000100a00 */
[----:B------:R-:W2:Y:S04]  /*56890*/  LDL.LU R17, [R1+0x1f4] ;  /* 0x0001f40001117983 */ /* 0x000ea80000300800 */
[----:B------:R-:W3:Y:S04]  /*568a0*/  LDL.LU R18, [R1+0x1f8] ;  /* 0x0001f80001127983 */ /* 0x000ee80000300800 */
[----:B------:R-:W3:Y:S01]  /*568b0*/  LDL.LU R19, [R1+0x1fc] ;  /* 0x0001fc0001137983 */ /* 0x000ee20000300800 */
[----:B------:R-:W-:Y:S01]  /*568c0*/  MOV R10, R13 ;  /* 0x0000000d000a7202 */ /* 0x000fe20000000f00 */
[----:B------:R-:W-:-:S02]  /*568d0*/  IMAD.MOV.U32 R11, RZ, RZ, R12 ;  /* 0x000000ffff0b7224 */ /* 0x000fc400078e000c */
[----:B------:R-:W-:Y:S04]  /*568e0*/  LDSM.16.M88.4 R20, [R14+0x30000] ;  /* 0x030000000e14783b */ /* 0x000fe80000000200 */
[----:B---3--:R-:W-:Y:S04]  /*568f0*/  STL.64 [R1+0x3408], R18 ;  /* 0x0034081201007387 */ /* 0x008fe80000100a00 */
        /* <DEDUP_REMOVED lines=13> */
[----:B0-----:R-:W2:Y:S04]  /*569d0*/  LDL.64 R16, [R1+0x10] ;  /* 0x0000100001107983 */ /* 0x001ea80000100a00 */
[----:B--2---:R0:W-:Y:S02]  /*569e0*/  STL.64 [R1+0x3438], R16 ;  /* 0x0034381001007387 */ /* 0x0041e40000100a00 */
[----:B0-----:R-:W-:Y:S01]  /*569f0*/  IMAD.MOV.U32 R16, RZ, RZ, R9 ;  /* 0x000000ffff107224 */ /* 0x001fe200078e0009 */
[----:B------:R-:W-:-:S02]  /*56a00*/  MOV R17, R8 ;  /* 0x0000000800117202 */ /* 0x000fc40000000f00 */
[----:B----4-:R-:W-:Y:S03]  /*56a10*/  HMMA.16816.F32.BF16 R8, R24, R10, R4 ;  /* 0x0000000a1808723c */ /* 0x010fe60000041804 */
[----:B------:R0:W-:Y:S04]  /*56a20*/  STL.64 [R1+0x3450], R16 ;  /* 0x0034501001007387 */ /* 0x0001e80000100a00 */
[----:B------:R-:W-:Y:S01]  /*56a30*/  IMAD.MOV.U32 R24, RZ, RZ, R2 ;  /* 0x000000ffff187224 */ /* 0x000fe200078e0002 */
[----:B------:R-:W-:Y:S01]  /*56a40*/  MOV R25, R0 ;  /* 0x0000000000197202 */ /* 0x000fe20000000f00 */
[----:B0-----:R-:W2:Y:S04]  /*56a50*/  LDL.64 R16, [R1+0x40] ;  /* 0x0000400001107983 */ /* 0x001ea80000100a00 */
[----:B------:R-:W3:Y:S04]  /*56a60*/  LDL.LU.64 R6, [R1+0x3470] ;  /* 0x0034700001067983 */ /* 0x000ee80000300a00 */
[----:B------:R-:W3:Y:S06]  /*56a70*/  LDL.LU.64 R4, [R1+0x3468] ;  /* 0x0034680001047983 */ /* 0x000eec0000300a00 */
[----:B------:R-:W-:Y:S04]  /*56a80*/  STL.64 [R1+0x4a0], R8 ;  /* 0x0004a00801007387 */ /* 0x000fe80000100a00 */
[----:B------:R-:W-:Y:S04]  /*56a90*/  STL.64 [R1+0x4a8], R10 ;  /* 0x0004a80a01007387 */ /* 0x000fe80000100a00 */
[----:B------:R0:W-:Y:S04]  /*56aa0*/  STL.64 [R1+0x3430], R24 ;  /* 0x0034301801007387 */ /* 0x0001e80000100a00 */
[----:B------:R-:W1:Y:S04]  /*56ab0*/  LDSM.16.M88.4 R8, [R14+0x34000] ;  /* 0x034000000e08783b */ /* 0x000e680000000200 */
        /* <DEDUP_REMOVED lines=12> */
[----:B0-----:R-:W3:Y:S04]  /*56b80*/  LDL.LU R24, [R1+0xc0] ;  /* 0x0000c00001187983 */ /* 0x001ee80000300800 */
[----:B------:R-:W3:Y:S04]  /*56b90*/  LDL.LU R25, [R1+0xc4] ;  /* 0x0000c40001197983 */ /* 0x000ee80000300800 */
[----:B------:R-:W3:Y:S04]  /*56ba0*/  LDL.LU R26, [R1+0xc8] ;  /* 0x0000c800011a7983 */ /* 0x000ee80000300800 */
[----:B------:R-:W3:Y:S01]  /*56bb0*/  LDL.LU R27, [R1+0xcc] ;  /* 0x0000cc00011b7983 */ /* 0x000ee20000300800 */
[----:B------:R-:W-:Y:S01]  /*56bc0*/  IMAD.MOV.U32 R13, RZ, RZ, R16 ;  /* 0x000000ffff0d7224 */ /* 0x000fe200078e0010 */
[----:B------:R-:W-:-:S02]  /*56bd0*/  MOV R12, R17 ;  /* 0x00000011000c7202 */ /* 0x000fc40000000f00 */
[----:B-1----:R-:W-:Y:S04]  /*56be0*/  STL [R1+0x3034], R10 ;  /* 0x0030340a01007387 */ /* 0x002fe80000100800 */
[----:B------:R-:W-:Y:S04]  /*56bf0*/  STL.64 [R1+0x30], R20 ;  /* 0x0000301401007387 */ /* 0x000fe80000100a00 */
[----:B------:R-:W-:Y:S04]  /*56c00*/  STL.64 [R1+0x38], R22 ;  /* 0x0000381601007387 */ /* 0x000fe80000100a00 */
[----:B------:R-:W-:Y:S01]  /*56c10*/  STL [R1+0x3030], R11 ;  /* 0x0030300b01007387 */ /* 0x000fe20000100800 */
[C---:B---3--:R-:W-:Y:S03]  /*56c20*/  HMMA.16816.F32.BF16 R24, R4.reuse, R16, R24 ;  /* 0x000000100418723c */ /* 0x048fe60000041818 */
[----:B------:R-:W0:Y:S11]  /*56c30*/  LDSM.16.M88.4 R16, [R14+0x38000] ;  /* 0x038000000e10783b */ /* 0x000e360000000200 */
[----:B------:R-:W-:Y:S09]  /*56c40*/  @!UPT UIADD3 URZ, URZ, URZ, URZ ;  /* 0x0000003f3f3ff290 */ /* 0x000ff2000fffe03f */
[----:B------:R-:W-:Y:S04]  /*56c50*/  STL.64 [R1+0x490], R24 ;  /* 0x0004901801007387 */ /* 0x000fe80000100a00 */
[----:B------:R1:W-:Y:S04]  /*56c60*/  STL.64 [R1+0x498], R26 ;  /* 0x0004981a01007387 */ /* 0x0003e80000100a00 */
[----:B-1----:R-:W2:Y:S04]  /*56c70*/  LDL.LU.64 R26, [R1+0x3460] ;  /* 0x00346000011a7983 */ /* 0x002ea80000300a00 */
[----:B------:R-:W2:Y:S04]  /*56c80*/  LDL.LU.64 R24, [R1+0x3458] ;  /* 0x0034580001187983 */ /* 0x000ea80000300a00 */
[----:B0-----:R0:W-:Y:S04]  /*56c90*/  STL.64 [R1+0x60], R16 ;  /* 0x0000601001007387 */ /* 0x0011e80000100a00 */
[----:B------:R2:W-:Y:S04]  /*56ca0*/  STL.64 [R1+0x68], R18 ;  /* 0x0000681201007387 */ /* 0x0005e80000100a00 */
[----:B0-----:R-:W2:Y:S02]  /*56cb0*/  LDL.LU.64 R16, [R1+0x3450] ;  /* 0x0034500001107983 */ /* 0x001ea40000300a00 */
[----:B--2---:R-:W-:Y:S02]  /*56cc0*/  HMMA.16816.F32.BF16 R16, R4, R16, R24 ;  /* 0x000000100410723c */ /* 0x004fe40000041818 */
[----:B------:R-:W2:Y:S04]  /*56cd0*/  LDL.LU.64 R26, [R1+0x3448] ;  /* 0x00344800011a7983 */ /* 0x000ea80000300a00 */
[----:B------:R-:W2:Y:S11]  /*56ce0*/  LDL.LU.64 R24, [R1+0x3440] ;  /* 0x0034400001187983 */ /* 0x000eb60000300a00 */
[----:B------:R-:W-:Y:S06]  /*56cf0*/  @!UPT UIADD3 URZ, URZ, URZ, URZ ;  /* 0x0000003f3f3ff290 */ /* 0x000fec000fffe03f */
[----:B------:R-:W-:Y:S04]  /*56d00*/  STL.64 [R1+0x480], R16 ;  /* 0x0004801001007387 */ /* 0x000fe80000100a00 */
[----:B------:R-:W-:Y:S04]  /*56d10*/  STL.64 [R1+0x488], R18 ;  /* 0x0004881201007387 */ /* 0x000fe80000100a00 */
[----:B------:R-:W0:Y:S04]  /*56d20*/  LDSM.16.M88.4 R16, [R14+0x3c000] ;  /* 0x03c000000e10783b */ /* 0x000e280000000200 */
[----:B0-----:R0:W-:Y:S01]  /*56d30*/  STL.64 [R1+0x70], R16 ;  /* 0x0000701001007387 */ /* 0x0011e20000100a00 */
[----:B------:R-:W-:Y:S01]  /*56d40*/  IMAD.MOV.U32 R28, RZ, RZ, R16 ;  /* 0x000000ffff1c7224 */ /* 0x000fe200078e0010 */
[----:B------:R-:W-:-:S02]  /*56d50*/  MOV R29, R17 ;  /* 0x00000011001d7202 */ /* 0x000fc40000000f00 */
[----:B------:R-:W-:Y:S04]  /*56d60*/  STL.64 [R1+0x78], R18 ;  /* 0x0000781201007387 */ /* 0x000fe80000100a00 */
[----:B0-----:R-:W2:Y:S02]  /*56d70*/  LDL.LU.64 R16, [R1+0x3438] ;  /* 0x0034380001107983 */ /* 0x001ea40000300a00 */
[C---:B--2---:R-:W-:Y:S01]  /*56d80*/  HMMA.16816.F32.BF16 R24, R4.reuse, R16, R24 ;  /* 0x000000100418723c */ /* 0x044fe20000041818 */
[----:B------:R-:W-:Y:S01]  /*56d90*/  IMAD.MOV.U32 R11, RZ, RZ, R16 ;  /* 0x000000ffff0b7224 */ /* 0x000fe200078e0010 */
[----:B------:R-:W-:Y:S11]  /*56da0*/  MOV R10, R17 ;  /* 0x00000011000a7202 */ /* 0x000ff60000000f00 */
[----:B------:R-:W-:Y:S10]  /*56db0*/  @!UPT UIADD3 URZ, URZ, URZ, URZ ;  /* 0x0000003f3f3ff290 */ /* 0x000ff4000fffe03f */
[----:B------:R0:W-:Y:S04]  /*56dc0*/  STL.64 [R1+0x470], R24 ;  /* 0x0004701801007387 */ /* 0x0001e80000100a00 */
[----:B------:R1:W-:Y:S04]  /*56dd0*/  STL.64 [R1+0x478], R26 ;  /* 0x0004781a01007387 */ /* 0x0003e80000100a00 */
[----:B0-----:R-:W1:Y:S04]  /*56de0*/  LDL.LU.64 R24, [R1+0x3430] ;  /* 0x0034300001187983 */ /* 0x001e680000300a00 */
[----:B------:R-:W1:Y:S04]  /*56df0*/  LDL.LU.64 R18, [R1+0x3428] ;  /* 0x0034280001127983 */ /* 0x000e680000300a00 */
[----:B------:R-:W1:Y:S02]  /*56e00*/  LDL.LU.64 R16, [R1+0x3420] ;  /* 0x0034200001107983 */ /* 0x000e640000300a00 */
[C---:B-1----:R-:W-:Y:S02]  /*56e10*/  HMMA.16816.F32.BF16 R24, R4.reuse, R24, R16 ;  /* 0x000000180418723c */ /* 0x042fe40000041810 */
[----:B------:R-:W2:Y:S04]  /*56e20*/  LDL.LU.64 R18, [R1+0x3418] ;  /* 0x0034180001127983 */ /* 0x000ea80000300a00 */
[----:B------:R-:W2:Y:S11]  /*56e30*/  LDL.LU.64 R16, [R1+0x3410] ;  /* 0x0034100001107983 */ /* 0x000eb60000300a00 */
[----:B------:R-:W-:Y:S06]  /*56e40*/  @!UPT UIADD3 URZ, URZ, URZ, URZ ;  /* 0x0000003f3f3ff290 */ /* 0x000fec000fffe03f */
        /* <DEDUP_REMOVED lines=20> */
[----:B------:R2:W-:Y:S04]  /*56f90*/  STL.64 [R1+0x3380], R20 ;  /* 0x0033801401007387 */ /* 0x0005e80000100a00 */
[----:B------:R-:W-:Y:S01]  /*56fa0*/  STL.64 [R1+0x33d8], R8 ;  /* 0x0033d80801007387 */ /* 0x000fe20000100a00 */
[C---:B--2---:R-:W-:Y:S03]  /*56fb0*/  HMMA.16816.F32.BF16 R20, R4.reuse, R8, R16 ;  /* 0x000000080414723c */ /* 0x044fe60000041810 */
[----:B------:R-:W0:Y:S11]  /*56fc0*/  LDSM.16.M88.4 R16, [R3+0x43000] ;  /* 0x043000000310783b */ /* 0x000e360000000200 */
[----:B------:R-:W-:Y:S09]  /*56fd0*/  @!UPT UIADD3 URZ, URZ, URZ, URZ ;  /* 0x0000003f3f3ff290 */ /* 0x000ff2000fffe03f */
[----:B------:R-:W-:Y:S04]  /*56fe0*/  STL.64 [R1+0x430], R20 ;  /* 0x0004301401007387 */ /* 0x000fe80000100a00 */
[----:B------:R-:W-:Y:S04]  /*56ff0*/  STL.64 [R1+0x438], R22 ;  /* 0x0004381601007387 */ /* 0x000fe80000100a00 */
[----:B0-----:R-:W-:Y:S04]  /*57000*/  STL.64 [R1+0x32f0], R18 ;  /* 0x0032f01201007387 */ /* 0x001fe80000100a00 */
[----:B------:R0:W-:Y:S04]  /*57010*/  STL.64 [R1+0x32e8], R16 ;  /* 0x0032e81001007387 */ /* 0x0001e80000100a00 */
[----:B0-----:R-:W3:Y:S02]  /*57020*/  LDL.64 R16, [R1+0x60] ;  /* 0x0000600001107983 */ /* 0x001ee40000100a00 */
[----:B---3--:R-:W-:Y:S02]  /*57030*/  HMMA.16816.F32.BF16 R20, R4, R16, R24 ;  /* 0x000000100414723c */ /* 0x008fe40000041818 */
[----:B------:R-:W2:Y:S11]  /*57040*/  LDL.LU R24, [R1+0x610] ;  /* 0x0006100001187983 */ /* 0x000eb60000300800 */
[----:B------:R-:W-:Y:S10]  /*57050*/  @!UPT UIADD3 URZ, URZ, URZ, URZ ;  /* 0x0000003f3f3ff290 */ /* 0x000ff4000fffe03f */
[----:B------:R0:W-:Y:S04]  /*57060*/  STL.64 [R1+0x420], R20 ;  /* 0x0004201401007387 */ /* 0x0001e80000100a00 */
[----:B------:R1:W-:Y:S04]  /*57070*/  STL.64 [R1+0x428], R22 ;  /* 0x0004281601007387 */ /* 0x0003e80000100a00 */
[----:B------:R-:W2:Y:S04]  /*57080*/  LDL.LU R25, [R1+0x614] ;  /* 0x0006140001197983 */ /* 0x000ea80000300800 */
[----:B------:R-:W2:Y:S04]  /*57090*/  LDL.LU R26, [R1+0x618] ;  /* 0x00061800011a7983 */ /* 0x000ea80000300800 */
[----:B------:R-:W2:Y:S04]  /*570a0*/  LDL.LU R27, [R1+0x61c] ;  /* 0x00061c00011b7983 */ /* 0x000ea80000300800 */
[----:B0-----:R-:W3:Y:S04]  /*570b0*/  LDL.LU R20, [R1+0x6c0] ;  /* 0x0006c00001147983 */ /* 0x001ee80000300800 */
[----:B------:R-:W3:Y:S04]  /*570c0*/  LDL.LU R21, [R1+0x6c4] ;  /* 0x0006c40001157983 */ /* 0x000ee80000300800 */
[----:B-1----:R-:W4:Y:S04]  /*570d0*/  LDL.LU R22, [R1+0x6c8] ;  /* 0x0006c80001167983 */ /* 0x002f280000300800 */
[----:B------:R-:W4:Y:S04]  /*570e0*/  LDL.LU R23, [R1+0x6cc] ;  /* 0x0006cc0001177983 */ /* 0x000f280000300800 */
        /* <DEDUP_REMOVED lines=8> */
[----:B------:R-:W3:Y:S01]  /*57170*/  LDL.64 R8, [R1+0x20] ;  /* 0x0000200001087983 */ /* 0x000ee20000100a00 */
[----:B0-----:R-:W-:Y:S01]  /*57180*/  IMAD.MOV.U32 R20, RZ, RZ, R11 ;  /* 0x000000ffff147224 */ /* 0x001fe200078e000b */
[----:B------:R-:W-:-:S02]  /*57190*/  MOV R21, R10 ;  /* 0x0000000a00157202 */ /* 0x000fc40000000f00 */
        /* <DEDUP_REMOVED lines=8> */
[----:B------:R-:W4:Y:S04]  /*57220*/  LDL.LU R22, [R1+0x6f8] ;  /* 0x0006f80001167983 */ /* 0x000f280000300800 */
[----:B------:R-:W4:Y:S04]  /*57230*/  LDL.LU R23, [R1+0x6fc] ;  /* 0x0006fc0001177983 */ /* 0x000f280000300800 */
[----:B------:R0:W-:Y:S02]  /*57240*/  STL.64 [R1+0x33a0], R16 ;  /* 0x0033a01001007387 */ /* 0x0001e40000100a00 */
[----:B0-----:R-:W-:Y:S01]  /*57250*/  IMAD.MOV.U32 R16, RZ, RZ, R13 ;  /* 0x000000ffff107224 */ /* 0x001fe200078e000d */
[----:B------:R-:W-:-:S02]  /*57260*/  MOV R17, R12 ;  /* 0x0000000c00117202 */ /* 0x000fc40000000f00 */
[----:B------:R-:W0:Y:S04]  /*57270*/  LDSM.16.M88.4 R12, [R3+0x44000] ;  /* 0x04400000030c783b */ /* 0x000e280000000200 */
[----:B0-----:R-:W-:Y:S04]  /*57280*/  STL.64 [R1+0x3270], R14 ;  /* 0x0032700e01007387 */ /* 0x001fe80000100a00 */
[----:B------:R0:W-:Y:S02]  /*57290*/  STL.64 [R1+0x3268], R12 ;  /* 0x0032680c01007387 */ /* 0x0001e40000100a00 */
[----:B0-----:R-:W-:Y:S01]  /*572a0*/  IMAD.MOV.U32 R12, RZ, RZ, R28 ;  /* 0x000000ffff0c7224 */ /* 0x001fe200078e001c */
[----:B------:R-:W-:Y:S01]  /*572b0*/  MOV R13, R29 ;  /* 0x0000001d000d7202 */ /* 0x000fe20000000f00 */
[----:B------:R-:W3:Y:S06]  /*572c0*/  LDL.LU R28, [R1+0x33f8] ;  /* 0x0033f800011c7983 */ /* 0x000eec0000300800 */
[----:B--2---:R-:W-:Y:S01]  /*572d0*/  HMMA.16816.F32.BF16 R12, R4, R12, R24 ;  /* 0x0000000c040c723c */ /* 0x004fe20000041818 */
[----:B------:R-:W3:Y:S04]  /*572e0*/  LDL.LU.64 R26, [R1+0x33f0] ;  /* 0x0033f000011a7983 */ /* 0x000ee80000300a00 */
[----:B------:R-:W3:Y:S04]  /*572f0*/  LDL.LU.64 R24, [R1+0x33e8] ;  /* 0x0033e80001187983 */ /* 0x000ee80000300a00 */
[----:B------:R-:W0:Y:S11]  /*57300*/  LDSM.16.M88.4 R4, [R3+0x45000] ;  /* 0x045000000304783b */ /* 0x000e360000000200 */
[----:B------:R-:W-:Y:S03]  /*57310*/  @!UPT UIADD3 URZ, URZ, URZ, URZ ;  /* 0x0000003f3f3ff290 */ /* 0x000fe6000fffe03f */
[----:B------:R1:W-:Y:S04]  /*57320*/  STL.64 [R1+0x3e0], R12 ;  /* 0x0003e00c01007387 */ /* 0x0003e80000100a00 */
[----:B------:R2:W-:Y:S04]  /*57330*/  STL.64 [R1+0x3e8], R14 ;  /* 0x0003e80e01007387 */ /* 0x0005e80000100a00 */
[----:B-1----:R-:W3:Y:S04]  /*57340*/  LDL.LU R12, [R1+0x240] ;  /* 0x00024000010c7983 */ /* 0x002ee80000300800 */
[----:B------:R-:W3:Y:S04]  /*57350*/  LDL.LU R13, [R1+0x244] ;  /* 0x00024400010d7983 */ /* 0x000ee80000300800 */
[----:B--2---:R-:W2:Y:S04]  /*57360*/  LDL.LU R14, [R1+0x248] ;  /* 0x00024800010e7983 */ /* 0x004ea80000300800 */
[----:B------:R-:W2:Y:S04]  /*57370*/  LDL.LU R15, [R1+0x24c] ;  /* 0x00024c00010f7983 */ /* 0x000ea80000300800 */
[----:B--2---:R-:W-:Y:S04]  /*57380*/  STL.64 [R1+0x3310], R14 ;  /* 0x0033100e01007387 */ /* 0x004fe80000100a00 */
[----:B---3--:R1:W-:Y:S02]  /*57390*/  STL.64 [R1+0x3308], R12 ;  /* 0x0033080c01007387 */ /* 0x0083e40000100a00 */
[----:B-1----:R-:W-:Y:S01]  /*573a0*/  IMAD.MOV.U32 R12, RZ, RZ, R2 ;  /* 0x000000ffff0c7224 */ /* 0x002fe200078e0002 */
[----:B------:R-:W-:-:S05]  /*573b0*/  MOV R13, R0 ;  /* 0x00000000000d7202 */ /* 0x000fca0000000f00 */
[----:B------:R1:W-:Y:S04]  /*573c0*/  STL.64 [R1+0x33c8], R12 ;  /* 0x0033c80c01007387 */ /* 0x0003e80000100a00 */
[----:B-1----:R-:W2:Y:S04]  /*573d0*/  LDL.LU R12, [R1+0x6e0] ;  /* 0x0006e000010c7983 */ /* 0x002ea80000300800 */
[----:B------:R-:W2:Y:S04]  /*573e0*/  LDL.LU R13, [R1+0x6e4] ;  /* 0x0006e400010d7983 */ /* 0x000ea80000300800 */
[----:B------:R-:W2:Y:S04]  /*573f0*/  LDL.LU R14, [R1+0x6e8] ;  /* 0x0006e800010e7983 */ /* 0x000ea80000300800 */
[----:B------:R-:W2:Y:S04]  /*57400*/  LDL.LU R15, [R1+0x6ec] ;  /* 0x0006ec00010f7983 */ /* 0x000ea80000300800 */
[----:B0-----:R-:W-:Y:S04]  /*57410*/  STL.64 [R1+0x3200], R6 ;  /* 0x0032000601007387 */ /* 0x001fe80000100a00 */
[----:B------:R0:W-:Y:S04]  /*57420*/  STL.64 [R1+0x31f8], R4 ;  /* 0x0031f80401007387 */ /* 0x0001e80000100a00 */
[----:B0-----:R-:W3:Y:S01]  /*57430*/  LDL.64 R4, [R1+0x70] ;  /* 0x0000700001047983 */ /* 0x001ee20000100a00 */
[C---:B------:R-:W-:Y:S03]  /*57440*/  HMMA.16816.F32.BF16 R16, R24.reuse, R16, R8 ;  /* 0x000000101810723c */ /* 0x040fe60000041808 */
[----:B---3--:R0:W-:Y:S04]  /*57450*/  STL.64 [R1+0x3390], R4 ;  /* 0x0033900401007387 */ /* 0x0081e80000100a00 */
[----:B0-----:R-:W3:Y:S04]  /*57460*/  LDL.64 R4, [R1] ;  /* 0x0000000001047983 */ /* 0x001ee80000100a00 */
[----:B------:R-:W4:Y:S11]  /*57470*/  LDL.LU.64 R8, [R1+0x33e0] ;  /* 0x0033e00001087983 */ /* 0x000f360000300a00 */
[----:B------:R-:W-:Y:S01]  /*57480*/  @!UPT UIADD3 URZ, URZ, URZ, URZ ;  /* 0x0000003f3f3ff290 */ /* 0x000fe2000fffe03f */
[----:B------:R0:W-:Y:S04]  /*57490*/  STL.64 [R1+0x3d0], R16 ;  /* 0x0003d01001007387 */ /* 0x0001e80000100a00 */
[----:B------:R1:W-:Y:S04]  /*574a0*/  STL.64 [R1+0x3d8], R18 ;  /* 0x0003d81201007387 */ /* 0x0003e80000100a00 */
[----:B0-----:R-:W2:Y:S04]  /*574b0*/  LDL.LU R16, [R1+0x6b0] ;  /* 0x0006b00001107983 */ /* 0x001ea80000300800 */
[----:B------:R-:W2:Y:S04]  /*574c0*/  LDL.LU R17, [R1+0x6b4] ;  /* 0x0006b40001117983 */ /* 0x000ea80000300800 */
[----:B-1----:R-:W2:Y:S04]  /*574d0*/  LDL.LU R18, [R1+0x6b8] ;  /* 0x0006b80001127983 */ /* 0x002ea80000300800 */
[----:B------:R-:W2:Y:S01]  /*574e0*/  LDL.LU R19, [R1+0x6bc] ;  /* 0x0006bc0001137983 */ /* 0x000ea20000300800 */
[----:B----4-:R-:W-:Y:S01]  /*574f0*/  HMMA.16816.F32.BF16 R20, R24, R8, R20 ;  /* 0x000000081814723c */ /* 0x010fe20000041814 */
[----:B------:R-:W-:Y:S01]  /*57500*/  IMAD.MOV.U32 R29, RZ, RZ, R8 ;  /* 0x000000ffff1d7224 */ /* 0x000fe200078e0008 */
[----:B------:R-:W-:-:S02]  /*57510*/  MOV R3, R9 ;  /* 0x0000000900037202 */ /* 0x000fc40000000f00 */
[----:B------:R-:W4:Y:S11]  /*57520*/  LDL.LU.64 R8, [R1+0x33d8] ;  /* 0x0033d80001087983 */ /* 0x000f360000300a00 */
[----:B------:R-:W-:Y:S08]  /*57530*/  @!UPT UIADD3 URZ, URZ, URZ, URZ ;  /* 0x0000003f3f3ff290 */ /* 0x000ff0000fffe03f */
[----:B------:R0:W-:Y:S01]  /*57540*/  STL [R1+0x3c0], R20 ;  /* 0x0003c01401007387 */ /* 0x0001e20000100800 */
[----:B------:R-:W-:-:S03]  /*57550*/  IMAD.MOV.U32 R10, RZ, RZ, R21 ;  /* 0x000000ffff0a7224 */ /* 0x000fc600078e0015 */
[----:B------:R2:W-:Y:S04]  /*57560*/  STL [R1+0x3cc], R23 ;  /* 0x0003cc1701007387 */ /* 0x0005e80000100800 */
[----:B0-----:R-:W2:Y:S01]  /*57570*/  LDL.LU.64 R20, [R1+0x33d0] ;  /* 0x0033d00001147983 */ /* 0x001ea20000300a00 */
[----:B------:R-:W-:Y:S02]  /*57580*/  MOV R11, R22 ;  /* 0x00000016000b7202 */ /* 0x000fe40000000f00 */
[C---:B--2---:R-:W-:Y:S01]  /*57590*/  HMMA.16816.F32.BF16 R20, R24.reuse, R20, R12 ;  /* 0x000000141814723c */ /* 0x044fe2000004180c */
[----:B------:R-:W2:Y:S11]  /*575a0*/  LDL.LU.64 R12, [R1+0x33c8] ;  /* 0x0033c800010c7983 */ /* 0x000eb60000300a00 */
[----:B------:R-:W-:Y:S11]  /*575b0*/  @!UPT UIADD3 URZ, URZ, URZ, URZ ;  /* 0x0000003f3f3ff290 */ /* 0x000ff6000fffe03f */
[----:B------:R-:W-:Y:S04]  /*575c0*/  STL.64 [R1+0x3b0], R20 ;  /* 0x0003b01401007387 */ /* 0x000fe80000100a00 */
[----:B------:R0:W-:Y:S04]  /*575d0*/  STL.64 [R1+0x3b8], R22 ;  /* 0x0003b81601007387 */ /* 0x0001e80000100a00 */
[----:B0-----:R-:W3:Y:S04]  /*575e0*/  LDL.LU.64 R22, [R1+0x33c0] ;  /* 0x0033c00001167983 */ /* 0x001ee80000300a00 */
[----:B------:R-:W3:Y:S02]  /*575f0*/  LDL.LU.64 R20, [R1+0x33b8] ;  /* 0x0033b80001147983 */ /* 0x000ee40000300a00 */
[----:B---3--:R-:W-:Y:S11]  /*57600*/  HMMA.16816.F32.BF16 R20, R24, R4, R20 ;  /* 0x000000041814723c */ /* 0x008ff60000041814 */
[----:B------:R-:W-:Y:S11]  /*57610*/  @!UPT UIADD3 URZ, URZ, URZ, URZ ;  /* 0x0000003f3f3ff290 */ /* 0x000ff6000fffe03f */
[----:B------:R-:W-:Y:S01]  /*57620*/  @!UPT UIADD3 URZ, URZ, URZ, URZ ;  /* 0x0000003f3f3ff290 */ /* 0x000fe2000fffe03f */
[----:B------:R-:W-:Y:S04]  /*57630*/  STL.64 [R1+0x3a0], R20 ;  /* 0x0003a01401007387 */ /* 0x000fe80000100a00 */
[----:B------:R0:W-:Y:S04]  /*57640*/  STL.64 [R1+0x3a8], R22 ;  /* 0x0003a81601007387 */ /* 0x0001e80000100a00 */
[----:B0-----:R-:W3:Y:S04]  /*57650*/  LDL.LU.64 R22, [R1+0x33b0] ;  /* 0x0033b00001167983 */ /* 0x001ee80000300a00 */
[----:B------:R-:W3:Y:S01]  /*57660*/  LDL.LU.64 R20, [R1+0x33a8] ;  /* 0x0033a80001147983 */ /* 0x000ee20000300a00 */
[----:B------:R-:W-:Y:S01]  /*57670*/  IMAD.MOV.U32 R2, RZ, RZ, R4 ;  /* 0x000000ffff027224 */ /* 0x000fe200078e0004 */
[----:B------:R-:W-:-:S02]  /*57680*/  MOV R0, R5 ;  /* 0x0000000500007202 */ /* 0x000fc40000000f00 */
[----:B--2---:R0:W-:Y:S01]  /*57690*/  STL.64 [R1+0x3328], R12 ;  /* 0x0033280c01007387 */ /* 0x0041e20000100a00 */
[C---:B---3--:R-:W-:Y:S03]  /*576a0*/  HMMA.16816.F32.BF16 R4, R24.reuse, R12, R20 ;  /* 0x0000000c1804723c */ /* 0x048fe60000041814 */
[----:B0-----:R-:W2:Y:S11]  /*576b0*/  LDL.LU R12, [R1+0x5c0] ;  /* 0x0005c000010c7983 */ /* 0x001eb60000300800 */
[----:B------:R-:W-:Y:S09]  /*576c0*/  @!UPT UIADD3 URZ, URZ, URZ, URZ ;  /* 0x0000003f3f3ff290 */ /* 0x000ff2000fffe03f */
[----:B------:R0:W-:Y:S04]  /*576d0*/  STL.64 [R1+0x390], R4 ;  /* 0x0003900401007387 */ /* 0x0001e80000100a00 */
[----:B------:R1:W-:Y:S04]  /*576e0*/  STL.64 [R1+0x398], R6 ;  /* 0x0003980601007387 */ /* 0x0003e80000100a00 */
[----:B------:R-:W2:Y:S04]  /*576f0*/  LDL.LU R13, [R1+0x5c4] ;  /* 0x0005c400010d7983 */ /* 0x000ea80000300800 */
[----:B------:R-:W3:Y:S04]  /*57700*/  LDL.LU R14, [R1+0x5c8] ;  /* 0x0005c800010e7983 */ /* 0x000ee80000300800 */
[----:B------:R-:W3:Y:S04]  /*57710*/  LDL.LU R15, [R1+0x5cc] ;  /* 0x0005cc00010f7983 */ /* 0x000ee80000300800 */
[----:B------:R-:W2:Y:S04]  /*57720*/  LDL.LU R20, [R1+0x600] ;  /* 0x0006000001147983 */ /* 0x000ea80000300800 */
[----:B------:R-:W4:Y:S04]  /*57730*/  LDL.LU R21, [R1+0x604] ;  /* 0x0006040001157983 */ /* 0x000f280000300800 */
[----:B------:R-:W4:Y:S04]  /*57740*/  LDL.LU R22, [R1+0x608] ;  /* 0x0006080001167983 */ /* 0x000f280000300800 */
[----:B------:R-:W4:Y:S04]  /*57750*/  LDL.LU R23, [R1+0x60c] ;  /* 0x00060c0001177983 */ /* 0x000f280000300800 */
[----:B0-----:R-:W4:Y:S04]  /*57760*/  LDL.LU R4, [R1+0x6a0] ;  /* 0x0006a00001047983 */ /* 0x001f280000300800 */
[----:B------:R-:W4:Y:S04]  /*57770*/  LDL.LU R5, [R1+0x6a4] ;  /* 0x0006a40001057983 */ /* 0x000f280000300800 */
[----:B-1----:R-:W4:Y:S04]  /*57780*/  LDL.LU R6, [R1+0x6a8] ;  /* 0x0006a80001067983 */ /* 0x002f280000300800 */
[----:B------:R-:W4:Y:S04]  /*57790*/  LDL.LU R7, [R1+0x6ac] ;  /* 0x0006ac0001077983 */ /* 0x000f280000300800 */
[----:B---3--:R-:W-:Y:S04]  /*577a0*/  STL.64 [R1+0x3338], R14 ;  /* 0x0033380e01007387 */ /* 0x008fe80000100a00 */
[----:B--2---:R0:W-:Y:S04]  /*577b0*/  STL.64 [R1+0x3330], R12 ;  /* 0x0033300c01007387 */ /* 0x0041e80000100a00 */
[----:B0-----:R-:W2:Y:S01]  /*577c0*/  LDL.64 R12, [R1+0x10] ;  /* 0x00001000010c7983 */ /* 0x001ea20000100a00 */
[----:B----4-:R-:W-:Y:S03]  /*577d0*/  HMMA.16816.F32.BF16 R16, R24, R8, R16 ;  /* 0x000000081810723c */ /* 0x010fe60000041810 */
[----:B--2---:R0:W-:Y:S02]  /*577e0*/  STL.64 [R1+0x3350], R12 ;  /* 0x0033500c01007387 */ /* 0x0041e40000100a00 */
[----:B0-----:R-:W-:Y:S01]  /*577f0*/  IMAD.MOV.U32 R12, RZ, RZ, R29 ;  /* 0x000000ffff0c7224 */ /* 0x001fe200078e001d */
[----:B------:R-:W-:-:S05]  /*57800*/  MOV R13, R3 ;  /* 0x00000003000d7202 */ /* 0x000fca0000000f00 */
[----:B------:R0:W-:Y:S04]  /*57810*/  STL.64 [R1+0x3368], R12 ;  /* 0x0033680c01007387 */ /* 0x0001e80000100a00 */
[----:B0-----:R-:W2:Y:S04]  /*57820*/  LDL.LU R12, [R1+0x5f0] ;  /* 0x0005f000010c7983 */ /* 0x001ea80000300800 */
[----:B------:R-:W2:Y:S04]  /*57830*/  LDL.LU R13, [R1+0x5f4] ;  /* 0x0005f400010d7983 */ /* 0x000ea80000300800 */
[----:B------:R-:W2:Y:S04]  /*57840*/  LDL.LU R14, [R1+0x5f8] ;  /* 0x0005f800010e7983 */ /* 0x000ea80000300800 */
[----:B------:R-:W2:Y:S04]  /*57850*/  LDL.LU R15, [R1+0x5fc] ;  /* 0x0005fc00010f7983 */ /* 0x000ea80000300800 */
[----:B------:R0:W-:Y:S04]  /*57860*/  STL.64 [R1+0x370], R16 ;  /* 0x0003701001007387 */ /* 0x0001e80000100a00 */
[----:B------:R-:W-:Y:S04]  /*57870*/  STL.64 [R1+0x378], R18 ;  /* 0x0003781201007387 */ /* 0x000fe80000100a00 */
[----:B0-----:R-:W3:Y:S04]  /*57880*/  LDL.LU.64 R16, [R1+0x33a0] ;  /* 0x0033a00001107983 */ /* 0x001ee80000300a00 */
[----:B------:R-:W-:Y:S04]  /*57890*/  STL.64 [R1+0x3320], R10 ;  /* 0x0033200a01007387 */ /* 0x000fe80000100a00 */
[----:B------:R0:W-:Y:S04]  /*578a0*/  STL.64 [R1+0x3318], R8 ;  /* 0x0033180801007387 */ /* 0x0001e80000100a00 */
[----:B0-----:R-:W4:Y:S04]  /*578b0*/  LDL.LU R8, [R1+0x5b0] ;  /* 0x0005b00001087983 */ /* 0x001f280000300800 */
[----:B------:R-:W4:Y:S04]  /*578c0*/  LDL.LU R9, [R1+0x5b4] ;  /* 0x0005b40001097983 */ /* 0x000f280000300800 */
[----:B------:R-:W2:Y:S01]  /*578d0*/  LDL.LU R10, [R1+0x5b8] ;  /* 0x0005b800010a7983 */ /* 0x000ea20000300800 */
[----:B------:R-:W-:-:S03]  /*578e0*/  IMAD.MOV.U32 R11, RZ, RZ, R28 ;  /* 0x000000ffff0b7224 */ /* 0x000fc600078e001c */
[----:B------:R-:W3:Y:S04]  /*578f0*/  LDL.LU R28, [R1+0x3398] ;  /* 0x00339800011c7983 */ /* 0x000ee80000300800 */
[----:B--2---:R-:W-:Y:S04]  /*57900*/  STL.64 [R1+0x3348], R10 ;  /* 0x0033480a01007387 */ /* 0x004fe80000100a00 */
[----:B----4-:R0:W-:Y:S04]  /*57910*/  STL.64 [R1+0x3340], R8 ;  /* 0x0033400801007387 */ /* 0x0101e80000100a00 */
[----:B0-----:R-:W2:Y:S04]  /*57920*/  LDL.LU R8, [R1+0x5d0] ;  /* 0x0005d00001087983 */ /* 0x001ea80000300800 */
[----:B------:R-:W2:Y:S04]  /*57930*/  LDL.LU R9, [R1+0x5d4] ;  /* 0x0005d40001097983 */ /* 0x000ea80000300800 */
[----:B------:R-:W4:Y:S04]  /*57940*/  LDL.LU R10, [R1+0x5d8] ;  /* 0x0005d800010a7983 */ /* 0x000f280000300800 */
[----:B------:R-:W4:Y:S01]  /*57950*/  LDL.LU R11, [R1+0x5dc] ;  /* 0x0005dc00010b7983 */ /* 0x000f220000300800 */
[----:B---3--:R-:W-:Y:S03]  /*57960*/  HMMA.16816.F32.BF16 R4, R24, R16, R4 ;  /* 0x000000101804723c */ /* 0x008fe60000041804 */
[----:B----4-:R-:W-:Y:S04]  /*57970*/  STL.64 [R1+0x3360], R10 ;  /* 0x0033600a01007387 */ /* 0x010fe80000100a00 */
[----:B--2---:R0:W-:Y:S04]  /*57980*/  STL.64 [R1+0x3358], R8 ;  /* 0x0033580801007387 */ /* 0x0041e80000100a00 */
[----:B0-----:R-:W2:Y:S04]  /*57990*/  LDL.LU R8, [R1+0x5e0] ;  /* 0x0005e00001087983 */ /* 0x001ea80000300800 */
[----:B------:R-:W2:Y:S04]  /*579a0*/  LDL.LU R9, [R1+0x5e4] ;  /* 0x0005e40001097983 */ /* 0x000ea80000300800 */
[----:B------:R-:W3:Y:S01]  /*579b0*/  LDL.LU R10, [R1+0x5e8] ;  /* 0x0005e800010a7983 */ /* 0x000ee20000300800 */
[----:B------:R-:W-:-:S05]  /*579c0*/  MOV R11, R28 ;  /* 0x0000001c000b7202 */ /* 0x000fca0000000f00 */
[----:B---3--:R-:W-:Y:S04]  /*579d0*/  STL.64 [R1+0x3378], R10 ;  /* 0x0033780a01007387 */ /* 0x008fe80000100a00 */
[----:B--2---:R0:W-:Y:S04]  /*579e0*/  STL.64 [R1+0x3370], R8 ;  /* 0x0033700801007387 */ /* 0x0041e80000100a00 */
[----:B0-----:R-:W2:Y:S04]  /*579f0*/  LDL.64 R8, [R1+0x40] ;  /* 0x0000400001087983 */ /* 0x001ea80000100a00 */
[----:B------:R0:W-:Y:S04]  /*57a00*/  STL.64 [R1+0x360], R4 ;  /* 0x0003600401007387 */ /* 0x0001e80000100a00 */
[----:B------:R2:W-:Y:S04]  /*57a10*/  STL.64 [R1+0x368], R6 ;  /* 0x0003680601007387 */ /* 0x0005e80000100a00 */
[----:B0-----:R-:W3:Y:S02]  /*57a20*/  LDL.LU.64 R4, [R1+0x3390] ;  /* 0x0033900001047983 */ /* 0x001ee40000300a00 */
[----:B---3--:R-:W-:Y:S02]  /*57a30*/  HMMA.16816.F32.BF16 R24, R24, R4, R20 ;  /* 0x000000041818723c */ /* 0x008fe40000041814 */
[----:B------:R-:W3:Y:S04]  /*57a40*/  LDL.LU.64 R22, [R1+0x3388] ;  /* 0x0033880001167983 */ /* 0x000ee80000300a00 */
[----:B------:R-:W3:Y:S01]  /*57a50*/  LDL.LU.64 R20, [R1+0x3380] ;  /* 0x0033800001147983 */ /* 0x000ee20000300a00 */
[----:B--2---:R-:W-:Y:S11]  /*57a60*/  MOV R7, R9 ;  /* 0x0000000900077202 */ /* 0x004ff60000000f00 */
[----:B------:R-:W-:Y:S05]  /*57a70*/  @!UPT UIADD3 URZ, URZ, URZ, URZ ;  /* 0x0000003f3f3ff290 */ /* 0x000fea000fffe03f */
[----:B------:R-:W-:Y:S04]  /*57a80*/  STL.64 [R1+0x330], R24 ;  /* 0x0003301801007387 */ /* 0x000fe80000100a00 */
[----:B------:R0:W-:Y:S04]  /*57a90*/  STL.64 [R1+0x338], R26 ;  /* 0x0003381a01007387 */ /* 0x0001e80000100a00 */
[----:B------:R-:W2:Y:S01]  /*57aa0*/  LDL.LU.64 R10, [R1+0x3378] ;  /* 0x00337800010a7983 */ /* 0x000ea20000300a00 */
[----:B0-----:R-:W-:Y:S01]  /*57ab0*/  IMAD.MOV.U32 R26, RZ, RZ, R8 ;  /* 0x000000ffff1a7224 */ /* 0x001fe200078e0008 */
[----:B---3--:R-:W-:Y:S02]  /*57ac0*/  HMMA.16816.F32.BF16 R12, R20, R8, R12 ;  /* 0x00000008140c723c */ /* 0x008fe4000004180c */
[----:B------:R-:W2:Y:S11]  /*57ad0*/  LDL.LU.64 R8, [R1+0x3370] ;  /* 0x0033700001087983 */ /* 0x000eb60000300a00 */
[----:B------:R-:W-:Y:S10]  /*57ae0*/  @!UPT UIADD3 URZ, URZ, URZ, URZ ;  /* 0x0000003f3f3ff290 */ /* 0x000ff4000fffe03f */
[----:B------:R0:W-:Y:S04]  /*57af0*/  STL.64 [R1+0x320], R12 ;  /* 0x0003200c01007387 */ /* 0x0001e80000100a00 */
[----:B------:R2:W-:Y:S04]  /*57b00*/  STL [R1+0x328], R14 ;  /* 0x0003280e01007387 */ /* 0x0005e80000100800 */
[----:B0-----:R-:W2:Y:S01]  /*57b10*/  LDL.LU.64 R12, [R1+0x3368] ;  /* 0x00336800010c7983 */ /* 0x001ea20000300a00 */
[----:B------:R-:W-:-:S05]  /*57b20*/  IMAD.MOV.U32 R28, RZ, RZ, R15 ;  /* 0x000000ffff1c7224 */ /* 0x000fca00078e000f */
[----:B------:R-:W-:Y:S01]  /*57b30*/  STL [R1+0x3070], R28 ;  /* 0x0030701c01007387 */ /* 0x000fe20000100800 */
[C---:B--2---:R-:W-:Y:S03]  /*57b40*/  HMMA.16816.F32.BF16 R12, R20.reuse, R12, R8 ;  /* 0x0000000c140c723c */ /* 0x044fe60000041808 */
[----:B------:R-:W2:Y:S04]  /*57b50*/  LDL.LU.64 R10, [R1+0x3360] ;  /* 0x00336000010a7983 */ /* 0x000ea80000300a00 */
[----:B------:R-:W2:Y:S11]  /*57b60*/  LDL.LU.64 R8, [R1+0x3358] ;  /* 0x0033580001087983 */ /* 0x000eb60000300a00 */
[----:B------:R-:W-:Y:S05]  /*57b70*/  @!UPT UIADD3 URZ, URZ, URZ, URZ ;  /* 0x0000003f3f3ff290 */ /* 0x000fea000fffe03f */
[----:B------:R0:W-:Y:S04]  /*57b80*/  STL.64 [R1+0x310], R12 ;  /* 0x0003100c01007387 */ /* 0x0001e80000100a00 */
[----:B------:R-:W-:Y:S04]  /*57b90*/  STL.64 [R1+0x318], R14 ;  /* 0x0003180e01007387 */ /* 0x000fe80000100a00 */
[----:B0-----:R-:W2:Y:S02]  /*57ba0*/  LDL.LU.64 R12, [R1+0x3350] ;  /* 0x00335000010c7983 */ /* 0x001ea40000300a00 */
[----:B--2---:R-:W-:Y:S01]  /*57bb0*/  HMMA.16816.F32.BF16 R8, R20, R12, R8 ;  /* 0x0000000c1408723c */ /* 0x004fe20000041808 */
[----:B------:R-:W-:Y:S01]  /*57bc0*/  MOV R6, R12 ;  /* 0x0000000c00067202 */ /* 0x000fe20000000f00 */
[----:B------:R-:W-:Y:S11]  /*57bd0*/  IMAD.MOV.U32 R3, RZ, RZ, R13 ;  /* 0x000000ffff037224 */ /* 0x000ff600078e000d */
[----:B------:R-:W-:Y:S10]  /*57be0*/  @!UPT UIADD3 URZ, URZ, URZ, URZ ;  /* 0x0000003f3f3ff290 */ /* 0x000ff4000fffe03f */
[----:B------:R-:W-:Y:S04]  /*57bf0*/  STL.64 [R1+0x300], R8 ;  /* 0x0003000801007387 */ /* 0x000fe80000100a00 */
[----:B------:R0:W-:Y:S04]  /*57c00*/  STL.64 [R1+0x308], R10 ;  /* 0x0003080a01007387 */ /* 0x0001e80000100a00 */
[----:B0-----:R-:W2:Y:S04]  /*57c10*/  LDL.LU.64 R10, [R1+0x3348] ;  /* 0x00334800010a7983 */ /* 0x001ea80000300a00 */
[----:B------:R-:W2:Y:S04]  /*57c20*/  LDL.LU.64 R8, [R1+0x3340] ;  /* 0x0033400001087983 */ /* 0x000ea80000300a00 */
[----:B------:R-:W3:Y:S04]  /*57c30*/  LDL.LU.64 R14, [R1+0x3338] ;  /* 0x00333800010e7983 */ /* 0x000ee80000300a00 */
[----:B------:R-:W3:Y:S01]  /*57c40*/  LDL.LU.64 R12, [R1+0x3330] ;  /* 0x00333000010c7983 */ /* 0x000ee20000300a00 */
[----:B------:R-:W-:Y:S01]  /*57c50*/  IMAD.MOV.U32 R24, RZ, RZ, R2 ;  /* 0x000000ffff187224 */ /* 0x000fe200078e0002 */
[----:B------:R-:W-:-:S02]  /*57c60*/  MOV R25, R0 ;  /* 0x0000000000197202 */ /* 0x000fc40000000f00 */
[----:B------:R-:W-:Y:S04]  /*57c70*/  STL.64 [R1+0x3300], R6 ;  /* 0x0033000601007387 */ /* 0x000fe80000100a00 */
[----:B------:R0:W-:Y:S04]  /*57c80*/  STL.64 [R1+0x32f8], R4 ;  /* 0x0032f80401007387 */ /* 0x0001e80000100a00 */
[----:B0-----:R-:W4:Y:S04]  /*57c90*/  LDL.LU R4, [R1+0x230] ;  /* 0x0002300001047983 */ /* 0x001f280000300800 */
[----:B------:R-:W4:Y:S04]  /*57ca0*/  LDL.LU R5, [R1+0x234] ;  /* 0x0002340001057983 */ /* 0x000f280000300800 */
[----:B------:R-:W4:Y:S04]  /*57cb0*/  LDL.LU R6, [R1+0x238] ;  /* 0x0002380001067983 */ /* 0x000f280000300800 */
[----:B------:R-:W4:Y:S01]  /*57cc0*/  LDL.LU R7, [R1+0x23c] ;  /* 0x00023c0001077983 */ /* 0x000f220000300800 */
[C---:B---3--:R-:W-:Y:S11]  /*57cd0*/  HMMA.16816.F32.BF16 R12, R20.reuse, R24, R12 ;  /* 0x00000018140c723c */ /* 0x048ff6000004180c */
[----:B------:R-:W-:Y:S11]  /*57ce0*/  @!UPT UIADD3 URZ, URZ, URZ, URZ ;  /* 0x0000003f3f3ff290 */ /* 0x000ff6000fffe03f */
[----:B------:R-:W-:Y:S01]  /*57cf0*/  @!UPT UIADD3 URZ, URZ, URZ, URZ ;  /* 0x0000003f3f3ff290 */ /* 0x000fe2000fffe03f */
[----:B------:R0:W-:Y:S04]  /*57d00*/  STL.64 [R1+0x2f0], R12 ;  /* 0x0002f00c01007387 */ /* 0x0001e80000100a00 */
[----:B------:R2:W-:Y:S04]  /*57d10*/  STL.64 [R1+0x2f8], R14 ;  /* 0x0002f80e01007387 */ /* 0x0005e80000100a00 */
[----:B0-----:R-:W2:Y:S04]  /*57d20*/  LDL.LU.64 R12, [R1+0x3328] ;  /* 0x00332800010c7983 */ /* 0x001ea80000300a00 */
[----:B------:R-:W-:Y:S01]  /*57d30*/  STL.64 [R1+0x32b8], R24 ;  /* 0x0032b81801007387 */ /* 0x000fe20000100a00 */
[C---:B--2---:R-:W-:Y:S03]  /*57d40*/  HMMA.16816.F32.BF16 R12, R20.reuse, R12, R8 ;  /* 0x0000000c140c723c */ /* 0x044fe60000041808 */
[----:B------:R-:W2:Y:S04]  /*57d50*/  LDL.LU.64 R10, [R1+0x3320] ;  /* 0x00332000010a7983 */ /* 0x000ea80000300a00 */
[----:B------:R-:W3:Y:S11]  /*57d60*/  LDL.LU.64 R8, [R1+0x3318] ;  /* 0x0033180001087983 */ /* 0x000ef60000300a00 */
[----:B------:R-:W-:Y:S05]  /*57d70*/  @!UPT UIADD3 URZ, URZ, URZ, URZ ;  /* 0x0000003f3f3ff290 */ /* 0x000fea000fffe03f */
[----:B------:R-:W-:Y:S04]  /*57d80*/  STL.64 [R1+0x350], R12 ;  /* 0x0003500c01007387 */ /* 0x000fe80000100a00 */
[----:B------:R0:W-:Y:S04]  /*57d90*/  STL.64 [R1+0x358], R14 ;  /* 0x0003580e01007387 */ /* 0x0001e80000100a00 */
[----:B0-----:R-:W3:Y:S04]  /*57da0*/  LDL.LU.64 R14, [R1+0x3310] ;  /* 0x00331000010e7983 */ /* 0x001ee80000300a00 */
[----:B------:R-:W3:Y:S01]  /*57db0*/  LDL.LU.64 R12, [R1+0x3308] ;  /* 0x00330800010c7983 */ /* 0x000ee20000300a00 */
[C---:B----4-:R-:W-:Y:S08]  /*57dc0*/  HMMA.16816.F32.BF16 R4, R20.reuse, R16, R4 ;  /* 0x000000101404723c */ /* 0x050ff00000041804 */
[----:B---3--:R-:W-:Y:S11]  /*57dd0*/  HMMA.16816.F32.BF16 R12, R20, R8, R12 ;  /* 0x00000008140c723c */ /* 0x008ff6000004180c */
[----:B------:R-:W-:Y:S11]  /*57de0*/  @!UPT UIADD3 URZ, URZ, URZ, URZ ;  /* 0x0000003f3f3ff290 */ /* 0x000ff6000fffe03f */
[----:B------:R-:W-:Y:S01]  /*57df0*/  @!UPT UIADD3 URZ, URZ, URZ, URZ ;  /* 0x0000003f3f3ff290 */ /* 0x000fe2000fffe03f */
[----:B------:R0:W-:Y:S04]  /*57e00*/  STL.64 [R1+0x410], R12 ;  /* 0x0004100c01007387 */ /* 0x0001e80000100a00 */
[----:B------:R1:W-:Y:S04]  /*57e10*/  STL.64 [R1+0x418], R14 ;  /* 0x0004180e01007387 */ /* 0x0003e80000100a00 */
[----:B0-----:R-:W3:Y:S04]  /*57e20*/  LDL.LU R12, [R1+0x1d0] ;  /* 0x0001d000010c7983 */ /* 0x001ee80000300800 */
[----:B------:R-:W3:Y:S04]  /*57e30*/  LDL.LU R13, [R1+0x1d4] ;  /* 0x0001d400010d7983 */ /* 0x000ee80000300800 */
[----:B-1----:R-:W3:Y:S04]  /*57e40*/  LDL.LU R14, [R1+0x1d8] ;  /* 0x0001d800010e7983 */ /* 0x002ee80000300800 */
[----:B------:R-:W3:Y:S04]  /*57e50*/  LDL.LU R15, [R1+0x1dc] ;  /* 0x0001dc00010f7983 */ /* 0x000ee80000300800 */
[----:B--2---:R-:W-:Y:S04]  /*57e60*/  STL.64 [R1+0x3298], R10 ;  /* 0x0032980a01007387 */ /* 0x004fe80000100a00 */
[----:B------:R0:W-:Y:S04]  /*57e70*/  STL.64 [R1+0x3290], R8 ;  /* 0x0032900801007387 */ /* 0x0001e80000100a00 */
[----:B0-----:R-:W2:Y:S04]  /*57e80*/  LDL.LU R8, [R1+0x1e0] ;  /* 0x0001e00001087983 */ /* 0x001ea80000300800 */
[----:B------:R-:W2:Y:S04]  /*57e90*/  LDL.LU R9, [R1+0x1e4] ;  /* 0x0001e40001097983 */ /* 0x000ea80000300800 */
[----:B------:R-:W2:Y:S04]  /*57ea0*/  LDL.LU R10, [R1+0x1e8] ;  /* 0x0001e800010a7983 */ /* 0x000ea80000300800 */
[----:B------:R-:W2:Y:S04]  /*57eb0*/  LDL.LU R11, [R1+0x1ec] ;  /* 0x0001ec00010b7983 */ /* 0x000ea80000300800 */
[----:B------:R-:W-:Y:S04]  /*57ec0*/  STL.64 [R1+0x440], R4 ;  /* 0x0004400401007387 */ /* 0x000fe80000100a00 */
[----:B------:R0:W-:Y:S04]  /*57ed0*/  STL.64 [R1+0x448], R6 ;  /* 0x0004480601007387 */ /* 0x0001e80000100a00 */
[----:B0-----:R-:W4:Y:S04]  /*57ee0*/  LDL.LU.64 R6, [R1+0x3300] ;  /* 0x0033000001067983 */ /* 0x001f280000300a00 */
[----:B------:R-:W2:Y:S01]  /*57ef0*/  LDL.LU.64 R4, [R1+0x32f8] ;  /* 0x0032f80001047983 */ /* 0x000ea20000300a00 */
[----:B------:R-:W-:Y:S01]  /*57f00*/  MOV R2, R16 ;  /* 0x0000001000027202 */ /* 0x000fe20000000f00 */
[----:B------:R-:W-:-:S02]  /*57f10*/  IMAD.MOV.U32 R0, RZ, RZ, R17 ;  /* 0x000000ffff007224 */ /* 0x000fc400078e0011 */
[----:B------:R-:W3:Y:S01]  /*57f20*/  LDL.LU.64 R18, [R1+0x32f0] ;  /* 0x0032f00001127983 */ /* 0x000ee20000300a00 */
[----:B------:R-:W-:-:S03]  /*57f30*/  IMAD.MOV.U32 R25, RZ, RZ, R3 ;  /* 0x000000ffff197224 */ /* 0x000fc600078e0003 */
[----:B------:R-:W3:Y:S01]  /*57f40*/  LDL.LU.64 R16, [R1+0x32e8] ;  /* 0x0032e80001107983 */ /* 0x000ee20000300a00 */
[----:B--2---:R-:W-:Y:S01]  /*57f50*/  HMMA.16816.F32.BF16 R8, R20, R4, R8 ;  /* 0x000000041408723c */ /* 0x004fe20000041808 */
[----:B----4-:R-:W-:Y:S02]  /*57f60*/  MOV R24, R6 ;  /* 0x0000000600187202 */ /* 0x010fe40000000f00 */
[----:B------:R-:W-:Y:S11]  /*57f70*/  STL.64 [R1+0x3278], R4 ;  /* 0x0032780401007387 */ /* 0x000ff60000100a00 */
[----:B------:R-:W-:Y:S09]  /*57f80*/  @!UPT UIADD3 URZ, URZ, URZ, URZ ;  /* 0x0000003f3f3ff290 */ /* 0x000ff2000fffe03f */
[----:B------:R0:W-:Y:S04]  /*57f90*/  STL.64 [R1+0x400], R8 ;  /* 0x0004000801007387 */ /* 0x0001e80000100a00 */
[----:B------:R-:W-:Y:S04]  /*57fa0*/  STL.64 [R1+0x408], R10 ;  /* 0x0004080a01007387 */ /* 0x000fe80000100a00 */
[----:B------:R1:W-:Y:S04]  /*57fb0*/  STL.64 [R1+0x32d0], R24 ;  /* 0x0032d01801007387 */ /* 0x0003e80000100a00 */
[----:B0-----:R-:W2:Y:S04]  /*57fc0*/  LDL.64 R8, [R1+0x30] ;  /* 0x0000300001087983 */ /* 0x001ea80000100a00 */
[----:B-1----:R-:W4:Y:S04]  /*57fd0*/  LDL.64 R24, [R1+0x20] ;  /* 0x0000200001187983 */ /* 0x002f280000100a00 */
[----:B--2---:R0:W-:Y:S04]  /*57fe0*/  STL.64 [R1+0x32b0], R8 ;  /* 0x0032b00801007387 */ /* 0x0041e80000100a00 */
[----:B0-----:R-:W2:Y:S04]  /*57ff0*/  LDL.LU R8, [R1+0x1a0] ;  /* 0x0001a00001087983 */ /* 0x001ea80000300800 */
[----:B------:R-:W2:Y:S04]  /*58000*/  LDL.LU R9, [R1+0x1a4] ;  /* 0x0001a40001097983 */ /* 0x000ea80000300800 */
[----:B------:R-:W2:Y:S04]  /*58010*/  LDL.LU R10, [R1+0x1a8] ;  /* 0x0001a800010a7983 */ /* 0x000ea80000300800 */
[----:B------:R-:W2:Y:S01]  /*58020*/  LDL.LU R11, [R1+0x1ac] ;  /* 0x0001ac00010b7983 */ /* 0x000ea20000300800 */
[----:B------:R-:W-:Y:S01]  /*58030*/  MOV R20, R26 ;  /* 0x0000001a00147202 */ /* 0x000fe20000000f00 */
[----:B------:R-:W-:-:S07]  /*58040*/  IMAD.MOV.U32 R21, RZ, RZ, R7 ;  /* 0x000000ffff157224 */ /* 0x000fce00078e0007 */
[----:B---3--:R-:W-:Y:S01]  /*58050*/  HMMA.16816.F32.BF16 R12, R16, R20, R12 ;  /* 0x00000014100c723c */ /* 0x008fe2000004180c */
[----:B--2---:R-:W-:Y:S04]  /*58060*/  STL.64 [R1+0x32c8], R10 ;  /* 0x0032c80a01007387 */ /* 0x004fe80000100a00 */
[----:B------:R0:W-:Y:S04]  /*58070*/  STL.64 [R1+0x32c0], R8 ;  /* 0x0032c00801007387 */ /* 0x0001e80000100a00 */
[----:B0-----:R-:W2:Y:S04]  /*58080*/  LDL.LU R8, [R1+0x1b0] ;  /* 0x0001b00001087983 */ /* 0x001ea80000300800 */
[----:B------:R-:W2:Y:S04]  /*58090*/  LDL.LU R9, [R1+0x1b4] ;  /* 0x0001b40001097983 */ /* 0x000ea80000300800 */
[----:B------:R-:W3:Y:S04]  /*580a0*/  LDL.LU R10, [R1+0x1b8] ;  /* 0x0001b800010a7983 */ /* 0x000ee80000300800 */
[----:B------:R-:W3:Y:S01]  /*580b0*/  LDL.LU R11, [R1+0x1bc] ;  /* 0x0001bc00010b7983 */ /* 0x000ee20000300800 */
[----:B------:R-:W-:Y:S01]  /*580c0*/  MOV R4, R2 ;  /* 0x0000000200047202 */ /* 0x000fe20000000f00 */
[----:B------:R-:W-:-:S02]  /*580d0*/  IMAD.MOV.U32 R5, RZ, RZ, R0 ;  /* 0x000000ffff057224 */ /* 0x000fc400078e0000 */
[----:B---3--:R-:W-:Y:S04]  /*580e0*/  STL.64 [R1+0x32e0], R10 ;  /* 0x0032e00a01007387 */ /* 0x008fe80000100a00 */
[----:B--2---:R0:W-:Y:S04]  /*580f0*/  STL.64 [R1+0x32d8], R8 ;  /* 0x0032d80801007387 */ /* 0x0041e80000100a00 */
[----:B0-----:R-:W2:Y:S04]  /*58100*/  LDL.LU R8, [R1+0x1c0] ;  /* 0x0001c00001087983 */ /* 0x001ea80000300800 */
[----:B------:R-:W2:Y:S04]  /*58110*/  LDL.LU R9, [R1+0x1c4] ;  /* 0x0001c40001097983 */ /* 0x000ea80000300800 */
[----:B------:R-:W2:Y:S04]  /*58120*/  LDL.LU R10, [R1+0x1c8] ;  /* 0x0001c800010a7983 */ /* 0x000ea80000300800 */
[----:B------:R-:W2:Y:S04]  /*58130*/  LDL.LU R11, [R1+0x1cc] ;  /* 0x0001cc00010b7983 */ /* 0x000ea80000300800 */
[----:B------:R-:W-:Y:S04]  /*58140*/  STL.64 [R1+0x3280], R20 ;  /* 0x0032801401007387 */ /* 0x000fe80000100a00 */
[----:B------:R-:W-:Y:S04]  /*58150*/  STL.64 [R1+0x3f0], R12 ;  /* 0x0003f00c01007387 */ /* 0x000fe80000100a00 */
[----:B------:R-:W-:Y:S04]  /*58160*/  STL.64 [R1+0x3f8], R14 ;  /* 0x0003f80e01007387 */ /* 0x000fe80000100a00 */
[----:B------:R0:W-:Y:S04]  /*58170*/  STL.64 [R1+0x3288], R4 ;  /* 0x0032880401007387 */ /* 0x0001e80000100a00 */
[----:B0-----:R-:W3:Y:S04]  /*58180*/  LDL.LU R4, [R1+0x180] ;  /* 0x0001800001047983 */ /* 0x001ee80000300800 */
[----:B------:R-:W3:Y:S04]  /*58190*/  LDL.LU R5, [R1+0x184] ;  /* 0x0001840001057983 */ /* 0x000ee80000300800 */
[----:B------:R-:W3:Y:S04]  /*581a0*/  LDL.LU R6, [R1+0x188] ;  /* 0x0001880001067983 */ /* 0x000ee80000300800 */
[----:B------:R-:W3:Y:S01]  /*581b0*/  LDL.LU R7, [R1+0x18c] ;  /* 0x00018c0001077983 */ /* 0x000ee20000300800 */
[----:B----4-:R-:W-:Y:S01]  /*581c0*/  MOV R2, R24 ;  /* 0x0000001800027202 */ /* 0x010fe20000000f00 */
[----:B------:R-:W-:Y:S01]  /*581d0*/  IMAD.MOV.U32 R0, RZ, RZ, R25 ;  /* 0x000000ffff007224 */ /* 0x000fe200078e0019 */
[C---:B--2---:R-:W-:Y:S01]  /*581e0*/  HMMA.16816.F32.BF16 R8, R16.reuse, R24, R8 ;  /* 0x000000181008723c */ /* 0x044fe20000041808 */
[----:B---3--:R-:W-:Y:S04]  /*581f0*/  STL.64 [R1+0x32a8], R6 ;  /* 0x0032a80601007387 */ /* 0x008fe80000100a00 */
        /* <DEDUP_REMOVED lines=11> */
[----:B------:R-:W4:Y:S04]  /*582b0*/  LDL.LU R14, [R1+0x158] ;  /* 0x00015800010e7983 */ /* 0x000f280000300800 */
[----:B------:R-:W4:Y:S04]  /*582c0*/  LDL.LU R15, [R1+0x15c] ;  /* 0x00015c00010f7983 */ /* 0x000f280000300800 */
        /* <DEDUP_REMOVED lines=9> */
[----:B------:R0:W-:Y:S04]  /*58360*/  STL.64 [R1+0x2e0], R24 ;  /* 0x0002e01801007387 */ /* 0x0001e80000100a00 */
[----:B------:R-:W-:Y:S04]  /*58370*/  STL.64 [R1+0x2e8], R26 ;  /* 0x0002e81a01007387 */ /* 0x000fe80000100a00 */
[----:B0-----:R-:W2:Y:S02]  /*58380*/  LDL.LU.64 R24, [R1+0x32b8] ;  /* 0x0032b80001187983 */ /* 0x001ea40000300a00 */
[C---:B--2---:R-:W-:Y:S11]  /*58390*/  HMMA.16816.F32.BF16 R8, R16.reuse, R24, R8 ;  /* 0x000000181008723c */ /* 0x044ff60000041808 */
[----:B------:R-:W-:Y:S11]  /*583a0*/  @!UPT UIADD3 URZ, URZ, URZ, URZ ;  /* 0x0000003f3f3ff290 */ /* 0x000ff6000fffe03f */
[----:B------:R-:W-:Y:S01]  /*583b0*/  @!UPT UIADD3 URZ, URZ, URZ, URZ ;  /* 0x0000003f3f3ff290 */ /* 0x000fe2000fffe03f */
[----:B------:R0:W-:Y:S04]  /*583c0*/  STL.64 [R1+0x2d0], R8 ;  /* 0x0002d00801007387 */ /* 0x0001e80000100a00 */
[----:B------:R-:W-:Y:S04]  /*583d0*/  STL.64 [R1+0x2d8], R10 ;  /* 0x0002d80a01007387 */ /* 0x000fe80000100a00 */
[----:B0-----:R-:W2:Y:S04]  /*583e0*/  LDL.LU.64 R8, [R1+0x32b0] ;  /* 0x0032b00001087983 */ /* 0x001ea80000300a00 */
[----:B------:R0:W-:Y:S04]  /*583f0*/  STL.64 [R1+0x3230], R24 ;  /* 0x0032301801007387 */ /* 0x0001e80000100a00 */
[----:B0-----:R-:W3:Y:S01]  /*58400*/  LDL.64 R24, [R1+0x10] ;  /* 0x0000100001187983 */ /* 0x001ee20000100a00 */
[----:B--2---:R-:W-:Y:S03]  /*58410*/  HMMA.16816.F32.BF16 R4, R16, R8, R4 ;  /* 0x000000081004723c */ /* 0x004fe60000041804 */
[----:B---3--:R0:W-:Y:S02]  /*58420*/  STL.64 [R1+0x3248], R24 ;  /* 0x0032481801007387 */ /* 0x0081e40000100a00 */
[----:B0-----:R-:W-:Y:S01]  /*58430*/  MOV R24, R2 ;  /* 0x0000000200187202 */ /* 0x001fe20000000f00 */
[----:B------:R-:W-:-:S05]  /*58440*/  IMAD.MOV.U32 R25, RZ, RZ, R0 ;  /* 0x000000ffff197224 */ /* 0x000fca00078e0000 */
[----:B------:R0:W-:Y:S01]  /*58450*/  STL.64 [R1+0x3260], R24 ;  /* 0x0032601801007387 */ /* 0x0001e20000100a00 */
[----:B------:R-:W-:Y:S01]  /*58460*/  MOV R2, R8 ;  /* 0x0000000800027202 */ /* 0x000fe20000000f00 */
[----:B------:R-:W-:Y:S02]  /*58470*/  IMAD.MOV.U32 R0, RZ, RZ, R9 ;  /* 0x000000ffff007224 */ /* 0x000fe400078e0009 */
[----:B0-----:R-:W2:Y:S04]  /*58480*/  LDL.LU R24, [R1+0x140] ;  /* 0x0001400001187983 */ /* 0x001ea80000300800 */
[----:B------:R-:W2:Y:S04]  /*58490*/  LDL.LU R25, [R1+0x144] ;  /* 0x0001440001197983 */ /* 0x000ea80000300800 */
[----:B------:R-:W2:Y:S04]  /*584a0*/  LDL.LU R26, [R1+0x148] ;  /* 0x00014800011a7983 */ /* 0x000ea80000300800 */
[----:B------:R-:W2:Y:S04]  /*584b0*/  LDL.LU R27, [R1+0x14c] ;  /* 0x00014c00011b7983 */ /* 0x000ea80000300800 */
[----:B------:R-:W-:Y:S04]  /*584c0*/  STL.64 [R1+0x2c0], R4 ;  /* 0x0002c00401007387 */ /* 0x000fe80000100a00 */
[----:B------:R0:W-:Y:S04]  /*584d0*/  STL.64 [R1+0x2c8], R6 ;  /* 0x0002c80601007387 */ /* 0x0001e80000100a00 */
[----:B0-----:R-:W3:Y:S04]  /*584e0*/  LDL.LU.64 R6, [R1+0x32a8] ;  /* 0x0032a80001067983 */ /* 0x001ee80000300a00 */
[----:B------:R-:W3:Y:S04]  /*584f0*/  LDL.LU.64 R4, [R1+0x32a0] ;  /* 0x0032a00001047983 */ /* 0x000ee80000300a00 */
[----:B------:R-:W2:Y:S04]  /*58500*/  LDL.LU.64 R10, [R1+0x3298] ;  /* 0x00329800010a7983 */ /* 0x000ea80000300a00 */
        /* <DEDUP_REMOVED lines=14> */
[----:B--2---:R-:W-:Y:S01]  /*585f0*/  STL.64 [R1+0x3258], R10 ;  /* 0x0032580a01007387 */ /* 0x004fe20000100a00 */
[----:B------:R0:W-:Y:S03]  /*58600*/  STL.64 [R1+0x3250], R8 ;  /* 0x0032500801007387 */ /* 0x0001e60000100a00 */
[----:B0-----:R-:W2:Y:S01]  /*58610*/  LDL.LU R8, [R1+0x130] ;  /* 0x0001300001087983 */ /* 0x001ea20000300800 */
[----:B------:R-:W2:Y:S02]  /*58620*/  LDL.LU R9, [R1+0x134] ;  /* 0x0001340001097983 */ /* 0x000ea40000300800 */
[----:B------:R-:W2:Y:S02]  /*58630*/  LDL.LU R10, [R1+0x138] ;  /* 0x00013800010a7983 */ /* 0x000ea40000300800 */
[----:B------:R-:W2:Y:S01]  /*58640*/  LDL.LU R11, [R1+0x13c] ;  /* 0x00013c00010b7983 */ /* 0x000ea20000300800 */
[----:B------:R-:W3:Y:S10]  /*58650*/  LDL.LU.64 R20, [R1+0x3280] ;  /* 0x0032800001147983 */ /* 0x000ef40000300a00 */
[----:B------:R0:W-:Y:S02]  /*58660*/  STL.64 [R1+0x2a0], R4 ;  /* 0x0002a00401007387 */ /* 0x0001e40000100a00 */
[----:B------:R-:W-:Y:S01]  /*58670*/  STL.64 [R1+0x2a8], R6 ;  /* 0x0002a80601007387 */ /* 0x000fe20000100a00 */
[----:B0-----:R-:W4:Y:S02]  /*58680*/  LDL.LU.64 R4, [R1+0x3278] ;  /* 0x0032780001047983 */ /* 0x001f240000300a00 */
[----:B----4-:R-:W-:Y:S02]  /*58690*/  HMMA.16816.F32.BF16 R16, R16, R4, R12 ;  /* 0x000000041010723c */ /* 0x010fe4000004180c */
[----:B------:R-:W3:Y:S01]  /*586a0*/  LDL.LU.64 R14, [R1+0x3270] ;  /* 0x00327000010e7983 */ /* 0x000ee20000300a00 */
[----:B------:R-:W3:Y:S02]  /*586b0*/  LDL.LU.64 R12, [R1+0x3268] ;  /* 0x00326800010c7983 */ /* 0x000ee40000300a00 */
[----:B------:R0:W-:Y:S02]  /*586c0*/  STL.64 [R1+0x3210], R4 ;  /* 0x0032100401007387 */ /* 0x0001e40000100a00 */
[----:B0-----:R-:W4:Y:S11]  /*586d0*/  LDL.LU R4, [R1+0x250] ;  /* 0x0002500001047983 */ /* 0x001f360000300800 */
[----:B------:R-:W-:Y:S05]  /*586e0*/  @!UPT UIADD3 URZ, URZ, URZ, URZ ;  /* 0x0000003f3f3ff290 */ /* 0x000fea000fffe03f */
[----:B------:R0:W-:Y:S01]  /*586f0*/  STL.64 [R1+0x290], R16 ;  /* 0x0002901001007387 */ /* 0x0001e20000100a00 */
[----:B------:R1:W-:Y:S02]  /*58700*/  STL.64 [R1+0x298], R18 ;  /* 0x0002981201007387 */ /* 0x0003e40000100a00 */
[----:B------:R-:W4:Y:S02]  /*58710*/  LDL.LU R5, [R1+0x254] ;  /* 0x0002540001057983 */ /* 0x000f240000300800 */
[----:B------:R-:W4:Y:S01]  /*58720*/  LDL.LU R6, [R1+0x258] ;  /* 0x0002580001067983 */ /* 0x000f220000300800 */
[----:B------:R-:W4:Y:S04]  /*58730*/  LDL.LU R7, [R1+0x25c] ;  /* 0x00025c0001077983 */ /* 0x000f280000300800 */
[----:B0-----:R-:W2:Y:S01]  /*58740*/  LDL.LU R16, [R1+0x570] ;  /* 0x0005700001107983 */ /* 0x001ea20000300800 */
[----:B------:R-:W2:Y:S02]  /*58750*/  LDL.LU R17, [R1+0x574] ;  /* 0x0005740001117983 */ /* 0x000ea40000300800 */
[----:B-1----:R-:W2:Y:S02]  /*58760*/  LDL.LU R18, [R1+0x578] ;  /* 0x0005780001127983 */ /* 0x002ea40000300800 */
[----:B------:R-:W2:Y:S01]  /*58770*/  LDL.LU R19, [R1+0x57c] ;  /* 0x00057c0001137983 */ /* 0x000ea20000300800 */
[C---:B---3--:R-:W-:Y:S01]  /*58780*/  HMMA.16816.F32.BF16 R24, R12.reuse, R20, R24 ;  /* 0x000000140c18723c */ /* 0x048fe20000041818 */
[----:B--2---:R-:W-:Y:S01]  /*58790*/  STL.64 [R1+0x3198], R18 ;  /* 0x0031981201007387 */ /* 0x004fe20000100a00 */
[----:B------:R-:W-:Y:S11]  /*587a0*/  STL.64 [R1+0x3190], R16 ;  /* 0x0031901001007387 */ /* 0x000ff60000100a00 */
[----:B------:R-:W-:Y:S10]  /*587b0*/  @!UPT UIADD3 URZ, URZ, URZ, URZ ;  /* 0x0000003f3f3ff290 */ /* 0x000ff4000fffe03f */
[----:B------:R0:W-:Y:S02]  /*587c0*/  STL.64 [R1+0x240], R24 ;  /* 0x0002401801007387 */ /* 0x0001e40000100a00 */
[----:B------:R-:W-:Y:S01]  /*587d0*/  STL.64 [R1+0x248], R26 ;  /* 0x0002481a01007387 */ /* 0x000fe20000100a00 */
[----:B0-----:R-:W2:Y:S01]  /*587e0*/  LDL.LU.64 R24, [R1+0x3260] ;  /* 0x0032600001187983 */ /* 0x001ea20000300a00 */
[----:B------:R0:W-:Y:S03]  /*587f0*/  STL.64 [R1+0x3218], R20 ;  /* 0x0032181401007387 */ /* 0x0001e60000100a00 */
[----:B0-----:R-:W3:Y:S01]  /*58800*/  LDL.LU R20, [R1+0x210] ;  /* 0x0002100001147983 */ /* 0x001ee20000300800 */
[----:B------:R-:W3:Y:S02]  /*58810*/  LDL.LU R21, [R1+0x214] ;  /* 0x0002140001157983 */ /* 0x000ee40000300800 */
[----:B------:R-:W3:Y:S02]  /*58820*/  LDL.LU R22, [R1+0x218] ;  /* 0x0002180001167983 */ /* 0x000ee40000300800 */
[----:B------:R-:W3:Y:S01]  /*58830*/  LDL.LU R23, [R1+0x21c] ;  /* 0x00021c0001177983 */ /* 0x000ee20000300800 */
[C---:B--2---:R-:W-:Y:S01]  /*58840*/  HMMA.16816.F32.BF16 R24, R12.reuse, R24, R8 ;  /* 0x000000180c18723c */ /* 0x044fe20000041808 */
[----:B------:R-:W2:Y:S01]  /*58850*/  LDL.LU.64 R10, [R1+0x3258] ;  /* 0x00325800010a7983 */ /* 0x000ea20000300a00 */
[----:B------:R-:W2:Y:S11]  /*58860*/  LDL.LU.64 R8, [R1+0x3250] ;  /* 0x0032500001087983 */ /* 0x000eb60000300a00 */
[----:B------:R-:W-:Y:S10]  /*58870*/  @!UPT UIADD3 URZ, URZ, URZ, URZ ;  /* 0x0000003f3f3ff290 */ /* 0x000ff4000fffe03f */
[----:B------:R0:W-:Y:S01]  /*58880*/  STL.64 [R1+0x230], R24 ;  /* 0x0002301801007387 */ /* 0x0001e20000100a00 */
[----:B------:R-:W-:Y:S03]  /*58890*/  STL.64 [R1+0x238], R26 ;  /* 0x0002381a01007387 */ /* 0x000fe60000100a00 */
[----:B0-----:R-:W2:Y:S01]  /*588a0*/  LDL.LU.64 R24, [R1+0x3248] ;  /* 0x0032480001187983 */ /* 0x001ea20000300a00 */
[----:B------:R-:W-:Y:S01]  /*588b0*/  MOV R16, R2 ;  /* 0x0000000200107202 */ /* 0x000fe20000000f00 */
[----:B------:R-:W-:Y:S01]  /*588c0*/  IMAD.MOV.U32 R17, RZ, RZ, R0 ;  /* 0x000000ffff117224 */ /* 0x000fe200078e0000 */
[C---:B--2---:R-:W-:Y:S01]  /*588d0*/  HMMA.16816.F32.BF16 R8, R12.reuse, R24, R8 ;  /* 0x000000180c08723c */ /* 0x044fe20000041808 */
[----:B------:R-:W-:Y:S01]  /*588e0*/  MOV R2, R24 ;  /* 0x0000001800027202 */ /* 0x000fe20000000f00 */
[----:B------:R-:W-:Y:S11]  /*588f0*/  IMAD.MOV.U32 R0, RZ, RZ, R25 ;  /* 0x000000ffff007224 */ /* 0x000ff600078e0019 */
[----:B------:R-:W-:Y:S10]  /*58900*/  @!UPT UIADD3 URZ, URZ, URZ, URZ ;  /* 0x0000003f3f3ff290 */ /* 0x000ff4000fffe03f */
[----:B------:R-:W-:Y:S01]  /*58910*/  STL.64 [R1+0x220], R8 ;  /* 0x0002200801007387 */ /* 0x000fe20000100a00 */
[----:B------:R0:W-:Y:S03]  /*58920*/  STL.64 [R1+0x228], R10 ;  /* 0x0002280a01007387 */ /* 0x0001e60000100a00 */
[----:B0-----:R-:W2:Y:S01]  /*58930*/  LDL.LU.64 R10, [R1+0x3240] ;  /* 0x00324000010a7983 */ /* 0x001ea20000300a00 */
[----:B------:R-:W2:Y:S02]  /*58940*/  LDL.LU.64 R8, [R1+0x3238] ;  /* 0x0032380001087983 */ /* 0x000ea40000300a00 */
[----:B------:R-:W3:Y:S02]  /*58950*/  LDL.LU.64 R24, [R1+0x3230] ;  /* 0x0032300001187983 */ /* 0x000ee40000300a00 */
[C---:B---3--:R-:W-:Y:S01]  /*58960*/  HMMA.16816.F32.BF16 R20, R12.reuse, R24, R20 ;  /* 0x000000180c14723c */ /* 0x048fe20000041814 */
[----:B------:R0:W-:Y:S06]  /*58970*/  STL.64 [R1+0x31b8], R24 ;  /* 0x0031b81801007387 */ /* 0x0001ec0000100a00 */
[----:B0-----:R-:W-:Y:S01]  /*58980*/  MOV R24, R2 ;  /* 0x0000000200187202 */ /* 0x001fe20000000f00 */
[----:B------:R-:W-:Y:S11]  /*58990*/  IMAD.MOV.U32 R25, RZ, RZ, R0 ;  /* 0x000000ffff197224 */ /* 0x000ff600078e0000 */
[----:B------:R-:W-:Y:S04]  /*589a0*/  @!UPT UIADD3 URZ, URZ, URZ, URZ ;  /* 0x0000003f3f3ff290 */ /* 0x000fe8000fffe03f */
[----:B------:R-:W-:Y:S01]  /*589b0*/  STL.64 [R1+0x210], R20 ;  /* 0x0002101401007387 */ /* 0x000fe20000100a00 */
[----:B------:R-:W-:Y:S02]  /*589c0*/  STL.64 [R1+0x218], R22 ;  /* 0x0002181601007387 */ /* 0x000fe40000100a00 */
[----:B------:R0:W-:Y:S02]  /*589d0*/  STL.64 [R1+0x31d0], R24 ;  /* 0x0031d01801007387 */ /* 0x0001e40000100a00 */
[----:B0-----:R-:W3:Y:S01]  /*589e0*/  LDL.LU.64 R24, [R1+0x20] ;  /* 0x0000200001187983 */ /* 0x001ee20000300a00 */
[C---:B----4-:R-:W-:Y:S03]  /*589f0*/  HMMA.16816.F32.BF16 R4, R12.reuse, R16, R4 ;  /* 0x000000100c04723c */ /* 0x050fe60000041804 */
[----:B---3--:R-:W-:Y:S01]  /*58a00*/  STL.64 [R1+0x3208], R24 ;  /* 0x0032081801007387 */ /* 0x008fe20000100a00 */
[----:B------:R0:W-:Y:S03]  /*58a10*/  STL.64 [R1+0x31b0], R16 ;  /* 0x0031b01001007387 */ /* 0x0001e60000100a00 */
[----:B0-----:R-:W3:Y:S11]  /*58a20*/  LDL.LU R16, [R1+0x500] ;  /* 0x0005000001107983 */ /* 0x001ef60000300800 */
[----:B------:R-:W-:Y:S05]  /*58a30*/  @!UPT UIADD3 URZ, URZ, URZ, URZ ;  /* 0x0000003f3f3ff290 */ /* 0x000fea000fffe03f */
[----:B------:R-:W-:Y:S02]  /*58a40*/  STL.64 [R1+0x200], R4 ;  /* 0x0002000401007387 */ /* 0x000fe40000100a00 */
[----:B------:R-:W-:Y:S02]  /*58a50*/  STL.64 [R1+0x208], R6 ;  /* 0x0002080601007387 */ /* 0x000fe40000100a00 */
[----:B------:R-:W3:Y:S01]  /*58a60*/  LDL.LU R17, [R1+0x504] ;  /* 0x0005040001117983 */ /* 0x000ee20000300800 */
[----:B------:R-:W4:Y:S01]  /*58a70*/  LDL.LU R18, [R1+0x508] ;  /* 0x0005080001127983 */ /* 0x000f220000300800 */
[----:B------:R-:W4:Y:S02]  /*58a80*/  LDL.LU R19, [R1+0x50c] ;  /* 0x00050c0001137983 */ /* 0x000f240000300800 */
        /* <DEDUP_REMOVED lines=10> */
[----:B------:R-:W2:Y:S01]  /*58b30*/  LDL.64 R4, [R1+0x60] ;  /* 0x0000600001047983 */ /* 0x000ea20000100a00 */
[----:B------:R-:W2:Y:S02]  /*58b40*/  LDL.LU R24, [R1+0x270] ;  /* 0x0002700001187983 */ /* 0x000ea40000300800 */
[----:B------:R-:W2:Y:S02]  /*58b50*/  LDL.LU R25, [R1+0x274] ;  /* 0x0002740001197983 */ /* 0x000ea40000300800 */
[----:B------:R-:W2:Y:S01]  /*58b60*/  LDL.LU R26, [R1+0x278] ;  /* 0x00027800011a7983 */ /* 0x000ea20000300800 */
[----:B------:R-:W2:Y:S01]  /*58b70*/  LDL.LU R27, [R1+0x27c] ;  /* 0x00027c00011b7983 */ /* 0x000ea20000300800 */
[----:B----4-:R-:W-:Y:S02]  /*58b80*/  STL.64 [R1+0x31c8], R18 ;  /* 0x0031c81201007387 */ /* 0x010fe40000100a00 */
[----:B---3--:R0:W-:Y:S02]  /*58b90*/  STL.64 [R1+0x31c0], R16 ;  /* 0x0031c01001007387 */ /* 0x0081e40000100a00 */
        /* <DEDUP_REMOVED lines=8> */
[----:B------:R-:W4:Y:S02]  /*58c20*/  LDL.LU R18, [R1+0x4c8] ;  /* 0x0004c80001127983 */ /* 0x000f240000300800 */
[----:B------:R-:W4:Y:S01]  /*58c30*/  LDL.LU R19, [R1+0x4cc] ;  /* 0x0004cc0001137983 */ /* 0x000f220000300800 */
[C---:B--2---:R-:W-:Y:S01]  /*58c40*/  HMMA.16816.F32.BF16 R20, R12.reuse, R8, R20 ;  /* 0x000000080c14723c */ /* 0x044fe20000041814 */
[----:B----4-:R-:W-:Y:S01]  /*58c50*/  STL.64 [R1+0x31f0], R18 ;  /* 0x0031f01201007387 */ /* 0x010fe20000100a00 */
[----:B---3--:R0:W-:Y:S03]  /*58c60*/  STL.64 [R1+0x31e8], R16 ;  /* 0x0031e81001007387 */ /* 0x0081e60000100a00 */
        /* <DEDUP_REMOVED lines=9> */
[----:B------:R-:W-:Y:S02]  /*58d00*/  STL.64 [R1+0x31a8], R10 ;  /* 0x0031a80a01007387 */ /* 0x000fe40000100a00 */
[----:B------:R0:W-:Y:S02]  /*58d10*/  STL.64 [R1+0x31a0], R8 ;  /* 0x0031a00801007387 */ /* 0x0001e40000100a00 */
[----:B0-----:R-:W4:Y:S01]  /*58d20*/  LDL.LU R8, [R1+0x550] ;  /* 0x0005500001087983 */ /* 0x001f220000300800 */
[----:B------:R-:W4:Y:S02]  /*58d30*/  LDL.LU R9, [R1+0x554] ;  /* 0x0005540001097983 */ /* 0x000f240000300800 */
[----:B------:R-:W4:Y:S02]  /*58d40*/  LDL.LU R10, [R1+0x558] ;  /* 0x00055800010a7983 */ /* 0x000f240000300800 */
[----:B------:R-:W4:Y:S01]  /*58d50*/  LDL.LU R11, [R1+0x55c] ;  /* 0x00055c00010b7983 */ /* 0x000f220000300800 */
[C---:B---3--:R-:W-:Y:S11]  /*58d60*/  HMMA.16816.F32.BF16 R20, R12.reuse, R4, R20 ;  /* 0x000000040c14723c */ /* 0x048ff60000041814 */
[----:B------:R-:W-:Y:S11]  /*58d70*/  @!UPT UIADD3 URZ, URZ, URZ, URZ ;  /* 0x0000003f3f3ff290 */ /* 0x000ff6000fffe03f */
[----:B------:R-:W-:Y:S01]  /*58d80*/  @!UPT UIADD3 URZ, URZ, URZ, URZ ;  /* 0x0000003f3f3ff290 */ /* 0x000fe2000fffe03f */
[----:B------:R0:W-:Y:S01]  /*58d90*/  STL.64 [R1+0x1e0], R20 ;  /* 0x0001e01401007387 */ /* 0x0001e20000100a00 */
[----:B------:R1:W-:Y:S03]  /*58da0*/  STL.64 [R1+0x1e8], R22 ;  /* 0x0001e81601007387 */ /* 0x0003e60000100a00 */
[----:B0-----:R-:W2:Y:S01]  /*58db0*/  LDL.LU.64 R20, [R1+0x3218] ;  /* 0x0032180001147983 */ /* 0x001ea20000300a00 */
[----:B-1----:R-:W-:Y:S01]  /*58dc0*/  MOV R23, R4 ;  /* 0x0000000400177202 */ /* 0x002fe20000000f00 */
[----:B------:R-:W-:Y:S02]  /*58dd0*/  IMAD.MOV.U32 R22, RZ, RZ, R5 ;  /* 0x000000ffff167224 */ /* 0x000fe400078e0005 */
[----:B------:R-:W3:Y:S04]  /*58de0*/  LDL.LU.64 R4, [R1+0x3210] ;  /* 0x0032100001047983 */ /* 0x000ee80000300a00 */
[----:B------:R-:W0:Y:S02]  /*58df0*/  S2R R2, SR_TID.X ;  /* 0x0000000000027919 */ /* 0x000e240000002100 */
[----:B0-----:R-:W-:Y:S01]  /*58e00*/  LOP3.LUT R29, R2, 0x7, RZ, 0xc0, !PT ;  /* 0x00000007021d7812 */ /* 0x001fe200078ec0ff */
[----:B---3--:R-:W-:Y:S01]  /*58e10*/  HMMA.16816.F32.BF16 R12, R12, R4, R24 ;  /* 0x000000040c0c723c */ /* 0x008fe20000041818 */
[----:B------:R-:W3:Y:S01]  /*58e20*/  LDL.LU.64 R24, [R1+0x3208] ;  /* 0x0032080001187983 */ /* 0x000ee20000300a00 */
[----:B------:R-:W-:Y:S01]  /*58e30*/  MOV R2, R4 ;  /* 0x0000000400027202 */ /* 0x000fe20000000f00 */
[----:B------:R-:W-:Y:S11]  /*58e40*/  IMAD.MOV.U32 R0, RZ, RZ, R5 ;  /* 0x000000ffff007224 */ /* 0x000ff600078e0005 */
[----:B------:R-:W-:Y:S09]  /*58e50*/  @!UPT UIADD3 URZ, URZ, URZ, URZ ;  /* 0x0000003f3f3ff290 */ /* 0x000ff2000fffe03f */
[----:B------:R0:W-:Y:S01]  /*58e60*/  STL.64 [R1+0x1c0], R12 ;  /* 0x0001c00c01007387 */ /* 0x0001e20000100a00 */
[----:B------:R-:W-:Y:S02]  /*58e70*/  STL.64 [R1+0x1c8], R14 ;  /* 0x0001c80e01007387 */ /* 0x000fe40000100a00 */
[----:B------:R-:W2:Y:S02]  /*58e80*/  LDL.LU.64 R6, [R1+0x3200] ;  /* 0x0032000001067983 */ /* 0x000ea40000300a00 */
[----:B------:R-:W2:Y:S01]  /*58e90*/  LDL.LU.64 R4, [R1+0x31f8] ;  /* 0x0031f80001047983 */ /* 0x000ea20000300a00 */
[----:B0-----:R-:W-:Y:S01]  /*58ea0*/  MOV R12, R23 ;  /* 0x00000017000c7202 */ /* 0x001fe20000000f00 */
[----:B------:R-:W-:Y:S02]  /*58eb0*/  IMAD.MOV.U32 R13, RZ, RZ, R22 ;  /* 0x000000ffff0d7224 */ /* 0x000fe400078e0016 */
[----:B--2---:R-:W-:Y:S01]  /*58ec0*/  HMMA.16816.F32.BF16 R20, R4, R20, R16 ;  /* 0x000000140414723c */ /* 0x004fe20000041810 */
[----:B------:R-:W2:Y:S01]  /*58ed0*/  LDL.LU.64 R18, [R1+0x31f0] ;  /* 0x0031f00001127983 */ /* 0x000ea20000300a00 */
[----:B------:R-:W2:Y:S03]  /*58ee0*/  LDL.LU.64 R16, [R1+0x31e8] ;  /* 0x0031e80001107983 */ /* 0x000ea60000300a00 */
[----:B------:R-:W0:Y:S01]  /*58ef0*/  S2R R3, SR_TID.X ;  /* 0x0000000000037919 */ /* 0x000e220000002100 */
[----:B------:R-:W-:-:S02]  /*58f00*/  IMAD.SHL.U32 R29, R29, 0x10, RZ ;  /* 0x000000101d1d7824 */ /* 0x000fc400078e00ff */
[----:B---3--:R-:W-:Y:S11]  /*58f10*/  IMAD.MOV.U32 R28, RZ, RZ, R25 ;  /* 0x000000ffff1c7224 */ /* 0x008ff600078e0019 */
[----:B------:R-:W-:Y:S04]  /*58f20*/  @!UPT UIADD3 URZ, URZ, URZ, URZ ;  /* 0x0000003f3f3ff290 */ /* 0x000fe8000fffe03f */
[----:B------:R-:W-:Y:S01]  /*58f30*/  STL.64 [R1+0x1b0], R20 ;  /* 0x0001b01401007387 */ /* 0x000fe20000100a00 */
[----:B------:R1:W-:Y:S01]  /*58f40*/  STL.64 [R1+0x1b8], R22 ;  /* 0x0001b81601007387 */ /* 0x0003e20000100a00 */
[----:B0-----:R-:W-:-:S04]  /*58f50*/  SHF.L.U32 R27, R3, 0x8, RZ ;  /* 0x00000008031b7819 */ /* 0x001fc800000006ff */
[----:B-1----:R-:W-:Y:S01]  /*58f60*/  LOP3.LUT R23, R29, 0xf00, R27, 0xf8, !PT ;  /* 0x00000f001d177812 */ /* 0x002fe200078ef81b */
[----:B------:R-:W-:Y:S01]  /*58f70*/  MOV R29, R24 ;  /* 0x00000018001d7202 */ /* 0x000fe20000000f00 */
[C---:B--2---:R-:W-:Y:S11]  /*58f80*/  HMMA.16816.F32.BF16 R16, R4.reuse, R24, R16 ;  /* 0x000000180410723c */ /* 0x044ff60000041810 */
[----:B------:R-:W-:Y:S11]  /*58f90*/  @!UPT UIADD3 URZ, URZ, URZ, URZ ;  /* 0x0000003f3f3ff290 */ /* 0x000ff6000fffe03f */
[----:B------:R-:W-:Y:S01]  /*58fa0*/  @!UPT UIADD3 URZ, URZ, URZ, URZ ;  /* 0x0000003f3f3ff290 */ /* 0x000fe2000fffe03f */
[----:B------:R-:W-:Y:S01]  /*58fb0*/  STL.64 [R1+0x1a0], R16 ;  /* 0x0001a01001007387 */ /* 0x000fe20000100a00 */
[----:B------:R0:W-:Y:S03]  /*58fc0*/  STL.64 [R1+0x1a8], R18 ;  /* 0x0001a81201007387 */ /* 0x0001e60000100a00 */
[----:B0-----:R-:W2:Y:S01]  /*58fd0*/  LDL.LU.64 R18, [R1+0x31e0] ;  /* 0x0031e00001127983 */ /* 0x001ea20000300a00 */
[----:B------:R-:W2:Y:S02]  /*58fe0*/  LDL.LU.64 R16, [R1+0x31d8] ;  /* 0x0031d80001107983 */ /* 0x000ea40000300a00 */
[----:B------:R-:W2:Y:S02]  /*58ff0*/  LDL.LU.64 R24, [R1+0x31d0] ;  /* 0x0031d00001187983 */ /* 0x000ea40000300a00 */
[C---:B--2---:R-:W-:Y:S01]  /*59000*/  HMMA.16816.F32.BF16 R24, R4.reuse, R24, R16 ;  /* 0x000000180418723c */ /* 0x044fe20000041810 */
[----:B------:R-:W2:Y:S01]  /*59010*/  LDL.LU.64 R18, [R1+0x31c8] ;  /* 0x0031c80001127983 */ /* 0x000ea20000300a00 */
[----:B------:R-:W2:Y:S11]  /*59020*/  LDL.LU.64 R16, [R1+0x31c0] ;  /* 0x0031c00001107983 */ /* 0x000eb60000300a00 */
[----:B------:R-:W-:Y:S10]  /*59030*/  @!UPT UIADD3 URZ, URZ, URZ, URZ ;  /* 0x0000003f3f3ff290 */ /* 0x000ff4000fffe03f */
[----:B------:R0:W-:Y:S01]  /*59040*/  STL.64 [R1+0x190], R24 ;  /* 0x0001901801007387 */ /* 0x0001e20000100a00 */
[----:B------:R2:W-:Y:S03]  /*59050*/  STL.64 [R1+0x198], R26 ;  /* 0x0001981a01007387 */ /* 0x0005e60000100a00 */
[----:B0-----:R-:W2:Y:S02]  /*59060*/  LDL.LU.64 R24, [R1+0x31b8] ;  /* 0x0031b80001187983 */ /* 0x001ea40000300a00 */
[C---:B--2---:R-:W-:Y:S02]  /*59070*/  HMMA.16816.F32.BF16 R24, R4.reuse, R24, R16 ;  /* 0x000000180418723c */ /* 0x044fe40000041810 */
[----:B------:R-:W4:Y:S11]  /*59080*/  LDL.LU.64 R16, [R1+0x31b0] ;  /* 0x0031b00001107983 */ /* 0x000f360000300a00 */
[----:B------:R-:W-:Y:S10]  /*59090*/  @!UPT UIADD3 URZ, URZ, URZ, URZ ;  /* 0x0000003f3f3ff290 */ /* 0x000ff4000fffe03f */
[----:B------:R-:W-:Y:S01]  /*590a0*/  STL.64 [R1+0x180], R24 ;  /* 0x0001801801007387 */ /* 0x000fe20000100a00 */
[----:B------:R-:W-:Y:S01]  /*590b0*/  STL.64 [R1+0x188], R26 ;  /* 0x0001881a01007387 */ /* 0x000fe20000100a00 */
[----:B----4-:R-:W-:Y:S02]  /*590c0*/  HMMA.16816.F32.BF16 R16, R4, R16, R8 ;  /* 0x000000100410723c */ /* 0x010fe40000041808 */
[----:B------:R-:W2:Y:S01]  /*590d0*/  LDL.LU.64 R10, [R1+0x31a8] ;  /* 0x0031a800010a7983 */ /* 0x000ea20000300a00 */
[----:B------:R-:W3:Y:S11]  /*590e0*/  LDL.LU.64 R8, [R1+0x31a0] ;  /* 0x0031a00001087983 */ /* 0x000ef60000300a00 */
[----:B------:R-:W-:Y:S09]  /*590f0*/  @!UPT UIADD3 URZ, URZ, URZ, URZ ;  /* 0x0000003f3f3ff290 */ /* 0x000ff2000fffe03f */
[----:B------:R-:W-:Y:S01]  /*59100*/  STL.64 [R1+0x170], R16 ;  /* 0x0001701001007387 */ /* 0x000fe20000100a00 */
[----:B------:R0:W-:Y:S03]  /*59110*/  STL.64 [R1+0x178], R18 ;  /* 0x0001781201007387 */ /* 0x0001e60000100a00 */
[----:B0-----:R-:W4:Y:S01]  /*59120*/  LDL.LU.64 R18, [R1+0x3198] ;  /* 0x0031980001127983 */ /* 0x001f220000300a00 */
[----:B------:R-:W4:Y:S01]  /*59130*/  LDL.LU.64 R16, [R1+0x3190] ;  /* 0x0031900001107983 */ /* 0x000f220000300a00 */
[----:B------:R-:W-:-:S04]  /*59140*/  LOP3.LUT R23, R23, 0x10, R3, 0x78, !PT ;  /* 0x0000001017177812 */ /* 0x000fc800078e7803 */
[----:B------:R-:W-:-:S05]  /*59150*/  LOP3.LUT R23, R23, 0x40, RZ, 0x3c, !PT ;  /* 0x0000004017177812 */ /* 0x000fca00078e3cff */
[----:B------:R-:W-:Y:S02]  /*59160*/  LDSM.16.M88.4 R24, [R23+0x46000] ;  /* 0x046000001718783b */ /* 0x000fe40000000200 */
[----:B------:R-:W0:Y:S02]  /*59170*/  LDSM.16.M88.4 R20, [R23+0x47000] ;  /* 0x047000001714783b */ /* 0x000e240000000200 */
[----:B------:R-:W1:Y:S01]  /*59180*/  S2R R15, SR_TID.X ;  /* 0x00000000000f7919 */ /* 0x000e620000002100 */
[----:B------:R-:W-:-:S04]  /*59190*/  LOP3.LUT R3, R3, 0x7, RZ, 0xc0, !PT ;  /* 0x0000000703037812 */ /* 0x000fc800078ec0ff */
[----:B------:R-:W-:Y:S01]  /*591a0*/  SHF.L.U32 R3, R3, 0x4, RZ ;  /* 0x0000000403037819 */ /* 0x000fe200000006ff */
[----:B-1----:R-:W-:-:S05]  /*591b0*/  IMAD.SHL.U32 R14, R15, 0x100, RZ ;  /* 0x000001000f0e7824 */ /* 0x002fca00078e00ff */
[----:B------:R-:W-:-:S04]  /*591c0*/  LOP3.LUT R3, R3, 0xf00, R14, 0xf8, !PT ;  /* 0x00000f0003037812 */ /* 0x000fc800078ef80e */
[----:B------:R-:W-:Y:S01]  /*591d0*/  LOP3.LUT R3, R3, 0x10, R15, 0x78, !PT ;  /* 0x0000001003037812 */ /* 0x000fe200078e780f */
[----:B0-----:R0:W-:Y:S01]  /*591e0*/  STL [R1+0x30e4], R20 ;  /* 0x0030e41401007387 */ /* 0x0011e20000100800 */
[----:B------:R1:W-:Y:S02]  /*591f0*/  STL [R1+0x30e0], R21 ;  /* 0x0030e01501007387 */ /* 0x0003e40000100800 */
[----:B------:R-:W-:Y:S02]  /*59200*/  STL [R1+0x30dc], R22 ;  /* 0x0030dc1601007387 */ /* 0x000fe40000100800 */
[----:B------:R-:W-:Y:S01]  /*59210*/  STL [R1+0x30d8], R23 ;  /* 0x0030d81701007387 */ /* 0x000fe20000100800 */
[----:B------:R-:W-:Y:S02]  /*59220*/  LOP3.LUT R3, R3, 0x60, RZ, 0x3c, !PT ;  /* 0x0000006003037812 */ /* 0x000fe400078e3cff */
[----:B0-----:R-:W-:Y:S01]  /*59230*/  MOV R20, R2 ;  /* 0x0000000200147202 */ /* 0x001fe20000000f00 */
[----:B-1----:R-:W-:Y:S01]  /*59240*/  IMAD.MOV.U32 R21, RZ, RZ, R0 ;  /* 0x000000ffff157224 */ /* 0x002fe200078e0000 */
[----:B------:R-:W4:Y:S01]  /*59250*/  LDL.LU R2, [R1+0x3188] ;  /* 0x0031880001027983 */ /* 0x000f220000300800 */
[----:B------:R-:W4:Y:S03]  /*59260*/  LDL.LU R0, [R1+0x3184] ;  /* 0x0031840001007983 */ /* 0x000f260000300800 */
[----:B--2---:R-:W-:Y:S01]  /*59270*/  STL.64 [R1+0x3110], R10 ;  /* 0x0031100a01007387 */ /* 0x004fe20000100a00 */
[----:B---3--:R0:W-:Y:S01]  /*59280*/  STL.64 [R1+0x3108], R8 ;  /* 0x0031080801007387 */ /* 0x0081e20000100a00 */
[C---:B----4-:R-:W-:Y:S11]  /*59290*/  HMMA.16816.F32.BF16 R16, R4.reuse, R8, R16 ;  /* 0x000000080410723c */ /* 0x050ff60000041810 */
[----:B------:R-:W-:Y:S11]  /*592a0*/  @!UPT UIADD3 URZ, URZ, URZ, URZ ;  /* 0x0000003f3f3ff290 */ /* 0x000ff6000fffe03f */
[----:B------:R-:W-:Y:S01]  /*592b0*/  @!UPT UIADD3 URZ, URZ, URZ, URZ ;  /* 0x0000003f3f3ff290 */ /* 0x000fe2000fffe03f */
[----:B------:R-:W-:Y:S01]  /*592c0*/  STL.64 [R1+0x160], R16 ;  /* 0x0001601001007387 */ /* 0x000fe20000100a00 */
[----:B------:R-:W-:Y:S02]  /*592d0*/  STL.64 [R1+0x168], R18 ;  /* 0x0001681201007387 */ /* 0x000fe40000100a00 */
[----:B------:R-:W1:Y:S04]  /*592e0*/  LDSM.16.M88.4 R16, [R3+0x40000] ;  /* 0x040000000310783b */ /* 0x000e680000000200 */
[----:B0-----:R-:W2:Y:S01]  /*592f0*/  LDL.LU R8, [R1+0x590] ;  /* 0x0005900001087983 */ /* 0x001ea20000300800 */
[----:B------:R-:W2:Y:S01]  /*59300*/  LDL.LU R9, [R1+0x594] ;  /* 0x0005940001097983 */ /* 0x000ea20000300800 */
[----:B------:R-:W2:Y:S02]  /*59310*/  LDL.LU R10, [R1+0x598] ;  /* 0x00059800010a7983 */ /* 0x000ea40000300800 */
[----:B------:R-:W2:Y:S01]  /*59320*/  LDL.LU R11, [R1+0x59c] ;  /* 0x00059c00010b7983 */ /* 0x000ea20000300800 */
[----:B-1----:R-:W-:Y:S01]  /*59330*/  STL.64 [R1+0x3068], R18 ;  /* 0x0030681201007387 */ /* 0x002fe20000100a00 */
[----:B------:R0:W-:Y:S03]  /*59340*/  STL.64 [R1+0x3060], R16 ;  /* 0x0030601001007387 */ /* 0x0001e60000100a00 */
[----:B0-----:R-:W3:Y:S01]  /*59350*/  LDL.LU R16, [R1+0x5a0] ;  /* 0x0005a00001107983 */ /* 0x001ee20000300800 */
[----:B------:R-:W3:Y:S02]  /*59360*/  LDL.LU R17, [R1+0x5a4] ;  /* 0x0005a40001117983 */ /* 0x000ee40000300800 */
[----:B------:R-:W3:Y:S02]  /*59370*/  LDL.LU R18, [R1+0x5a8] ;  /* 0x0005a80001127983 */ /* 0x000ee40000300800 */
[----:B------:R-:W3:Y:S01]  /*59380*/  LDL.LU R19, [R1+0x5ac] ;  /* 0x0005ac0001137983 */ /* 0x000ee20000300800 */
[C---:B--2---:R-:W-:Y:S08]  /*59390*/  HMMA.16816.F32.BF16 R8, R4.reuse, R20, R8 ;  /* 0x000000140408723c */ /* 0x044ff00000041808 */
[----:B---3--:R-:W-:Y:S01]  /*593a0*/  HMMA.16816.F32.BF16 R16, R4, R12, R16 ;  /* 0x0000000c0410723c */ /* 0x008fe20000041810 */
[----:B------:R-:W0:Y:S04]  /*593b0*/  LDSM.16.M88.4 R12, [R3+0x41000] ;  /* 0x04100000030c783b */ /* 0x000e280000000200 */
[----:B------:R-:W1:Y:S04]  /*593c0*/  LDSM.16.M88.4 R4, [R3+0x42000] ;  /* 0x042000000304783b */ /* 0x000e680000000200 */
[----:B0-----:R0:W-:Y:S11]  /*593d0*/  STL.64 [R1+0x2ff8], R14 ;  /* 0x002ff80e01007387 */ /* 0x0011f60000100a00 */
[----:B------:R-:W-:Y:S03]  /*593e0*/  @!UPT UIADD3 URZ, URZ, URZ, URZ ;  /* 0x0000003f3f3ff290 */ /* 0x000fe6000fffe03f */
[----:B------:R-:W-:Y:S02]  /*593f0*/  STL.64 [R1+0x150], R16 ;  /* 0x0001501001007387 */ /* 0x000fe40000100a00 */
[----:B------:R-:W-:Y:S02]  /*59400*/  STL.64 [R1+0x158], R18 ;  /* 0x0001581201007387 */ /* 0x000fe40000100a00 */
[----:B------:R2:W-:Y:S01]  /*59410*/  STL.64 [R1+0x2ff0], R12 ;  /* 0x002ff00c01007387 */ /* 0x0005e20000100a00 */
[----:B0-----:R-:W-:Y:S01]  /*59420*/  MOV R14, R0 ;  /* 0x00000000000e7202 */ /* 0x001fe20000000f00 */
[----:B------:R-:W-:Y:S01]  /*59430*/  IMAD.MOV.U32 R15, RZ, RZ, R2 ;  /* 0x000000ffff0f7224 */ /* 0x000fe200078e0002 */
[----:B--2---:R-:W-:Y:S01]  /*59440*/  MOV R12, R29 ;  /* 0x0000001d000c7202 */ /* 0x004fe20000000f00 */
[----:B------:R-:W-:Y:S01]  /*59450*/  IMAD.MOV.U32 R13, RZ, RZ, R28 ;  /* 0x000000ffff0d7224 */ /* 0x000fe200078e001c */
[----:B------:R-:W2:Y:S01]  /*59460*/  LDL.LU R29, [R1+0x3180] ;  /* 0x00318000011d7983 */ /* 0x000ea20000300800 */
[----:B------:R-:W3:Y:S02]  /*59470*/  LDL.LU R0, [R1+0x317c] ;  /* 0x00317c0001007983 */ /* 0x000ee40000300800 */
[----:B------:R-:W4:Y:S02]  /*59480*/  LDL.LU R2, [R1+0x3178] ;  /* 0x0031780001027983 */ /* 0x000f240000300800 */
[----:B------:R-:W-:Y:S01]  /*59490*/  STL.64 [R1+0x3160], R14 ;  /* 0x0031600e01007387 */ /* 0x000fe20000100a00 */
[----:B------:R-:W-:Y:S01]  /*594a0*/  STL.64 [R1+0x3158], R12 ;  /* 0x0031580c01007387 */ /* 0x000fe20000100a00 */
[----:B------:R-:W2:Y:S02]  /*594b0*/  LDL.LU R16, [R1+0x580] ;  /* 0x0005800001107983 */ /* 0x000ea40000300800 */
[----:B------:R-:W-:Y:S02]  /*594c0*/  STL.64 [R1+0x130], R8 ;  /* 0x0001300801007387 */ /* 0x000fe40000100a00 */
[----:B------:R-:W-:Y:S01]  /*594d0*/  STL.64 [R1+0x138], R10 ;  /* 0x0001380a01007387 */ /* 0x000fe20000100a00 */
[----:B------:R-:W2:Y:S01]  /*594e0*/  LDL.LU R17, [R1+0x584] ;  /* 0x0005840001117983 */ /* 0x000ea20000300800 */
[----:B---3--:R-:W-:Y:S01]  /*594f0*/  IMAD.MOV.U32 R19, RZ, RZ, R0 ;  /* 0x000000ffff137224 */ /* 0x008fe200078e0000 */
[----:B----4-:R-:W-:-:S02]  /*59500*/  MOV R18, R2 ;  /* 0x0000000200127202 */ /* 0x010fc40000000f00 */
[----:B------:R-:W3:Y:S01]  /*59510*/  LDL.LU R2, [R1+0x3174] ;  /* 0x0031740001027983 */ /* 0x000ee20000300800 */
[----:B------:R-:W4:Y:S02]  /*59520*/  LDL.LU R0, [R1+0x3170] ;  /* 0x0031700001007983 */ /* 0x000f240000300800 */
[----:B------:R-:W-:Y:S01]  /*59530*/  STL.64 [R1+0x30f0], R18 ;  /* 0x0030f01201007387 */ /* 0x000fe20000100a00 */
[----:B--2---:R0:W-:Y:S04]  /*59540*/  STL.64 [R1+0x30e8], R16 ;  /* 0x0030e81001007387 */ /* 0x0041e80000100a00 */
[----:B0-----:R-:W2:Y:S01]  /*59550*/  LDL.LU R16, [R1+0x630] ;  /* 0x0006300001107983 */ /* 0x001ea20000300800 */
[----:B------:R-:W2:Y:S02]  /*59560*/  LDL.LU R17, [R1+0x634] ;  /* 0x0006340001117983 */ /* 0x000ea40000300800 */
[----:B------:R-:W2:Y:S02]  /*59570*/  LDL.LU R18, [R1+0x638] ;  /* 0x0006380001127983 */ /* 0x000ea40000300800 */
[----:B------:R-:W2:Y:S01]  /*59580*/  LDL.LU R19, [R1+0x63c] ;  /* 0x00063c0001137983 */ /* 0x000ea20000300800 */
[----:B------:R-:W2:Y:S01]  /*59590*/  LDL.LU R8, [R1+0x650] ;  /* 0x0006500001087983 */ /* 0x000ea20000300800 */
[----:B------:R-:W2:Y:S02]  /*595a0*/  LDL.LU R9, [R1+0x654] ;  /* 0x0006540001097983 */ /* 0x000ea40000300800 */
[----:B------:R-:W2:Y:S02]  /*595b0*/  LDL.LU R10, [R1+0x658] ;  /* 0x00065800010a7983 */ /* 0x000ea40000300800 */
[----:B------:R-:W2:Y:S01]  /*595c0*/  LDL.LU R11, [R1+0x65c] ;  /* 0x00065c00010b7983 */ /* 0x000ea20000300800 */
[----:B------:R-:W3:Y:S01]  /*595d0*/  LDL.LU R20, [R1+0x690] ;  /* 0x0006900001147983 */ /* 0x000ee20000300800 */
[----:B------:R-:W3:Y:S02]  /*595e0*/  LDL.LU R21, [R1+0x694] ;  /* 0x0006940001157983 */ /* 0x000ee40000300800 */
[----:B------:R-:W3:Y:S02]  /*595f0*/  LDL.LU R22, [R1+0x698] ;  /* 0x0006980001167983 */ /* 0x000ee40000300800 */
[----:B------:R-:W3:Y:S01]  /*59600*/  LDL.LU R23, [R1+0x69c] ;  /* 0x00069c0001177983 */ /* 0x000ee20000300800 */
[----:B------:R-:W3:Y:S04]  /*59610*/  LDL.LU.64 R12, [R1+0x40] ;  /* 0x00004000010c7983 */ /* 0x000ee80000300a00 */
        /* <DEDUP_REMOVED lines=8> */
[----:B0-----:R-:W2:Y:S04]  /*596a0*/  LDL.64 R8, [R1+0x10] ;  /* 0x0000100001087983 */ /* 0x001ea80000100a00 */
[----:B--2---:R0:W-:Y:S04]  /*596b0*/  STL.64 [R1+0x3150], R8 ;  /* 0x0031500801007387 */ /* 0x0041e80000100a00 */
[----:B0-----:R-:W2:Y:S01]  /*596c0*/  LDL.LU R8, [R1+0x680] ;  /* 0x0006800001087983 */ /* 0x001ea20000300800 */
[----:B------:R-:W2:Y:S02]  /*596d0*/  LDL.LU R9, [R1+0x684] ;  /* 0x0006840001097983 */ /* 0x000ea40000300800 */
[----:B------:R-:W2:Y:S02]  /*596e0*/  LDL.LU R10, [R1+0x688] ;  /* 0x00068800010a7983 */ /* 0x000ea40000300800 */
[----:B------:R-:W2:Y:S01]  /*596f0*/  LDL.LU R11, [R1+0x68c] ;  /* 0x00068c00010b7983 */ /* 0x000ea20000300800 */
[----:B------:R3:W-:Y:S01]  /*59700*/  STL.64 [R1+0x3100], R18 ;  /* 0x0031001201007387 */ /* 0x0007e20000100a00 */
[----:B------:R0:W-:Y:S02]  /*59710*/  STL.64 [R1+0x30f8], R16 ;  /* 0x0030f81001007387 */ /* 0x0001e40000100a00 */
[----:B---3--:R-:W-:Y:S01]  /*59720*/  IMAD.MOV.U32 R18, RZ, RZ, R2 ;  /* 0x000000ffff127224 */ /* 0x008fe200078e0002 */
[----:B0-----:R-:W3:Y:S01]  /*59730*/  LDL.LU R16, [R1+0x640] ;  /* 0x0006400001107983 */ /* 0x001ee20000300800 */
[----:B----4-:R-:W-:-:S02]  /*59740*/  MOV R17, R0 ;  /* 0x0000000000117202 */ /* 0x010fc40000000f00 */
[----:B------:R-:W4:Y:S02]  /*59750*/  LDL.LU R0, [R1+0x316c] ;  /* 0x00316c0001007983 */ /* 0x000f240000300800 */
[----:B------:R-:W2:Y:S01]  /*59760*/  LDL.LU R2, [R1+0x3168] ;  /* 0x0031680001027983 */ /* 0x000ea20000300800 */
[----:B------:R-:W2:Y:S04]  /*59770*/  LDL.LU R19, [R1+0x64c] ;  /* 0x00064c0001137983 */ /* 0x000ea80000300800 */
[----:B--2---:R-:W-:Y:S01]  /*59780*/  STL.64 [R1+0x3130], R18 ;  /* 0x0031301201007387 */ /* 0x004fe20000100a00 */
[----:B---3--:R0:W-:Y:S03]  /*59790*/  STL.64 [R1+0x3128], R16 ;  /* 0x0031281001007387 */ /* 0x0081e60000100a00 */
[----:B0-----:R-:W2:Y:S01]  /*597a0*/  LDL.LU.64 R16, [R1] ;  /* 0x0000000001107983 */ /* 0x001ea20000300a00 */
[----:B------:R-:W-:Y:S03]  /*597b0*/  HMMA.16816.F32.BF16 R20, R24, R12, R20 ;  /* 0x0000000c1814723c */ /* 0x000fe60000041814 */
[----:B--2---:R0:W-:Y:S04]  /*597c0*/  STL.64 [R1+0x3148], R16 ;  /* 0x0031481001007387 */ /* 0x0041e80000100a00 */
[----:B0-----:R-:W2:Y:S01]  /*597d0*/  LDL.LU R16, [R1+0x670] ;  /* 0x0006700001107983 */ /* 0x001ea20000300800 */
[----:B------:R-:W2:Y:S02]  /*597e0*/  LDL.LU R17, [R1+0x674] ;  /* 0x0006740001117983 */ /* 0x000ea40000300800 */
[----:B-1----:R-:W-:Y:S02]  /*597f0*/  STL.64 [R1+0x2f88], R6 ;  /* 0x002f880601007387 */ /* 0x002fe40000100a00 */
[----:B------:R0:W-:Y:S02]  /*59800*/  STL.64 [R1+0x2f80], R4 ;  /* 0x002f800401007387 */ /* 0x0001e40000100a00 */
[----:B0-----:R-:W3:Y:S01]  /*59810*/  LDL.LU.64 R4, [R1+0x70] ;  /* 0x0000700001047983 */ /* 0x001ee20000300a00 */
[----:B------:R-:W2:Y:S03]  /*59820*/  LDL.64 R6, [R1+0x78] ;  /* 0x0000780001067983 */ /* 0x000ea60000100a00 */
[----:B--2---:R-:W-:Y:S05]  /*59830*/  STL [R1+0x3074], R7 ;  /* 0x0030740701007387 */ /* 0x004fea0000100800 */
[----:B------:R0:W-:Y:S02]  /*59840*/  STL.64 [R1+0x120], R20 ;  /* 0x0001201401007387 */ /* 0x0001e40000100a00 */
[----:B------:R-:W-:Y:S02]  /*59850*/  STL.64 [R1+0x128], R22 ;  /* 0x0001281601007387 */ /* 0x000fe40000100a00 */
[----:B------:R-:W2:Y:S01]  /*59860*/  LDL.LU.64 R14, [R1+0x3160] ;  /* 0x00316000010e7983 */ /* 0x000ea20000300a00 */
[----:B0-----:R-:W-:Y:S01]  /*59870*/  MOV R20, R12 ;  /* 0x0000000c00147202 */ /* 0x001fe20000000f00 */
[----:B------:R-:W-:-:S02]  /*59880*/  IMAD.MOV.U32 R21, RZ, RZ, R13 ;  /* 0x000000ffff157224 */ /* 0x000fc400078e000d */
[----:B------:R-:W2:Y:S02]  /*59890*/  LDL.LU.64 R12, [R1+0x3158] ;  /* 0x00315800010c7983 */ /* 0x000ea40000300a00 */
[C---:B--2---:R-:W-:Y:S11]  /*598a0*/  HMMA.16816.F32.BF16 R8, R24.reuse, R12, R8 ;  /* 0x0000000c1808723c */ /* 0x044ff60000041808 */
[----:B------:R-:W-:Y:S11]  /*598b0*/  @!UPT UIADD3 URZ, URZ, URZ, URZ ;  /* 0x0000003f3f3ff290 */ /* 0x000ff6000fffe03f */
[----:B------:R-:W-:Y:S01]  /*598c0*/  @!UPT UIADD3 URZ, URZ, URZ, URZ ;  /* 0x0000003f3f3ff290 */ /* 0x000fe2000fffe03f */
[----:B------:R0:W-:Y:S04]  /*598d0*/  STL.64 [R1+0x110], R8 ;  /* 0x0001100801007387 */ /* 0x0001e80000100a00 */
[----:B0-----:R-:W2:Y:S01]  /*598e0*/  LDL.LU.64 R8, [R1+0x3150] ;  /* 0x0031500001087983 */ /* 0x001ea20000300a00 */
[----:B------:R-:W-:Y:S01]  /*598f0*/  MOV R18, R2 ;  /* 0x0000000200127202 */ /* 0x000fe20000000f00 */
[----:B----4-:R-:W-:Y:S02]  /*59900*/  IMAD.MOV.U32 R19, RZ, RZ, R0 ;  /* 0x000000ffff137224 */ /* 0x010fe400078e0000 */
[----:B------:R-:W-:Y:S01]  /*59910*/  IMAD.MOV.U32 R0, RZ, RZ, R11 ;  /* 0x000000ffff007224 */ /* 0x000fe200078e000b */
[----:B------:R-:W-:Y:S01]  /*59920*/  MOV R2, R10 ;  /* 0x0000000a00027202 */ /* 0x000fe20000000f00 */
[----:B------:R-:W-:Y:S01]  /*59930*/  STL.64 [R1+0x30c8], R14 ;  /* 0x0030c80e01007387 */ /* 0x000fe20000100a00 */
[----:B------:R0:W-:Y:S03]  /*59940*/  STL.64 [R1+0x30c0], R12 ;  /* 0x0030c00c01007387 */ /* 0x0001e60000100a00 */
[----:B0-----:R-:W4:Y:S01]  /*59950*/  LDL.LU.64 R12, [R1+0x30] ;  /* 0x00003000010c7983 */ /* 0x001f220000300a00 */
[----:B------:R-:W-:Y:S02]  /*59960*/  STL [R1+0x2d7c], R0 ;  /* 0x002d7c0001007387 */ /* 0x000fe40000100800 */
[----:B------:R-:W-:Y:S01]  /*59970*/  STL [R1+0x2d78], R2 ;  /* 0x002d780201007387 */ /* 0x000fe20000100800 */
[C---:B--2---:R-:W-:Y:S01]  /*59980*/  HMMA.16816.F32.BF16 R16, R24.reuse, R8, R16 ;  /* 0x000000081810723c */ /* 0x044fe20000041810 */
[----:B------:R-:W-:Y:S11]  /*59990*/  MOV R3, R8 ;  /* 0x0000000800037202 */ /* 0x000ff60000000f00 */
[----:B------:R-:W-:Y:S11]  /*599a0*/  @!UPT UIADD3 URZ, URZ, URZ, URZ ;  /* 0x0000003f3f3ff290 */ /* 0x000ff6000fffe03f */
[----:B------:R0:W-:Y:S01]  /*599b0*/  STL.64 [R1+0x100], R16 ;  /* 0x0001001001007387 */ /* 0x0001e20000100a00 */
[----:B------:R1:W-:Y:S03]  /*599c0*/  STL.64 [R1+0x108], R18 ;  /* 0x0001081201007387 */ /* 0x0003e60000100a00 */
[----:B0-----:R-:W2:Y:S01]  /*599d0*/  LDL.LU.64 R16, [R1+0x3148] ;  /* 0x0031480001107983 */ /* 0x001ea20000300a00 */
[----:B------:R-:W2:Y:S02]  /*599e0*/  LDL.LU.64 R10, [R1+0x3140] ;  /* 0x00314000010a7983 */ /* 0x000ea40000300a00 */
[----:B------:R-:W2:Y:S02]  /*599f0*/  LDL.LU.64 R8, [R1+0x3138] ;  /* 0x0031380001087983 */ /* 0x000ea40000300a00 */
[----:B-1----:R-:W3:Y:S01]  /*59a00*/  LDL.LU.64 R18, [R1+0x3130] ;  /* 0x0031300001127983 */ /* 0x002ee20000300a00 */
[----:B--2---:R-:W-:Y:S01]  /*59a10*/  HMMA.16816.F32.BF16 R8, R24, R16, R8 ;  /* 0x000000101808723c */ /* 0x004fe20000041808 */
[----:B------:R-:W-:Y:S01]  /*59a20*/  IMAD.MOV.U32 R22, RZ, RZ, R16 ;  /* 0x000000ffff167224 */ /* 0x000fe200078e0010 */
[----:B------:R-:W-:-:S02]  /*59a30*/  MOV R23, R17 ;  /* 0x0000001100177202 */ /* 0x000fc40000000f00 */
[----:B------:R-:W3:Y:S11]  /*59a40*/  LDL.LU.64 R16, [R1+0x3128] ;  /* 0x0031280001107983 */ /* 0x000ef60000300a00 */
[----:B------:R-:W-:Y:S08]  /*59a50*/  @!UPT UIADD3 URZ, URZ, URZ, URZ ;  /* 0x0000003f3f3ff290 */ /* 0x000ff0000fffe03f */
[----:B------:R0:W-:Y:S01]  /*59a60*/  STL.64 [R1+0xf0], R8 ;  /* 0x0000f00801007387 */ /* 0x0001e20000100a00 */
[----:B------:R-:W-:Y:S01]  /*59a70*/  IMAD.MOV.U32 R0, RZ, RZ, R10 ;  /* 0x000000ffff007224 */ /* 0x000fe200078e000a */
[----:B------:R-:W-:Y:S02]  /*59a80*/  MOV R2, R11 ;  /* 0x0000000b00027202 */ /* 0x000fe40000000f00 */
[----:B------:R-:W4:Y:S04]  /*59a90*/  LDL.LU.64 R10, [R1+0x3120] ;  /* 0x00312000010a7983 */ /* 0x000f280000300a00 */
[----:B0-----:R-:W4:Y:S01]  /*59aa0*/  LDL.LU.64 R8, [R1+0x3118] ;  /* 0x0031180001087983 */ /* 0x001f220000300a00 */
[----:B------:R-:W-:Y:S02]  /*59ab0*/  STL [R1+0x2d84], R2 ;  /* 0x002d840201007387 */ /* 0x000fe40000100800 */
[----:B------:R-:W-:Y:S01]  /*59ac0*/  STL [R1+0x2d80], R0 ;  /* 0x002d800001007387 */ /* 0x000fe20000100800 */
[C---:B----4-:R-:W-:Y:S11]  /*59ad0*/  HMMA.16816.F32.BF16 R8, R24.reuse, R12, R8 ;  /* 0x0000000c1808723c */ /* 0x050ff60000041808 */
[----:B------:R-:W-:Y:S11]  /*59ae0*/  @!UPT UIADD3 URZ, URZ, URZ, URZ ;  /* 0x0000003f3f3ff290 */ /* 0x000ff6000fffe03f */
[----:B------:R-:W-:Y:S01]  /*59af0*/  @!UPT UIADD3 URZ, URZ, URZ, URZ ;  /* 0x0000003f3f3ff290 */ /* 0x000fe2000fffe03f */
[----:B------:R-:W-:Y:S01]  /*59b00*/  STL.64 [R1+0xe0], R8 ;  /* 0x0000e00801007387 */ /* 0x000fe20000100a00 */
[----:B------:R0:W-:Y:S03]  /*59b10*/  STL.64 [R1+0xe8], R10 ;  /* 0x0000e80a01007387 */ /* 0x0001e60000100a00 */
[----:B0-----:R-:W2:Y:S01]  /*59b20*/  LDL.LU.64 R10, [R1+0x3110] ;  /* 0x00311000010a7983 */ /* 0x001ea20000300a00 */
[----:B------:R-:W3:Y:S02]  /*59b30*/  LDL.LU.64 R8, [R1+0x3108] ;  /* 0x0031080001087983 */ /* 0x000ee40000300a00 */
[----:B------:R-:W-:Y:S01]  /*59b40*/  IMAD.MOV.U32 R2, RZ, RZ, R12 ;  /* 0x000000ffff027224 */ /* 0x000fe200078e000c */
[----:B------:R-:W-:Y:S01]  /*59b50*/  MOV R0, R13 ;  /* 0x0000000d00007202 */ /* 0x000fe20000000f00 */
[----:B------:R-:W4:Y:S01]  /*59b60*/  LDL.LU R12, [R1+0x560] ;  /* 0x00056000010c7983 */ /* 0x000f220000300800 */
[----:B------:R-:W4:Y:S02]  /*59b70*/  LDL.LU R13, [R1+0x564] ;  /* 0x00056400010d7983 */ /* 0x000f240000300800 */
[----:B------:R-:W4:Y:S02]  /*59b80*/  LDL.LU R14, [R1+0x568] ;  /* 0x00056800010e7983 */ /* 0x000f240000300800 */
[----:B------:R-:W4:Y:S01]  /*59b90*/  LDL.LU R15, [R1+0x56c] ;  /* 0x00056c00010f7983 */ /* 0x000f220000300800 */
[C---:B---3--:R-:W-:Y:S11]  /*59ba0*/  HMMA.16816.F32.BF16 R16, R24.reuse, R8, R16 ;  /* 0x000000081810723c */ /* 0x048ff60000041810 */
[----:B------:R-:W-:Y:S11]  /*59bb0*/  @!UPT UIADD3 URZ, URZ, URZ, URZ ;  /* 0x0000003f3f3ff290 */ /* 0x000ff6000fffe03f */
[----:B------:R-:W-:Y:S01]  /*59bc0*/  @!UPT UIADD3 URZ, URZ, URZ, URZ ;  /* 0x0000003f3f3ff290 */ /* 0x000fe2000fffe03f */
[----:B------:R-:W-:Y:S01]  /*59bd0*/  STL.64 [R1+0xd0], R16 ;  /* 0x0000d01001007387 */ /* 0x000fe20000100a00 */
[----:B------:R0:W-:Y:S03]  /*59be0*/  STL.64 [R1+0xd8], R18 ;  /* 0x0000d81201007387 */ /* 0x0001e60000100a00 */
[----:B0-----:R-:W3:Y:S01]  /*59bf0*/  LDL.LU.64 R18, [R1+0x3100] ;  /* 0x0031000001127983 */ /* 0x001ee20000300a00 */
[----:B------:R-:W3:Y:S02]  /*59c00*/  LDL.LU.64 R16, [R1+0x30f8] ;  /* 0x0030f80001107983 */ /* 0x000ee40000300a00 */
[----:B--2---:R-:W-:Y:S02]  /*59c10*/  STL.64 [R1+0x3090], R10 ;  /* 0x0030900a01007387 */ /* 0x004fe40000100a00 */
[----:B------:R0:W-:Y:S02]  /*59c20*/  STL.64 [R1+0x3088], R8 ;  /* 0x0030880801007387 */ /* 0x0001e40000100a00 */
        /* <DEDUP_REMOVED lines=8> */
[----:B------:R-:W-:Y:S01]  /*59cb0*/  IMAD.MOV.U32 R7, RZ, RZ, R8 ;  /* 0x000000ffff077224 */ /* 0x000fe200078e0008 */
[----:B------:R-:W-:Y:S02]  /*59cc0*/  MOV R28, R9 ;  /* 0x00000009001c7202 */ /* 0x000fe40000000f00 */
[----:B--2---:R-:W-:Y:S01]  /*59cd0*/  HMMA.16816.F32.BF16 R8, R24, R4, R16 ;  /* 0x000000041808723c */ /* 0x004fe20000041810 */
[----:B------:R-:W2:Y:S06]  /*59ce0*/  LDL.LU R16, [R1+0x540] ;  /* 0x0005400001107983 */ /* 0x000eac0000300800 */
[----:B------:R-:W-:Y:S01]  /*59cf0*/  IMAD.MOV.U32 R24, RZ, RZ, R22 ;  /* 0x000000ffff187224 */ /* 0x000fe200078e0016 */
[----:B------:R-:W-:Y:S11]  /*59d00*/  MOV R25, R23 ;  /* 0x0000001700197202 */ /* 0x000ff60000000f00 */
[----:B------:R-:W-:Y:S04]  /*59d10*/  @!UPT UIADD3 URZ, URZ, URZ, URZ ;  /* 0x0000003f3f3ff290 */ /* 0x000fe8000fffe03f */
[----:B------:R-:W-:Y:S01]  /*59d20*/  STL.64 [R1+0xb0], R8 ;  /* 0x0000b00801007387 */ /* 0x000fe20000100a00 */
[----:B------:R-:W-:Y:S02]  /*59d30*/  STL.64 [R1+0xb8], R10 ;  /* 0x0000b80a01007387 */ /* 0x000fe40000100a00 */
[----:B------:R-:W2:Y:S02]  /*59d40*/  LDL.LU R17, [R1+0x544] ;  /* 0x0005440001117983 */ /* 0x000ea40000300800 */
[----:B------:R-:W2:Y:S01]  /*59d50*/  LDL.LU R18, [R1+0x548] ;  /* 0x0005480001127983 */ /* 0x000ea20000300800 */
[----:B------:R-:W2:Y:S01]  /*59d60*/  LDL.LU R19, [R1+0x54c] ;  /* 0x00054c0001137983 */ /* 0x000ea20000300800 */
[----:B------:R-:W-:Y:S02]  /*59d70*/  STL.64 [R1+0x3080], R6 ;  /* 0x0030800601007387 */ /* 0x000fe40000100a00 */
[----:B------:R0:W-:Y:S02]  /*59d80*/  STL.64 [R1+0x3078], R4 ;  /* 0x0030780401007387 */ /* 0x0001e40000100a00 */
[----:B0-----:R-:W-:Y:S01]  /*59d90*/  IMAD.MOV.U32 R4, RZ, RZ, R20 ;  /* 0x000000ffff047224 */ /* 0x001fe200078e0014 */
[----:B------:R-:W-:Y:S01]  /*59da0*/  MOV R5, R21 ;  /* 0x0000001500057202 */ /* 0x000fe20000000f00 */
[----:B------:R-:W4:Y:S01]  /*59db0*/  LDL.LU R20, [R1+0x30e4] ;  /* 0x0030e40001147983 */ /* 0x000f220000300800 */
[----:B------:R-:W4:Y:S02]  /*59dc0*/  LDL.LU R21, [R1+0x30e0] ;  /* 0x0030e00001157983 */ /* 0x000f240000300800 */
[----:B------:R-:W4:Y:S02]  /*59dd0*/  LDL.LU R22, [R1+0x30dc] ;  /* 0x0030dc0001167983 */ /* 0x000f240000300800 */
[----:B------:R-:W4:Y:S01]  /*59de0*/  LDL.LU R23, [R1+0x30d8] ;  /* 0x0030d80001177983 */ /* 0x000f220000300800 */
[----:B------:R-:W3:Y:S01]  /*59df0*/  LDL R26, [R1+0x8] ;  /* 0x00000800011a7983 */ /* 0x000ee20000100800 */
[----:B------:R-:W-:-:S02]  /*59e00*/  IMAD.MOV.U32 R27, RZ, RZ, R29 ;  /* 0x000000ffff1b7224 */ /* 0x000fc400078e001d */
[----:B------:R-:W2:Y:S02]  /*59e10*/  LDL.LU R29, [R1+0x30d4] ;  /* 0x0030d400011d7983 */ /* 0x000ea40000300800 */
[----:B------:R-:W-:Y:S01]  /*59e20*/  IMAD.MOV.U32 R8, RZ, RZ, R2 ;  /* 0x000000ffff087224 */ /* 0x000fe200078e0002 */
[----:B------:R-:W-:Y:S01]  /*59e30*/  MOV R9, R0 ;  /* 0x0000000000097202 */ /* 0x000fe20000000f00 */
[----:B---3--:R-:W-:Y:S01]  /*59e40*/  STL.64 [R1+0x30b0], R26 ;  /* 0x0030b01a01007387 */ /* 0x008fe20000100a00 */
[----:B------:R0:W-:Y:S02]  /*59e50*/  STL.64 [R1+0x30a8], R24 ;  /* 0x0030a81801007387 */ /* 0x0001e40000100a00 */
[----:B0-----:R-:W-:Y:S02]  /*59e60*/  MOV R24, R3 ;  /* 0x0000000300187202 */ /* 0x001fe40000000f00 */
[----:B------:R-:W3:Y:S01]  /*59e70*/  LDL.LU R3, [R1+0x30d0] ;  /* 0x0030d00001037983 */ /* 0x000ee20000300800 */
[----:B----4-:R-:W-:Y:S01]  /*59e80*/  HMMA.16816.F32.BF16 R4, R20, R4, R12 ;  /* 0x000000041404723c */ /* 0x010fe2000004180c */
[----:B------:R-:W4:Y:S02]  /*59e90*/  LDL.LU R25, [R1+0x14] ;  /* 0x0000140001197983 */ /* 0x000f240000300800 */
[----:B------:R0:W-:Y:S02]  /*59ea0*/  STL.64 [R1+0x30b8], R8 ;  /* 0x0030b80801007387 */ /* 0x0001e40000100a00 */
[----:B0-----:R-:W4:Y:S01]  /*59eb0*/  LDL.LU R8, [R1+0x530] ;  /* 0x0005300001087983 */ /* 0x001f220000300800 */
[----:B------:R-:W4:Y:S02]  /*59ec0*/  LDL.LU R9, [R1+0x534] ;  /* 0x0005340001097983 */ /* 0x000f240000300800 */
[----:B------:R-:W4:Y:S02]  /*59ed0*/  LDL.LU.64 R14, [R1+0x30c8] ;  /* 0x0030c800010e7983 */ /* 0x000f240000300a00 */
[----:B------:R-:W4:Y:S02]  /*59ee0*/  LDL.LU.64 R12, [R1+0x30c0] ;  /* 0x0030c000010c7983 */ /* 0x000f240000300a00 */
[----:B--2---:R-:W-:-:S11]  /*59ef0*/  IMAD.MOV.U32 R10, RZ, RZ, R29 ;  /* 0x000000ffff0a7224 */ /* 0x004fd600078e001d */
[----:B------:R0:W-:Y:S01]  /*59f00*/  STL.64 [R1+0xa0], R4 ;  /* 0x0000a00401007387 */ /* 0x0001e20000100a00 */
[----:B------:R-:W-:-:S03]  /*59f10*/  IMAD.MOV.U32 R29, RZ, RZ, R6 ;  /* 0x000000ffff1d7224 */ /* 0x000fc600078e0006 */
[----:B0-----:R-:W2:Y:S01]  /*59f20*/  LDL.LU R4, [R1+0x4f0] ;  /* 0x0004f00001047983 */ /* 0x001ea20000300800 */
[----:B------:R-:W2:Y:S02]  /*59f30*/  LDL.LU R5, [R1+0x4f4] ;  /* 0x0004f40001057983 */ /* 0x000ea40000300800 */
[----:B------:R-:W2:Y:S01]  /*59f40*/  LDL.LU R6, [R1+0x4f8] ;  /* 0x0004f80001067983 */ /* 0x000ea20000300800 */
[----:B---3--:R-:W-:Y:S01]  /*59f50*/  MOV R11, R3 ;  /* 0x00000003000b7202 */ /* 0x008fe20000000f00 */
[----:B------:R-:W-:Y:S02]  /*59f60*/  MOV R3, R7 ;  /* 0x0000000700037202 */ /* 0x000fe40000000f00 */
[----:B------:R-:W2:Y:S01]  /*59f70*/  LDL.LU R7, [R1+0x4fc] ;  /* 0x0004fc0001077983 */ /* 0x000ea20000300800 */
[C---:B----4-:R-:W-:Y:S08]  /*59f80*/  HMMA.16816.F32.BF16 R16, R20.reuse, R12, R16 ;  /* 0x0000000c1410723c */ /* 0x050ff00000041810 */
[C---:B------:R-:W-:Y:S01]  /*59f90*/  HMMA.16816.F32.BF16 R24, R20.reuse, R24, R8 ;  /* 0x000000181418723c */ /* 0x040fe20000041808 */
[----:B--2---:R-:W-:Y:S01]  /*59fa0*/  STL.64 [R1+0x30a0], R6 ;  /* 0x0030a00601007387 */ /* 0x004fe20000100a00 */
[----:B------:R0:W-:Y:S03]  /*59fb0*/  STL.64 [R1+0x3098], R4 ;  /* 0x0030980401007387 */ /* 0x0001e60000100a00 */
[----:B0-----:R-:W2:Y:S01]  /*59fc0*/  LDL.LU R4, [R1+0x510] ;  /* 0x0005100001047983 */ /* 0x001ea20000300800 */
[----:B------:R-:W2:Y:S02]  /*59fd0*/  LDL.LU R5, [R1+0x514] ;  /* 0x0005140001057983 */ /* 0x000ea40000300800 */
[----:B------:R-:W2:Y:S02]  /*59fe0*/  LDL.LU R6, [R1+0x518] ;  /* 0x0005180001067983 */ /* 0x000ea40000300800 */
[----:B------:R-:W2:Y:S01]  /*59ff0*/  LDL.LU R7, [R1+0x51c] ;  /* 0x00051c0001077983 */ /* 0x000ea20000300800 */
[----:B------:R-:W-:Y:S01]  /*5a000*/  STL [R1+0x2d34], R3 ;  /* 0x002d340301007387 */ /* 0x000fe20000100800 */
[----:B------:R-:W-:Y:S03]  /*5a010*/  STL [R1+0x2d30], R29 ;  /* 0x002d301d01007387 */ /* 0x000fe60000100800 */
[----:B------:R0:W-:Y:S02]  /*5a020*/  STL.64 [R1+0x90], R16 ;  /* 0x0000901001007387 */ /* 0x0001e40000100a00 */
[----:B------:R1:W-:Y:S01]  /*5a030*/  STL.64 [R1+0x98], R18 ;  /* 0x0000981201007387 */ /* 0x0003e20000100a00 */
[----:B0-----:R-:W3:Y:S01]  /*5a040*/  LDL.LU R16, [R1+0x4d0] ;  /* 0x0004d00001107983 */ /* 0x001ee20000300800 */
[----:B------:R-:W3:Y:S02]  /*5a050*/  LDL.LU R17, [R1+0x4d4] ;  /* 0x0004d40001117983 */ /* 0x000ee40000300800 */
[----:B-1----:R-:W3:Y:S02]  /*5a060*/  LDL.LU R18, [R1+0x4d8] ;  /* 0x0004d80001127983 */ /* 0x002ee40000300800 */
[----:B------:R-:W3:Y:S01]  /*5a070*/  LDL.LU R19, [R1+0x4dc] ;  /* 0x0004dc0001137983 */ /* 0x000ee20000300800 */
[----:B------:R0:W-:Y:S01]  /*5a080*/  STL.64 [R1+0x3050], R14 ;  /* 0x0030500e01007387 */ /* 0x0001e20000100a00 */
[----:B------:R-:W4:Y:S02]  /*5a090*/  LDL.LU R12, [R1+0x520] ;  /* 0x00052000010c7983 */ /* 0x000f240000300800 */
[----:B------:R-:W4:Y:S02]  /*5a0a0*/  LDL.LU R13, [R1+0x524] ;  /* 0x00052400010d7983 */ /* 0x000f240000300800 */
[----:B------:R-:W-:Y:S01]  /*5a0b0*/  IMAD.MOV.U32 R3, RZ, RZ, R26 ;  /* 0x000000ffff037224 */ /* 0x000fe200078e001a */
[----:B------:R-:W-:Y:S01]  /*5a0c0*/  MOV R29, R27 ;  /* 0x0000001b001d7202 */ /* 0x000fe20000000f00 */
[----:B0-----:R-:W4:Y:S01]  /*5a0d0*/  LDL.LU R14, [R1+0x528] ;  /* 0x00052800010e7983 */ /* 0x001f220000300800 */
[----:B------:R-:W4:Y:S02]  /*5a0e0*/  LDL.LU R15, [R1+0x52c] ;  /* 0x00052c00010f7983 */ /* 0x000f240000300800 */
[----:B------:R-:W2:Y:S02]  /*5a0f0*/  LDL.LU.64 R8, [R1+0x30b8] ;  /* 0x0030b80001087983 */ /* 0x000ea40000300a00 */
[----:B------:R0:W-:Y:S01]  /*5a100*/  STL.64 [R1+0x80], R24 ;  /* 0x0000801801007387 */ /* 0x0001e20000100a00 */
[----:B------:R-:W3:Y:S04]  /*5a110*/  LDL.LU.64 R26, [R1+0x30b0] ;  /* 0x0030b000011a7983 */ /* 0x000ee80000300a00 */
[----:B0-----:R-:W4:Y:S01]  /*5a120*/  LDL.LU.64 R24, [R1+0x30a8] ;  /* 0x0030a80001187983 */ /* 0x001f220000300a00 */
[----:B------:R0:W-:Y:S02]  /*5a130*/  STL [R1+0x2d8c], R29 ;  /* 0x002d8c1d01007387 */ /* 0x0001e40000100800 */
[----:B------:R1:W-:Y:S01]  /*5a140*/  STL [R1+0x2d88], R3 ;  /* 0x002d880301007387 */ /* 0x0003e20000100800 */
[C---:B--2---:R-:W-:Y:S08]  /*5a150*/  HMMA.16816.F32.BF16 R8, R20.reuse, R8, R4 ;  /* 0x000000081408723c */ /* 0x044ff00000041804 */
[----:B----4-:R-:W-:Y:S11]  /*5a160*/  HMMA.16816.F32.BF16 R12, R20, R24, R12 ;  /* 0x00000018140c723c */ /* 0x010ff6000004180c */
[----:B------:R-:W-:Y:S05]  /*5a170*/  @!UPT UIADD3 URZ, URZ, URZ, URZ ;  /* 0x0000003f3f3ff290 */ /* 0x000fea000fffe03f */
[----:B0-----:R-:W-:Y:S01]  /*5a180*/  IMAD.MOV.U32 R29, RZ, RZ, R10 ;  /* 0x000000ffff1d7224 */ /* 0x001fe200078e000a */
[----:B-1----:R-:W-:-:S06]  /*5a190*/  MOV R3, R11 ;  /* 0x0000000b00037202 */ /* 0x002fcc0000000f00 */
[----:B------:R-:W-:Y:S01]  /*5a1a0*/  STL.64 [R1+0x50], R12 ;  /* 0x0000500c01007387 */ /* 0x000fe20000100a00 */
[----:B------:R-:W-:Y:S01]  /*5a1b0*/  IMAD.MOV.U32 R2, RZ, RZ, R14 ;  /* 0x000000ffff027224 */ /* 0x000fe200078e000e */
[----:B------:R-:W-:Y:S01]  /*5a1c0*/  MOV R0, R15 ;  /* 0x0000000f00007202 */ /* 0x000fe20000000f00 */
[----:B------:R-:W2:Y:S01]  /*5a1d0*/  LDL R14, [R1+0x48] ;  /* 0x00004800010e7983 */ /* 0x000ea20000100800 */
[----:B------:R-:W2:Y:S01]  /*5a1e0*/  LDL R15, [R1+0x4c] ;  /* 0x00004c00010f7983 */ /* 0x000ea20000100800 */
[----:B---3--:R0:W-:Y:S02]  /*5a1f0*/  STL.64 [R1+0x3040], R26 ;  /* 0x0030401a01007387 */ /* 0x0081e40000100a00 */
[----:B------:R-:W3:Y:S02]  /*5a200*/  LDL.LU R24, [R1+0x4a0] ;  /* 0x0004a00001187983 */ /* 0x000ee40000300800 */
[----:B------:R-:W3:Y:S01]  /*5a210*/  LDL.LU R25, [R1+0x4a4] ;  /* 0x0004a40001197983 */ /* 0x000ee20000300800 */
[----:B0-----:R-:W3:Y:S01]  /*5a220*/  LDL.LU R26, [R1+0x4a8] ;  /* 0x0004a800011a7983 */ /* 0x001ee20000300800 */
[----:B------:R-:W3:Y:S02]  /*5a230*/  LDL.LU R27, [R1+0x4ac] ;  /* 0x0004ac00011b7983 */ /* 0x000ee40000300800 */
[----:B------:R-:W-:Y:S02]  /*5a240*/  STL [R1+0x2d94], R0 ;  /* 0x002d940001007387 */ /* 0x000fe40000100800 */
[----:B------:R-:W-:Y:S01]  /*5a250*/  STL [R1+0x2d90], R2 ;  /* 0x002d900201007387 */ /* 0x000fe20000100800 */
[----:B------:R-:W4:Y:S01]  /*5a260*/  LDL.LU.64 R6, [R1+0x30a0] ;  /* 0x0030a00001067983 */ /* 0x000f220000300a00 */
[----:B------:R-:W4:Y:S02]  /*5a270*/  LDL.LU.64 R4, [R1+0x3098] ;  /* 0x0030980001047983 */ /* 0x000f240000300a00 */
[----:B------:R0:W-:Y:S02]  /*5a280*/  STL.64 [R1+0x140], R8 ;  /* 0x0001400801007387 */ /* 0x0001e40000100a00 */
[----:B------:R-:W2:Y:S01]  /*5a290*/  LDL.LU.64 R10, [R1+0x3090] ;  /* 0x00309000010a7983 */ /* 0x000ea20000300a00 */
[----:B0-----:R-:W4:Y:S01]  /*5a2a0*/  LDL.LU.64 R8, [R1+0x3088] ;  /* 0x0030880001087983 */ /* 0x001f220000300a00 */
[----:B------:R-:W-:Y:S02]  /*5a2b0*/  STL [R1+0x2ec8], R3 ;  /* 0x002ec80301007387 */ /* 0x000fe40000100800 */
[----:B------:R-:W-:Y:S01]  /*5a2c0*/  STL [R1+0x2da8], R29 ;  /* 0x002da81d01007387 */ /* 0x000fe20000100800 */
[----:B----4-:R-:W-:Y:S11]  /*5a2d0*/  HMMA.16816.F32.BF16 R4, R20, R8, R4 ;  /* 0x000000081404723c */ /* 0x010ff60000041804 */
[----:B------:R-:W-:Y:S11]  /*5a2e0*/  @!UPT UIADD3 URZ, URZ, URZ, URZ ;  /* 0x0000003f3f3ff290 */ /* 0x000ff6000fffe03f */
[----:B------:R-:W-:Y:S01]  /*5a2f0*/  @!UPT UIADD3 URZ, URZ, URZ, URZ ;  /* 0x0000003f3f3ff290 */ /* 0x000fe2000fffe03f */
[----:B------:R0:W-:Y:S01]  /*5a300*/  STL.64 [R1+0x1d0], R4 ;  /* 0x0001d00401007387 */ /* 0x0001e20000100a00 */
[----:B------:R-:W-:Y:S01]  /*5a310*/  IMAD.MOV.U32 R0, RZ, RZ, R6 ;  /* 0x000000ffff007224 */ /* 0x000fe200078e0006 */
[----:B------:R-:W-:Y:S02]  /*5a320*/  MOV R2, R7 ;  /* 0x0000000700027202 */ /* 0x000fe40000000f00 */
[----:B------:R-:W4:Y:S04]  /*5a330*/  LDL.LU.64 R6, [R1+0x3080] ;  /* 0x0030800001067983 */ /* 0x000f280000300a00 */
[----:B0-----:R-:W3:Y:S01]  /*5a340*/  LDL.LU.64 R4, [R1+0x3078] ;  /* 0x0030780001047983 */ /* 0x001ee20000300a00 */
[----:B------:R-:W-:Y:S01]  /*5a350*/  MOV R9, R28 ;  /* 0x0000001c00097202 */ /* 0x000fe20000000f00 */
[----:B--2---:R0:W-:Y:S02]  /*5a360*/  STL.64 [R1+0x3048], R10 ;  /* 0x0030480a01007387 */ /* 0x0041e40000100a00 */
[----:B----4-:R-:W-:-:S02]  /*5a370*/  IMAD.MOV.U32 R8, RZ, RZ, R7 ;  /* 0x000000ffff087224 */ /* 0x010fc400078e0007 */
[----:B------:R-:W2:Y:S01]  /*5a380*/  LDL.LU R7, [R1+0x3074] ;  /* 0x0030740001077983 */ /* 0x000ea20000300800 */
[----:B------:R-:W4:Y:S04]  /*5a390*/  LDL.LU R28, [R1+0x3070] ;  /* 0x00307000011c7983 */ /* 0x000f280000300800 */
[C---:B0-----:R-:W-:Y:S01]  /*5a3a0*/  HMMA.16816.F32.BF16 R8, R20.reuse, R8, R16 ;  /* 0x000000081408723c */ /* 0x041fe20000041810 */
[----:B------:R-:W-:Y:S01]  /*5a3b0*/  STL [R1+0x2ed0], R2 ;  /* 0x002ed00201007387 */ /* 0x000fe20000100800 */
[----:B------:R-:W-:Y:S02]  /*5a3c0*/  STL [R1+0x2ecc], R0 ;  /* 0x002ecc0001007387 */ /* 0x000fe40000100800 */
[----:B------:R-:W2:Y:S02]  /*5a3d0*/  LDL.LU.64 R18, [R1+0x3068] ;  /* 0x0030680001127983 */ /* 0x000ea40000300a00 */
[----:B------:R-:W2:Y:S11]  /*5a3e0*/  LDL.LU.64 R16, [R1+0x3060] ;  /* 0x0030600001107983 */ /* 0x000eb60000300a00 */
[----:B------:R-:W-:Y:S06]  /*5a3f0*/  @!UPT UIADD3 URZ, URZ, URZ, URZ ;  /* 0x0000003f3f3ff290 */ /* 0x000fec000fffe03f */
[----:B------:R-:W-:Y:S01]  /*5a400*/  STL.64 [R1+0x260], R8 ;  /* 0x0002600801007387 */ /* 0x000fe20000100a00 */
[----:B------:R3:W-:Y:S02]  /*5a410*/  STL.64 [R1+0x268], R10 ;  /* 0x0002680a01007387 */ /* 0x0007e40000100a00 */
[----:B---3--:R-:W-:Y:S01]  /*5a420*/  HMMA.16816.F32.BF16 R8, R20, R4, R24 ;  /* 0x000000041408723c */ /* 0x008fe20000041818 */
[----:B------:R-:W3:Y:S11]  /*5a430*/  LDL R26, [R1+0x18] ;  /* 0x00001800011a7983 */ /* 0x000ef60000100800 */
[----:B------:R-:W-:Y:S11]  /*5a440*/  @!UPT UIADD3 URZ, URZ, URZ, URZ ;  /* 0x0000003f3f3ff290 */ /* 0x000ff6000fffe03f */
[----:B------:R-:W-:Y:S01]  /*5a450*/  STL.64 [R1+0x250], R8 ;  /* 0x0002500801007387 */ /* 0x000fe20000100a00 */
[----:B------:R-:W-:Y:S02]  /*5a460*/  STL.64 [R1+0x258], R10 ;  /* 0x0002580a01007387 */ /* 0x000fe40000100a00 */
[----:B------:R-:W3:Y:S02]  /*5a470*/  LDL R27, [R1+0x1c] ;  /* 0x00001c00011b7983 */ /* 0x000ee40000100800 */
[----:B---3--:R0:W-:Y:S01]  /*5a480*/  STL.64 [R1+0x3058], R26 ;  /* 0x0030581a01007387 */ /* 0x0081e20000100a00 */
[----:B------:R-:W3:Y:S02]  /*5a490*/  LDL.LU R24, [R1+0x490] ;  /* 0x0004900001187983 */ /* 0x000ee40000300800 */
[----:B------:R-:W3:Y:S01]  /*5a4a0*/  LDL.LU R25, [R1+0x494] ;  /* 0x0004940001197983 */ /* 0x000ee20000300800 */
[----:B0-----:R-:W3:Y:S01]  /*5a4b0*/  LDL.LU R26, [R1+0x498] ;  /* 0x00049800011a7983 */ /* 0x001ee20000300800 */
[----:B------:R-:W3:Y:S02]  /*5a4c0*/  LDL.LU R27, [R1+0x49c] ;  /* 0x00049c00011b7983 */ /* 0x000ee40000300800 */
[----:B------:R-:W4:Y:S02]  /*5a4d0*/  LDL.LU R8, [R1+0x470] ;  /* 0x0004700001087983 */ /* 0x000f240000300800 */
[----:B------:R-:W4:Y:S01]  /*5a4e0*/  LDL.LU R9, [R1+0x474] ;  /* 0x0004740001097983 */ /* 0x000f220000300800 */
[----:B------:R-:W4:Y:S01]  /*5a4f0*/  LDL.LU R10, [R1+0x478] ;  /* 0x00047800010a7983 */ /* 0x000f220000300800 */
[----:B------:R-:W4:Y:S02]  /*5a500*/  LDL.LU R11, [R1+0x47c] ;  /* 0x00047c00010b7983 */ /* 0x000f240000300800 */
[----:B--2---:R0:W-:Y:S02]  /*5a510*/  STL.64 [R1+0x3000], R6 ;  /* 0x0030000601007387 */ /* 0x0041e40000100a00 */
[----:B------:R-:W2:Y:S01]  /*5a520*/  LDL.LU R4, [R1+0x480] ;  /* 0x0004800001047983 */ /* 0x000ea20000300800 */
[----:B------:R-:W2:Y:S04]  /*5a530*/  LDL.LU R5, [R1+0x484] ;  /* 0x0004840001057983 */ /* 0x000ea80000300800 */
[----:B0-----:R-:W2:Y:S01]  /*5a540*/  LDL.LU R6, [R1+0x488] ;  /* 0x0004880001067983 */ /* 0x001ea20000300800 */
[----:B------:R-:W2:Y:S02]  /*5a550*/  LDL.LU R7, [R1+0x48c] ;  /* 0x00048c0001077983 */ /* 0x000ea40000300800 */
[----:B------:R-:W2:Y:S02]  /*5a560*/  LDL R22, [R1+0x38] ;  /* 0x0000380001167983 */ /* 0x000ea40000100800 */
[----:B------:R-:W2:Y:S01]  /*5a570*/  LDL R23, [R1+0x3c] ;  /* 0x00003c0001177983 */ /* 0x000ea20000100800 */
[C---:B---3--:R-:W-:Y:S01]  /*5a580*/  HMMA.16816.F32.BF16 R12, R16.reuse, R14, R24 ;  /* 0x0000000e100c723c */ /* 0x048fe20000041818 */
[----:B--2---:R0:W-:Y:S01]  /*5a590*/  STL.64 [R1+0x3038], R22 ;  /* 0x0030381601007387 */ /* 0x0041e20000100a00 */
[----:B------:R-:W2:Y:S02]  /*5a5a0*/  LDL.LU R20, [R1+0x460] ;  /* 0x0004600001147983 */ /* 0x000ea40000300800 */
[----:B------:R-:W2:Y:S01]  /*5a5b0*/  LDL.LU R21, [R1+0x464] ;  /* 0x0004640001157983 */ /* 0x000ea20000300800 */
[----:B0-----:R-:W2:Y:S01]  /*5a5c0*/  LDL.LU R22, [R1+0x468] ;  /* 0x0004680001167983 */ /* 0x001ea20000300800 */
[----:B------:R-:W2:Y:S02]  /*5a5d0*/  LDL.LU R23, [R1+0x46c] ;  /* 0x00046c0001177983 */ /* 0x000ea40000300800 */
[----:B------:R-:W4:Y:S11]  /*5a5e0*/  LDL.LU.64 R26, [R1+0x3058] ;  /* 0x00305800011a7983 */ /* 0x000f360000300a00 */
[----:B------:R-:W-:Y:S04]  /*5a5f0*/  @!UPT UIADD3 URZ, URZ, URZ, URZ ;  /* 0x0000003f3f3ff290 */ /* 0x000fe8000fffe03f */
[----:B------:R-:W-:Y:S01]  /*5a600*/  STL.64 [R1+0x270], R12 ;  /* 0x0002700c01007387 */ /* 0x000fe20000100a00 */
[----:B------:R0:W-:Y:S04]  /*5a610*/  STL.64 [R1+0x278], R14 ;  /* 0x0002780e01007387 */ /* 0x0001e80000100a00 */
[----:B0-----:R-:W3:Y:S02]  /*5a620*/  LDL.LU.64 R14, [R1+0x3050] ;  /* 0x00305000010e7983 */ /* 0x001ee40000300a00 */
[C---:B---3--:R-:W-:Y:S02]  /*5a630*/  HMMA.16816.F32.BF16 R12, R16.reuse, R14, R4 ;  /* 0x0000000e100c723c */ /* 0x048fe40000041804 */
[----:B------:R-:W3:Y:S04]  /*5a640*/  LDL.64 R6, [R1+0x68] ;  /* 0x0000680001067983 */ /* 0x000ee80000100a00 */
[----:B---3--:R0:W-:Y:S11]  /*5a650*/  STL.64 [R1+0x3018], R6 ;  /* 0x0030180601007387 */ /* 0x0081f60000100a00 */
[----:B------:R-:W-:Y:S06]  /*5a660*/  @!UPT UIADD3 URZ, URZ, URZ, URZ ;  /* 0x0000003f3f3ff290 */ /* 0x000fec000fffe03f */
[----:B------:R-:W-:Y:S02]  /*5a670*/  STL.64 [R1+0x280], R12 ;  /* 0x0002800c01007387 */ /* 0x000fe40000100a00 */
[----:B------:R-:W-:Y:S02]  /*5a680*/  STL.64 [R1+0x288], R14 ;  /* 0x0002880e01007387 */ /* 0x000fe40000100a00 */
[----:B------:R-:W3:Y:S01]  /*5a690*/  LDL.LU R4, [R1+0x430] ;  /* 0x0004300001047983 */ /* 0x000ee20000300800 */
[----:B------:R-:W3:Y:S04]  /*5a6a0*/  LDL.LU R5, [R1+0x434] ;  /* 0x0004340001057983 */ /* 0x000ee80000300800 */
[----:B0-----:R-:W2:Y:S01]  /*5a6b0*/  LDL.LU R6, [R1+0x438] ;  /* 0x0004380001067983 */ /* 0x001ea20000300800 */
[----:B------:R-:W2:Y:S01]  /*5a6c0*/  LDL.LU R7, [R1+0x43c] ;  /* 0x00043c0001077983 */ /* 0x000ea20000300800 */
[C---:B----4-:R-:W-:Y:S02]  /*5a6d0*/  HMMA.16816.F32.BF16 R24, R16.reuse, R26, R8 ;  /* 0x0000001a1018723c */ /* 0x050fe40000041808 */
[----:B--2---:R-:W-:Y:S01]  /*5a6e0*/  STL.64 [R1+0x3028], R6 ;  /* 0x0030280601007387 */ /* 0x004fe20000100a00 */
[----:B---3--:R0:W-:Y:S03]  /*5a6f0*/  STL.64 [R1+0x3020], R4 ;  /* 0x0030200401007387 */ /* 0x0081e60000100a00 */
[----:B0-----:R-:W2:Y:S01]  /*5a700*/  LDL.LU R4, [R1+0x450] ;  /* 0x0004500001047983 */ /* 0x001ea20000300800 */
[----:B------:R-:W2:Y:S02]  /*5a710*/  LDL.LU R5, [R1+0x454] ;  /* 0x0004540001057983 */ /* 0x000ea40000300800 */
[----:B------:R-:W2:Y:S02]  /*5a720*/  LDL.LU R6, [R1+0x458] ;  /* 0x0004580001067983 */ /* 0x000ea40000300800 */
[----:B------:R-:W2:Y:S01]  /*5a730*/  LDL.LU R7, [R1+0x45c] ;  /* 0x00045c0001077983 */ /* 0x000ea20000300800 */
[----:B------:R-:W3:Y:S01]  /*5a740*/  LDL.LU R12, [R1+0x3e0] ;  /* 0x0003e000010c7983 */ /* 0x000ee20000300800 */
[----:B------:R-:W3:Y:S02]  /*5a750*/  LDL.LU R13, [R1+0x3e4] ;  /* 0x0003e400010d7983 */ /* 0x000ee40000300800 */
[----:B------:R-:W4:Y:S02]  /*5a760*/  LDL.LU R14, [R1+0x3e8] ;  /* 0x0003e800010e7983 */ /* 0x000f240000300800 */
[----:B------:R-:W4:Y:S07]  /*5a770*/  LDL.LU R15, [R1+0x3ec] ;  /* 0x0003ec00010f7983 */ /* 0x000f2e0000300800 */
[----:B------:R-:W-:Y:S01]  /*5a780*/  IMAD.MOV.U32 R9, RZ, RZ, R26 ;  /* 0x000000ffff097224 */ /* 0x000fe200078e001a */
[----:B------:R-:W-:Y:S01]  /*5a790*/  MOV R8, R27 ;  /* 0x0000001b00087202 */ /* 0x000fe20000000f00 */
[----:B----4-:R-:W-:Y:S01]  /*5a7a0*/  STL.64 [R1+0x3010], R14 ;  /* 0x0030100e01007387 */ /* 0x010fe20000100a00 */
[----:B---3--:R0:W-:Y:S03]  /*5a7b0*/  STL.64 [R1+0x3008], R12 ;  /* 0x0030080c01007387 */ /* 0x0081e60000100a00 */
[----:B0-----:R-:W3:Y:S01]  /*5a7c0*/  LDL.LU R12, [R1+0x420] ;  /* 0x00042000010c7983 */ /* 0x001ee20000300800 */
[----:B------:R-:W3:Y:S02]  /*5a7d0*/  LDL.LU R13, [R1+0x424] ;  /* 0x00042400010d7983 */ /* 0x000ee40000300800 */
[----:B------:R-:W3:Y:S02]  /*5a7e0*/  LDL.LU R14, [R1+0x428] ;  /* 0x00042800010e7983 */ /* 0x000ee40000300800 */
[----:B------:R-:W3:Y:S01]  /*5a7f0*/  LDL.LU R15, [R1+0x42c] ;  /* 0x00042c00010f7983 */ /* 0x000ee20000300800 */
[----:B------:R-:W4:Y:S01]  /*5a800*/  LDL.LU.64 R10, [R1+0x3048] ;  /* 0x00304800010a7983 */ /* 0x000f220000300a00 */
[----:B------:R-:W-:Y:S02]  /*5a810*/  STL.64 [R1+0x4a0], R24 ;  /* 0x0004a01801007387 */ /* 0x000fe40000100a00 */
[----:B------:R-:W2:Y:S02]  /*5a820*/  LDL.LU.64 R26, [R1+0x3040] ;  /* 0x00304000011a7983 */ /* 0x000ea40000300a00 */
[----:B------:R-:W-:Y:S01]  /*5a830*/  STL [R1+0x2ed4], R9 ;  /* 0x002ed40901007387 */ /* 0x000fe20000100800 */
[----:B--2---:R-:W-:Y:S11]  /*5a840*/  HMMA.16816.F32.BF16 R20, R16, R26, R20 ;  /* 0x0000001a1014723c */ /* 0x004ff60000041814 */
[----:B------:R-:W-:Y:S11]  /*5a850*/  @!UPT UIADD3 URZ, URZ, URZ, URZ ;  /* 0x0000003f3f3ff290 */ /* 0x000ff6000fffe03f */
[----:B------:R-:W-:Y:S01]  /*5a860*/  @!UPT UIADD3 URZ, URZ, URZ, URZ ;  /* 0x0000003f3f3ff290 */ /* 0x000fe2000fffe03f */
[----:B------:R-:W-:Y:S01]  /*5a870*/  STL.64 [R1+0x460], R20 ;  /* 0x0004601401007387 */ /* 0x000fe20000100a00 */
[----:B------:R0:W-:Y:S03]  /*5a880*/  STL.64 [R1+0x468], R22 ;  /* 0x0004681601007387 */ /* 0x0001e60000100a00 */
[----:B0-----:R-:W2:Y:S01]  /*5a890*/  LDL.LU.64 R22, [R1+0x3038] ;  /* 0x0030380001167983 */ /* 0x001ea20000300a00 */
[----:B------:R0:W-:Y:S02]  /*5a8a0*/  STL.64 [R1+0x2fc8], R26 ;  /* 0x002fc81a01007387 */ /* 0x0001e40000100a00 */
[----:B------:R-:W2:Y:S02]  /*5a8b0*/  LDL.LU R24, [R1+0x3b0] ;  /* 0x0003b00001187983 */ /* 0x000ea40000300800 */
[----:B------:R-:W2:Y:S01]  /*5a8c0*/  LDL.LU R25, [R1+0x3b4] ;  /* 0x0003b40001197983 */ /* 0x000ea20000300800 */
[----:B0-----:R-:W2:Y:S01]  /*5a8d0*/  LDL.LU R26, [R1+0x3b8] ;  /* 0x0003b800011a7983 */ /* 0x001ea20000300800 */
[----:B------:R-:W2:Y:S03]  /*5a8e0*/  LDL.LU R27, [R1+0x3bc] ;  /* 0x0003bc00011b7983 */ /* 0x000ea60000300800 */
[----:B--2---:R4:W-:Y:S01]  /*5a8f0*/  STL.64 [R1+0x2fd8], R26 ;  /* 0x002fd81a01007387 */ /* 0x0049e20000100a00 */
[----:B------:R0:W-:Y:S01]  /*5a900*/  STL.64 [R1+0x2fd0], R24 ;  /* 0x002fd01801007387 */ /* 0x0001e20000100a00 */
[----:B----4-:R-:W-:-:S02]  /*5a910*/  MOV R26, R11 ;  /* 0x0000000b001a7202 */ /* 0x010fc40000000f00 */
[----:B0-----:R-:W2:Y:S01]  /*5a920*/  LDL.LU R24, [R1+0x3c0] ;  /* 0x0003c00001187983 */ /* 0x001ea20000300800 */
[----:B------:R-:W-:Y:S02]  /*5a930*/  IMAD.MOV.U32 R25, RZ, RZ, R10 ;  /* 0x000000ffff197224 */ /* 0x000fe400078e000a */
[----:B------:R-:W4:Y:S02]  /*5a940*/  LDL.LU R10, [R1+0x3034] ;  /* 0x00303400010a7983 */ /* 0x000f240000300800 */
[----:B------:R-:W4:Y:S01]  /*5a950*/  LDL.LU R11, [R1+0x3030] ;  /* 0x00303000010b7983 */ /* 0x000f220000300800 */
[----:B------:R-:W2:Y:S01]  /*5a960*/  LDL.LU R27, [R1+0x3cc] ;  /* 0x0003cc00011b7983 */ /* 0x000ea20000300800 */
[C---:B------:R-:W-:Y:S03]  /*5a970*/  HMMA.16816.F32.BF16 R4, R16.reuse, R22, R4 ;  /* 0x000000161004723c */ /* 0x040fe60000041804 */
[----:B--2---:R0:W-:Y:S01]  /*5a980*/  STL.64 [R1+0x2fe8], R26 ;  /* 0x002fe81a01007387 */ /* 0x0041e20000100a00 */
[----:B------:R-:W-:Y:S03]  /*5a990*/  STL.64 [R1+0x2fe0], R24 ;  /* 0x002fe01801007387 */ /* 0x000fe60000100a00 */
[----:B0-----:R-:W2:Y:S11]  /*5a9a0*/  LDL.64 R26, [R1+0x48] ;  /* 0x00004800011a7983 */ /* 0x001eb60000100a00 */
[----:B------:R-:W-:Y:S05]  /*5a9b0*/  @!UPT UIADD3 URZ, URZ, URZ, URZ ;  /* 0x0000003f3f3ff290 */ /* 0x000fea000fffe03f */
        /* <DEDUP_REMOVED lines=9> */
[----:B0-----:R-:W3:Y:S01]  /*5aa50*/  LDL.LU.64 R6, [R1+0x3018] ;  /* 0x0030180001067983 */ /* 0x001ee20000300a00 */
[----:B------:R-:W-:Y:S02]  /*5aa60*/  STL.64 [R1+0x2fc0], R10 ;  /* 0x002fc00a01007387 */ /* 0x000fe40000100a00 */
[----:B------:R0:W-:Y:S02]  /*5aa70*/  STL [R1+0x2fb8], R8 ;  /* 0x002fb80801007387 */ /* 0x0001e40000100800 */
[----:B0-----:R-:W4:Y:S01]  /*5aa80*/  LDL.LU R8, [R1+0x3a0] ;  /* 0x0003a00001087983 */ /* 0x001f220000300800 */
[----:B------:R-:W4:Y:S02]  /*5aa90*/  LDL.LU R9, [R1+0x3a4] ;  /* 0x0003a40001097983 */ /* 0x000f240000300800 */
[----:B------:R-:W4:Y:S02]  /*5aaa0*/  LDL.LU R10, [R1+0x3a8] ;  /* 0x0003a800010a7983 */ /* 0x000f240000300800 */
[----:B------:R-:W4:Y:S01]  /*5aab0*/  LDL.LU R11, [R1+0x3ac] ;  /* 0x0003ac00010b7983 */ /* 0x000f220000300800 */
[C---:B---3--:R-:W-:Y:S01]  /*5aac0*/  HMMA.16816.F32.BF16 R12, R16.reuse, R6, R12 ;  /* 0x00000006100c723c */ /* 0x048fe2000004180c */
[----:B------:R-:W-:Y:S01]  /*5aad0*/  IMAD.MOV.U32 R2, RZ, RZ, R6 ;  /* 0x000000ffff027224 */ /* 0x000fe200078e0006 */
[----:B------:R-:W-:Y:S11]  /*5aae0*/  MOV R0, R7 ;  /* 0x0000000700007202 */ /* 0x000ff60000000f00 */
[----:B------:R-:W-:Y:S10]  /*5aaf0*/  @!UPT UIADD3 URZ, URZ, URZ, URZ ;  /* 0x0000003f3f3ff290 */ /* 0x000ff4000fffe03f */
[----:B------:R-:W-:Y:S01]  /*5ab00*/  STL.64 [R1+0x550], R12 ;  /* 0x0005500c01007387 */ /* 0x000fe20000100a00 */
[----:B------:R0:W-:Y:S03]  /*5ab10*/  STL.64 [R1+0x558], R14 ;  /* 0x0005580e01007387 */ /* 0x0001e60000100a00 */
[----:B0-----:R-:W3:Y:S01]  /*5ab20*/  LDL.LU.64 R14, [R1+0x3010] ;  /* 0x00301000010e7983 */ /* 0x001ee20000300a00 */
[----:B------:R-:W3:Y:S02]  /*5ab30*/  LDL.LU.64 R12, [R1+0x3008] ;  /* 0x00300800010c7983 */ /* 0x000ee40000300a00 */
[----:B------:R-:W3:Y:S02]  /*5ab40*/  LDL.LU.64 R6, [R1+0x3000] ;  /* 0x0030000001067983 */ /* 0x000ee40000300a00 */
[----:B---3--:R-:W-:Y:S01]  /*5ab50*/  HMMA.16816.F32.BF16 R16, R16, R6, R12 ;  /* 0x000000061010723c */ /* 0x008fe2000004180c */
[----:B------:R-:W3:Y:S01]  /*5ab60*/  LDL.LU.64 R14, [R1+0x2ff8] ;  /* 0x002ff800010e7983 */ /* 0x000ee20000300a00 */
[----:B------:R-:W3:Y:S02]  /*5ab70*/  LDL.LU.64 R12, [R1+0x2ff0] ;  /* 0x002ff000010c7983 */ /* 0x000ee40000300a00 */
[----:B------:R0:W-:Y:S02]  /*5ab80*/  STL.64 [R1+0x2f98], R6 ;  /* 0x002f980601007387 */ /* 0x0001e40000100a00 */
[----:B------:R-:W3:Y:S11]  /*5ab90*/  LDL.LU R4, [R1+0x3d0] ;  /* 0x0003d00001047983 */ /* 0x000ef60000300800 */
[----:B------:R-:W-:Y:S06]  /*5aba0*/  @!UPT UIADD3 URZ, URZ, URZ, URZ ;  /* 0x0000003f3f3ff290 */ /* 0x000fec000fffe03f */
[----:B------:R-:W-:Y:S01]  /*5abb0*/  STL.64 [R1+0x540], R16 ;  /* 0x0005401001007387 */ /* 0x000fe20000100a00 */
[----:B------:R1:W-:Y:S02]  /*5abc0*/  STL.64 [R1+0x548], R18 ;  /* 0x0005481201007387 */ /* 0x0003e40000100a00 */
[----:B------:R-:W3:Y:S02]  /*5abd0*/  LDL.LU R5, [R1+0x3d4] ;  /* 0x0003d40001057983 */ /* 0x000ee40000300800 */
[----:B0-----:R-:W3:Y:S01]  /*5abe0*/  LDL.LU R6, [R1+0x3d8] ;  /* 0x0003d80001067983 */ /* 0x001ee20000300800 */
[----:B------:R-:W3:Y:S01]  /*5abf0*/  LDL.LU R7, [R1+0x3dc] ;  /* 0x0003dc0001077983 */ /* 0x000ee20000300800 */
[----:B--2---:R-:W-:-:S03]  /*5ac00*/  MOV R3, R27 ;  /* 0x0000001b00037202 */ /* 0x004fc60000000f00 */
[----:B-1----:R-:W2:Y:S01]  /*5ac10*/  LDL.64 R18, [R1+0x28] ;  /* 0x0000280001127983 */ /* 0x002ea20000100a00 */
[C---:B---3--:R-:W-:Y:S11]  /*5ac20*/  HMMA.16816.F32.BF16 R4, R12.reuse, R26, R4 ;  /* 0x0000001a0c04723c */ /* 0x048ff60000041804 */
[----:B------:R-:W-:Y:S11]  /*5ac30*/  @!UPT UIADD3 URZ, URZ, URZ, URZ ;  /* 0x0000003f3f3ff290 */ /* 0x000ff6000fffe03f */
[----:B------:R-:W-:Y:S01]  /*5ac40*/  @!UPT UIADD3 URZ, URZ, URZ, URZ ;  /* 0x0000003f3f3ff290 */ /* 0x000fe2000fffe03f */
[----:B------:R0:W-:Y:S01]  /*5ac50*/  STL.64 [R1+0x610], R4 ;  /* 0x0006100401007387 */ /* 0x0001e20000100a00 */
[----:B------:R-:W-:Y:S02]  /*5ac60*/  STL.64 [R1+0x618], R6 ;  /* 0x0006180601007387 */ /* 0x000fe40000100a00 */
[----:B0-----:R-:W-:Y:S02]  /*5ac70*/  IMAD.MOV.U32 R4, RZ, RZ, R26 ;  /* 0x000000ffff047224 */ /* 0x001fe400078e001a */
        /* <DEDUP_REMOVED lines=9> */
[----:B------:R0:W-:Y:S02]  /*5ad10*/  STL.64 [R1+0x2f68], R18 ;  /* 0x002f681201007387 */ /* 0x0001e40000100a00 */
[----:B0-----:R-:W2:Y:S02]  /*5ad20*/  LDL.64 R18, [R1+0x18] ;  /* 0x0000180001127983 */ /* 0x001ea40000100a00 */
[C---:B--2---:R-:W-:Y:S11]  /*5ad30*/  HMMA.16816.F32.BF16 R24, R12.reuse, R18, R24 ;  /* 0x000000120c18723c */ /* 0x044ff60000041818 */
[----:B------:R-:W-:Y:S11]  /*5ad40*/  @!UPT UIADD3 URZ, URZ, URZ, URZ ;  /* 0x0000003f3f3ff290 */ /* 0x000ff6000fffe03f */
[----:B------:R-:W-:Y:S01]  /*5ad50*/  @!UPT UIADD3 URZ, URZ, URZ, URZ ;  /* 0x0000003f3f3ff290 */ /* 0x000fe2000fffe03f */
[----:B------:R-:W-:Y:S01]  /*5ad60*/  STL.64 [R1+0x5f0], R24 ;  /* 0x0005f01801007387 */ /* 0x000fe20000100a00 */
[----:B------:R0:W-:Y:S03]  /*5ad70*/  STL.64 [R1+0x5f8], R26 ;  /* 0x0005f81a01007387 */ /* 0x0001e60000100a00 */
[----:B0-----:R-:W4:Y:S01]  /*5ad80*/  LDL.LU.64 R26, [R1+0x2fc8] ;  /* 0x002fc800011a7983 */ /* 0x001f220000300a00 */
[----:B------:R-:W-:Y:S01]  /*5ad90*/  IMAD.MOV.U32 R6, RZ, RZ, R18 ;  /* 0x000000ffff067224 */ /* 0x000fe200078e0012 */
[----:B------:R-:W-:Y:S02]  /*5ada0*/  MOV R5, R19 ;  /* 0x0000001300057202 */ /* 0x000fe40000000f00 */
[----:B------:R-:W-:Y:S01]  /*5adb0*/  MOV R7, R0 ;  /* 0x0000000000077202 */ /* 0x000fe20000000f00 */
[----:B------:R-:W-:Y:S01]  /*5adc0*/  IMAD.MOV.U32 R18, RZ, RZ, R4 ;  /* 0x000000ffff127224 */ /* 0x000fe200078e0004 */
[----:B------:R-:W-:Y:S01]  /*5add0*/  MOV R19, R3 ;  /* 0x0000000300137202 */ /* 0x000fe20000000f00 */
[----:B----4-:R-:W-:Y:S01]  /*5ade0*/  HMMA.16816.F32.BF16 R8, R12, R26, R8 ;  /* 0x0000001a0c08723c */ /* 0x010fe20000041808 */
[----:B------:R0:W-:Y:S06]  /*5adf0*/  STL.64 [R1+0x2f48], R26 ;  /* 0x002f481a01007387 */ /* 0x0001ec0000100a00 */
[----:B0-----:R-:W-:-:S02]  /*5ae00*/  IMAD.MOV.U32 R26, RZ, RZ, R6 ;  /* 0x000000ffff1a7224 */ /* 0x001fc400078e0006 */
[----:B------:R-:W-:Y:S11]  /*5ae10*/  IMAD.MOV.U32 R6, RZ, RZ, R2 ;  /* 0x000000ffff067224 */ /* 0x000ff600078e0002 */
[----:B------:R-:W-:Y:S03]  /*5ae20*/  @!UPT UIADD3 URZ, URZ, URZ, URZ ;  /* 0x0000003f3f3ff290 */ /* 0x000fe6000fffe03f */
[----:B------:R0:W-:Y:S01]  /*5ae30*/  STL.64 [R1+0x5e0], R8 ;  /* 0x0005e00801007387 */ /* 0x0001e20000100a00 */
[----:B------:R1:W-:Y:S03]  /*5ae40*/  STL.64 [R1+0x5e8], R10 ;  /* 0x0005e80a01007387 */ /* 0x0003e60000100a00 */
[----:B0-----:R-:W2:Y:S01]  /*5ae50*/  LDL.LU R8, [R1+0x390] ;  /* 0x0003900001087983 */ /* 0x001ea20000300800 */
[----:B------:R-:W2:Y:S02]  /*5ae60*/  LDL.LU R9, [R1+0x394] ;  /* 0x0003940001097983 */ /* 0x000ea40000300800 */
[----:B-1----:R-:W2:Y:S02]  /*5ae70*/  LDL.LU R10, [R1+0x398] ;  /* 0x00039800010a7983 */ /* 0x002ea40000300800 */
[----:B------:R-:W2:Y:S01]  /*5ae80*/  LDL.LU R11, [R1+0x39c] ;  /* 0x00039c00010b7983 */ /* 0x000ea20000300800 */
[----:B------:R-:W-:Y:S01]  /*5ae90*/  STL.64 [R1+0x2fb0], R6 ;  /* 0x002fb00601007387 */ /* 0x000fe20000100a00 */
[----:B------:R0:W-:Y:S02]  /*5aea0*/  STL.64 [R1+0x2f90], R18 ;  /* 0x002f901201007387 */ /* 0x0001e40000100a00 */
[----:B------:R-:W3:Y:S02]  /*5aeb0*/  LDL.LU R16, [R1+0x330] ;  /* 0x0003300001107983 */ /* 0x000ee40000300800 */
[----:B------:R-:W3:Y:S01]  /*5aec0*/  LDL.LU R17, [R1+0x334] ;  /* 0x0003340001117983 */ /* 0x000ee20000300800 */
[----:B0-----:R-:W4:Y:S01]  /*5aed0*/  LDL.LU R18, [R1+0x338] ;  /* 0x0003380001127983 */ /* 0x001f220000300800 */
[----:B------:R-:W4:Y:S01]  /*5aee0*/  LDL.LU R19, [R1+0x33c] ;  /* 0x00033c0001137983 */ /* 0x000f220000300800 */
[----:B------:R-:W-:Y:S01]  /*5aef0*/  MOV R27, R5 ;  /* 0x00000005001b7202 */ /* 0x000fe20000000f00 */
[----:B------:R-:W2:Y:S01]  /*5af00*/  LDL.LU R4, [R1+0x370] ;  /* 0x0003700001047983 */ /* 0x000ea20000300800 */
[----:B------:R-:W2:Y:S01]  /*5af10*/  LDL.LU R5, [R1+0x374] ;  /* 0x0003740001057983 */ /* 0x000ea20000300800 */
[----:B------:R-:W2:Y:S02]  /*5af20*/  LDL.LU R6, [R1+0x378] ;  /* 0x0003780001067983 */ /* 0x000ea40000300800 */
[----:B------:R-:W2:Y:S01]  /*5af30*/  LDL.LU R7, [R1+0x37c] ;  /* 0x00037c0001077983 */ /* 0x000ea20000300800 */
[----:B----4-:R-:W-:Y:S01]  /*5af40*/  STL.64 [R1+0x2fa8], R18 ;  /* 0x002fa81201007387 */ /* 0x010fe20000100a00 */
[----:B---3--:R0:W-:Y:S03]  /*5af50*/  STL.64 [R1+0x2fa0], R16 ;  /* 0x002fa01001007387 */ /* 0x0081e60000100a00 */
[----:B0-----:R-:W3:Y:S01]  /*5af60*/  LDL.LU R16, [R1+0x360] ;  /* 0x0003600001107983 */ /* 0x001ee20000300800 */
[----:B------:R-:W3:Y:S02]  /*5af70*/  LDL.LU R17, [R1+0x364] ;  /* 0x0003640001117983 */ /* 0x000ee40000300800 */
[----:B------:R-:W3:Y:S02]  /*5af80*/  LDL.LU R18, [R1+0x368] ;  /* 0x0003680001127983 */ /* 0x000ee40000300800 */
[----:B------:R-:W3:Y:S01]  /*5af90*/  LDL.LU R19, [R1+0x36c] ;  /* 0x00036c0001137983 */ /* 0x000ee20000300800 */
[----:B------:R0:W-:Y:S01]  /*5afa0*/  STL.64 [R1+0x2f60], R26 ;  /* 0x002f601a01007387 */ /* 0x0001e20000100a00 */
[----:B------:R-:W4:Y:S02]  /*5afb0*/  LDL.LU R24, [R1+0x310] ;  /* 0x0003100001187983 */ /* 0x000f240000300800 */
[----:B------:R-:W4:Y:S01]  /*5afc0*/  LDL.LU R25, [R1+0x314] ;  /* 0x0003140001197983 */ /* 0x000f220000300800 */
[----:B0-----:R-:W3:Y:S01]  /*5afd0*/  LDL.LU R26, [R1+0x318] ;  /* 0x00031800011a7983 */ /* 0x001ee20000300800 */
[----:B------:R-:W3:Y:S01]  /*5afe0*/  LDL.LU R27, [R1+0x31c] ;  /* 0x00031c00011b7983 */ /* 0x000ee20000300800 */
[C---:B--2---:R-:W-:Y:S02]  /*5aff0*/  HMMA.16816.F32.BF16 R8, R12.reuse, R22, R8 ;  /* 0x000000160c08723c */ /* 0x044fe40000041808 */
[----:B---3--:R-:W-:Y:S01]  /*5b000*/  STL.64 [R1+0x2f78], R26 ;  /* 0x002f781a01007387 */ /* 0x008fe20000100a00 */
[----:B----4-:R0:W-:Y:S03]  /*5b010*/  STL.64 [R1+0x2f70], R24 ;  /* 0x002f701801007387 */ /* 0x0101e60000100a00 */
[----:B0-----:R-:W2:Y:S01]  /*5b020*/  LDL.LU R24, [R1+0x320] ;  /* 0x0003200001187983 */ /* 0x001ea20000300800 */
[----:B------:R-:W2:Y:S02]  /*5b030*/  LDL.LU R25, [R1+0x324] ;  /* 0x0003240001197983 */ /* 0x000ea40000300800 */
[----:B------:R-:W2:Y:S02]  /*5b040*/  LDL.LU R26, [R1+0x328] ;  /* 0x00032800011a7983 */ /* 0x000ea40000300800 */
[----:B------:R-:W-:Y:S11]  /*5b050*/  IMAD.MOV.U32 R27, RZ, RZ, R28 ;  /* 0x000000ffff1b7224 */ /* 0x000ff600078e001c */
[----:B------:R-:W-:Y:S01]  /*5b060*/  @!UPT UIADD3 URZ, URZ, URZ, URZ ;  /* 0x0000003f3f3ff290 */ /* 0x000fe2000fffe03f */
[----:B------:R-:W-:Y:S01]  /*5b070*/  STL.64 [R1+0x5d0], R8 ;  /* 0x0005d00801007387 */ /* 0x000fe20000100a00 */
[----:B------:R0:W-:Y:S01]  /*5b080*/  STL [R1+0x5d8], R10 ;  /* 0x0005d80a01007387 */ /* 0x0001e20000100800 */
[----:B------:R-:W-:Y:S02]  /*5b090*/  MOV R28, R11 ;  /* 0x0000000b001c7202 */ /* 0x000fe40000000f00 */
[----:B0-----:R-:W3:Y:S01]  /*5b0a0*/  LDL.LU.64 R10, [R1+0x2fc0] ;  /* 0x002fc000010a7983 */ /* 0x001ee20000300a00 */
[----:B------:R-:W4:Y:S02]  /*5b0b0*/  LDL.LU R8, [R1+0x2fb8] ;  /* 0x002fb80001087983 */ /* 0x000f240000300800 */
[----:B------:R0:W-:Y:S02]  /*5b0c0*/  STL.64 [R1+0x2f40], R22 ;  /* 0x002f401601007387 */ /* 0x0001e40000100a00 */
[----:B------:R-:W2:Y:S01]  /*5b0d0*/  LDL.LU R20, [R1+0x2f0] ;  /* 0x0002f00001147983 */ /* 0x000ea20000300800 */
[----:B------:R-:W2:Y:S04]  /*5b0e0*/  LDL.LU R21, [R1+0x2f4] ;  /* 0x0002f40001157983 */ /* 0x000ea80000300800 */
[----:B0-----:R-:W2:Y:S01]  /*5b0f0*/  LDL.LU R22, [R1+0x2f8] ;  /* 0x0002f80001167983 */ /* 0x001ea20000300800 */
[----:B------:R-:W2:Y:S01]  /*5b100*/  LDL.LU R23, [R1+0x2fc] ;  /* 0x0002fc0001177983 */ /* 0x000ea20000300800 */
[C---:B---3--:R-:W-:Y:S02]  /*5b110*/  HMMA.16816.F32.BF16 R4, R12.reuse, R10, R4 ;  /* 0x0000000a0c04723c */ /* 0x048fe40000041804 */
[----:B--2---:R-:W-:Y:S01]  /*5b120*/  STL.64 [R1+0x2f58], R22 ;  /* 0x002f581601007387 */ /* 0x004fe20000100a00 */
[----:B------:R0:W-:Y:S03]  /*5b130*/  STL.64 [R1+0x2f50], R20 ;  /* 0x002f501401007387 */ /* 0x0001e60000100a00 */
[----:B0-----:R-:W2:Y:S01]  /*5b140*/  LDL.LU R20, [R1+0x300] ;  /* 0x0003000001147983 */ /* 0x001ea20000300800 */
[----:B------:R-:W2:Y:S02]  /*5b150*/  LDL.LU R21, [R1+0x304] ;  /* 0x0003040001157983 */ /* 0x000ea40000300800 */
[----:B------:R-:W2:Y:S02]  /*5b160*/  LDL.LU R22, [R1+0x308] ;  /* 0x0003080001167983 */ /* 0x000ea40000300800 */
[----:B------:R-:W2:Y:S01]  /*5b170*/  LDL.LU R23, [R1+0x30c] ;  /* 0x00030c0001177983 */ /* 0x000ea20000300800 */
[----:B------:R-:W-:Y:S11]  /*5b180*/  STL [R1+0x2c10], R28 ;  /* 0x002c101c01007387 */ /* 0x000ff60000100800 */
[----:B------:R-:W-:Y:S02]  /*5b190*/  STL.64 [R1+0x5c0], R4 ;  /* 0x0005c00401007387 */ /* 0x000fe40000100a00 */
[----:B------:R0:W-:Y:S02]  /*5b1a0*/  STL.64 [R1+0x5c8], R6 ;  /* 0x0005c80601007387 */ /* 0x0001e40000100a00 */
[----:B0-----:R-:W3:Y:S02]  /*5b1b0*/  LDL.LU.64 R6, [R1+0x2fb0] ;  /* 0x002fb00001067983 */ /* 0x001ee40000300a00 */
[C---:B---3--:R-:W-:Y:S02]  /*5b1c0*/  HMMA.16816.F32.BF16 R4, R12.reuse, R6, R16 ;  /* 0x000000060c04723c */ /* 0x048fe40000041810 */
[----:B------:R-:W3:Y:S01]  /*5b1d0*/  LDL.LU.64 R18, [R1+0x2fa8] ;  /* 0x002fa80001127983 */ /* 0x000ee20000300a00 */
[----:B------:R-:W3:Y:S11]  /*5b1e0*/  LDL.LU.64 R16, [R1+0x2fa0] ;  /* 0x002fa00001107983 */ /* 0x000ef60000300a00 */
[----:B------:R-:W-:Y:S09]  /*5b1f0*/  @!UPT UIADD3 URZ, URZ, URZ, URZ ;  /* 0x0000003f3f3ff290 */ /* 0x000ff2000fffe03f */
[----:B------:R-:W-:Y:S01]  /*5b200*/  STL.64 [R1+0x5b0], R4 ;  /* 0x0005b00401007387 */ /* 0x000fe20000100a00 */
[----:B------:R0:W-:Y:S03]  /*5b210*/  STL.64 [R1+0x5b8], R6 ;  /* 0x0005b80601007387 */ /* 0x0001e60000100a00 */
[----:B0-----:R-:W3:Y:S02]  /*5b220*/  LDL.LU.64 R6, [R1+0x2f98] ;  /* 0x002f980001067983 */ /* 0x001ee40000300a00 */
[----:B---3--:R-:W-:Y:S02]  /*5b230*/  HMMA.16816.F32.BF16 R12, R12, R6, R16 ;  /* 0x000000060c0c723c */ /* 0x008fe40000041810 */
[----:B------:R-:W3:Y:S01]  /*5b240*/  LDL.LU.64 R18, [R1+0x2f90] ;  /* 0x002f900001127983 */ /* 0x000ee20000300a00 */
[----:B------:R-:W-:Y:S01]  /*5b250*/  IMAD.MOV.U32 R28, RZ, RZ, R6 ;  /* 0x000000ffff1c7224 */ /* 0x000fe200078e0006 */
[----:B------:R-:W-:Y:S11]  /*5b260*/  MOV R9, R7 ;  /* 0x0000000700097202 */ /* 0x000ff60000000f00 */
[----:B------:R-:W-:Y:S08]  /*5b270*/  @!UPT UIADD3 URZ, URZ, URZ, URZ ;  /* 0x0000003f3f3ff290 */ /* 0x000ff0000fffe03f */
[----:B------:R0:W-:Y:S01]  /*5b280*/  STL.64 [R1+0x530], R12 ;  /* 0x0005300c01007387 */ /* 0x0001e20000100a00 */
[----:B------:R1:W-:Y:S02]  /*5b290*/  STL.64 [R1+0x538], R14 ;  /* 0x0005380e01007387 */ /* 0x0003e40000100a00 */
[----:B------:R-:W3:Y:S02]  /*5b2a0*/  LDL.LU.64 R6, [R1+0x2f88] ;  /* 0x002f880001067983 */ /* 0x000ee40000300a00 */
[----:B------:R-:W3:Y:S01]  /*5b2b0*/  LDL.LU.64 R4, [R1+0x2f80] ;  /* 0x002f800001047983 */ /* 0x000ee20000300a00 */
[----:B0-----:R-:W2:Y:S01]  /*5b2c0*/  LDL.LU R12, [R1+0x350] ;  /* 0x00035000010c7983 */ /* 0x001ea20000300800 */
[----:B------:R-:W2:Y:S02]  /*5b2d0*/  LDL.LU R13, [R1+0x354] ;  /* 0x00035400010d7983 */ /* 0x000ea40000300800 */
[----:B-1----:R-:W2:Y:S02]  /*5b2e0*/  LDL.LU R14, [R1+0x358] ;  /* 0x00035800010e7983 */ /* 0x002ea40000300800 */
[----:B------:R-:W2:Y:S01]  /*5b2f0*/  LDL.LU R15, [R1+0x35c] ;  /* 0x00035c00010f7983 */ /* 0x000ea20000300800 */
[C---:B---3--:R-:W-:Y:S01]  /*5b300*/  HMMA.16816.F32.BF16 R16, R4.reuse, R18, R24 ;  /* 0x000000120410723c */ /* 0x048fe20000041818 */
[----:B------:R-:W3:Y:S01]  /*5b310*/  LDL.LU.64 R26, [R1+0x2f78] ;  /* 0x002f7800011a7983 */ /* 0x000ee20000300a00 */
[----:B------:R-:W3:Y:S11]  /*5b320*/  LDL.LU.64 R24, [R1+0x2f70] ;  /* 0x002f700001187983 */ /* 0x000ef60000300a00 */
[----:B------:R-:W-:Y:S10]  /*5b330*/  @!UPT UIADD3 URZ, URZ, URZ, URZ ;  /* 0x0000003f3f3ff290 */ /* 0x000ff4000fffe03f */
[----:B------:R-:W-:Y:S01]  /*5b340*/  STL.64 [R1+0x520], R16 ;  /* 0x0005201001007387 */ /* 0x000fe20000100a00 */
[----:B------:R0:W-:Y:S03]  /*5b350*/  STL.64 [R1+0x528], R18 ;  /* 0x0005281201007387 */ /* 0x0001e60000100a00 */
[----:B0-----:R-:W3:Y:S02]  /*5b360*/  LDL.LU.64 R18, [R1+0x2f68] ;  /* 0x002f680001127983 */ /* 0x001ee40000300a00 */
[----:B---3--:R-:W-:Y:S11]  /*5b370*/  HMMA.16816.F32.BF16 R24, R4, R18, R24 ;  /* 0x000000120418723c */ /* 0x008ff60000041818 */
[----:B------:R-:W-:Y:S11]  /*5b380*/  @!UPT UIADD3 URZ, URZ, URZ, URZ ;  /* 0x0000003f3f3ff290 */ /* 0x000ff6000fffe03f */
[----:B------:R-:W-:Y:S01]  /*5b390*/  @!UPT UIADD3 URZ, URZ, URZ, URZ ;  /* 0x0000003f3f3ff290 */ /* 0x000fe2000fffe03f */
[----:B------:R-:W-:Y:S01]  /*5b3a0*/  STL.64 [R1+0x510], R24 ;  /* 0x0005101801007387 */ /* 0x000fe20000100a00 */
[----:B------:R0:W-:Y:S03]  /*5b3b0*/  STL.64 [R1+0x518], R26 ;  /* 0x0005181a01007387 */ /* 0x0001e60000100a00 */
[----:B0-----:R-:W2:Y:S04]  /*5b3c0*/  LDL.LU.64 R26, [R1+0x2f60] ;  /* 0x002f6000011a7983 */ /* 0x001ea80000300a00 */
[----:B------:R-:W0:Y:S04]  /*5b3d0*/  S2R R3, SR_TID.X ;  /* 0x0000000000037919 */ /* 0x000e280000002100 */
[----:B------:R-:W1:Y:S01]  /*5b3e0*/  S2R R29, SR_TID.X ;  /* 0x00000000001d7919 */ /* 0x000e620000002100 */
[----:B------:R-:W3:Y:S02]  /*5b3f0*/  LDL.LU R16, [R1+0x410] ;  /* 0x0004100001107983 */ /* 0x000ee40000300800 */
[----:B------:R-:W3:Y:S01]  /*5b400*/  LDL.LU R17, [R1+0x414] ;  /* 0x0004140001117983 */ /* 0x000ee20000300800 */
[----:B------:R-:W-:-:S02]  /*5b410*/  MOV R0, R19 ;  /* 0x0000001300007202 */ /* 0x000fc40000000f00 */
[----:B0-----:R-:W-:Y:S02]  /*5b420*/  LOP3.LUT R3, R3, 0x7, RZ, 0xc0, !PT ;  /* 0x0000000703037812 */ /* 0x001fe400078ec0ff */
[----:B-1----:R-:W-:-:S03]  /*5b430*/  SHF.L.U32 R2, R29, 0x8, RZ ;  /* 0x000000081d027819 */ /* 0x002fc600000006ff */
[----:B------:R-:W-:-:S05]  /*5b440*/  IMAD.SHL.U32 R3, R3, 0x10, RZ ;  /* 0x0000001003037824 */ /* 0x000fca00078e00ff */
[----:B------:R-:W-:Y:S01]  /*5b450*/  LOP3.LUT R3, R3, 0xf00, R2, 0xf8, !PT ;  /* 0x00000f0003037812 */ /* 0x000fe200078ef802 */
[----:B------:R-:W-:Y:S02]  /*5b460*/  IMAD.MOV.U32 R2, RZ, RZ, R18 ;  /* 0x000000ffff027224 */ /* 0x000fe400078e0012 */
[----:B------:R-:W3:Y:S01]  /*5b470*/  LDL.LU R18, [R1+0x418] ;  /* 0x0004180001127983 */ /* 0x000ee20000300800 */
[----:B------:R-:W3:Y:S01]  /*5b480*/  LDL.LU R19, [R1+0x41c] ;  /* 0x00041c0001137983 */ /* 0x000ee20000300800 */
[----:B--2---:R-:W-:Y:S02]  /*5b490*/  HMMA.16816.F32.BF16 R24, R4, R26, R20 ;  /* 0x0000001a0418723c */ /* 0x004fe40000041814 */
[----:B------:R-:W2:Y:S01]  /*5b4a0*/  LDL.LU.64 R22, [R1+0x2f58] ;  /* 0x002f580001167983 */ /* 0x000ea20000300a00 */
[----:B------:R-:W2:Y:S11]  /*5b4b0*/  LDL.LU.64 R20, [R1+0x2f50] ;  /* 0x002f500001147983 */ /* 0x000eb60000300a00 */
[----:B------:R-:W-:Y:S09]  /*5b4c0*/  @!UPT UIADD3 URZ, URZ, URZ, URZ ;  /* 0x0000003f3f3ff290 */ /* 0x000ff2000fffe03f */
[----:B------:R-:W-:Y:S01]  /*5b4d0*/  STL.64 [R1+0x500], R24 ;  /* 0x0005001801007387 */ /* 0x000fe20000100a00 */
[----:B------:R0:W-:Y:S03]  /*5b4e0*/  STL.64 [R1+0x508], R26 ;  /* 0x0005081a01007387 */ /* 0x0001e60000100a00 */
[----:B0-----:R-:W2:Y:S01]  /*5b4f0*/  LDL.LU.64 R26, [R1+0x2f48] ;  /* 0x002f4800011a7983 */ /* 0x001ea20000300a00 */
[----:B------:R-:W-:-:S04]  /*5b500*/  LOP3.LUT R3, R3, 0x10, R29, 0x78, !PT ;  /* 0x0000001003037812 */ /* 0x000fc800078e781d */
[----:B------:R-:W-:Y:S01]  /*5b510*/  LOP3.LUT R3, R3, 0x60, RZ, 0x3c, !PT ;  /* 0x0000006003037812 */ /* 0x000fe200078e3cff */
[C---:B--2---:R-:W-:Y:S01]  /*5b520*/  HMMA.16816.F32.BF16 R24, R4.reuse, R26, R20 ;  /* 0x0000001a0418723c */ /* 0x044fe20000041814 */
[----:B------:R-:W2:Y:S11]  /*5b530*/  LDL.LU.64 R22, [R1+0x2f40] ;  /* 0x002f400001167983 */ /* 0x000eb60000300a00 */
[----:B------:R-:W-:Y:S11]  /*5b540*/  @!UPT UIADD3 URZ, URZ, URZ, URZ ;  /* 0x0000003f3f3ff290 */ /* 0x000ff6000fffe03f */
[----:B------:R-:W-:Y:S01]  /*5b550*/  STL.64 [R1+0x4f0], R24 ;  /* 0x0004f01801007387 */ /* 0x000fe20000100a00 */
[----:B------:R-:W-:Y:S02]  /*5b560*/  STL.64 [R1+0x4f8], R26 ;  /* 0x0004f81a01007387 */ /* 0x000fe40000100a00 */
[----:B------:R-:W0:Y:S02]  /*5b570*/  LDSM.16.M88.4 R24, [R3+0x43000] ;  /* 0x043000000318783b */ /* 0x000e240000000200 */
[----:B0-----:R-:W-:Y:S02]  /*5b580*/  STL.64 [R1+0x2f28], R26 ;  /* 0x002f281a01007387 */ /* 0x001fe40000100a00 */
[----:B------:R-:W-:Y:S01]  /*5b590*/  STL.64 [R1+0x2f20], R24 ;  /* 0x002f201801007387 */ /* 0x000fe20000100a00 */
[C---:B--2---:R-:W-:Y:S01]  /*5b5a0*/  HMMA.16816.F32.BF16 R12, R4.reuse, R22, R12 ;  /* 0x00000016040c723c */ /* 0x044fe2000004180c */
[----:B------:R-:W0:Y:S04]  /*5b5b0*/  LDSM.16.M88.4 R20, [R3+0x44000] ;  /* 0x044000000314783b */ /* 0x000e280000000200 */
[----:B0-----:R0:W-:Y:S11]  /*5b5c0*/  STL.64 [R1+0x2e98], R22 ;  /* 0x002e981601007387 */ /* 0x0011f60000100a00 */
[----:B------:R-:W-:Y:S07]  /*5b5d0*/  @!UPT UIADD3 URZ, URZ, URZ, URZ ;  /* 0x0000003f3f3ff290 */ /* 0x000fee000fffe03f */
[----:B------:R-:W-:Y:S02]  /*5b5e0*/  STL.64 [R1+0x4e0], R12 ;  /* 0x0004e00c01007387 */ /* 0x000fe40000100a00 */
[----:B------:R-:W-:Y:S02]  /*5b5f0*/  STL.64 [R1+0x4e8], R14 ;  /* 0x0004e80e01007387 */ /* 0x000fe40000100a00 */
[----:B------:R1:W-:Y:S01]  /*5b600*/  STL.64 [R1+0x2e90], R20 ;  /* 0x002e901401007387 */ /* 0x0003e20000100a00 */
[----:B0-----:R-:W2:Y:S01]  /*5b610*/  LDL.64 R22, [R1+0x38] ;  /* 0x0000380001167983 */ /* 0x001ea20000100a00 */
[----:B------:R-:W-:Y:S01]  /*5b620*/  IMAD.MOV.U32 R26, RZ, RZ, R28 ;  /* 0x000000ffff1a7224 */ /* 0x000fe200078e001c */
[----:B------:R-:W-:Y:S02]  /*5b630*/  MOV R27, R9 ;  /* 0x00000009001b7202 */ /* 0x000fe40000000f00 */
[----:B--2---:R0:W-:Y:S01]  /*5b640*/  STL.64 [R1+0x2ed8], R22 ;  /* 0x002ed81601007387 */ /* 0x0041e20000100a00 */
[----:B-1----:R-:W2:Y:S02]  /*5b650*/  LDL.LU R20, [R1+0x2d0] ;  /* 0x0002d00001147983 */ /* 0x002ea40000300800 */
[----:B------:R-:W2:Y:S01]  /*5b660*/  LDL.LU R21, [R1+0x2d4] ;  /* 0x0002d40001157983 */ /* 0x000ea20000300800 */
[----:B0-----:R-:W2:Y:S01]  /*5b670*/  LDL.LU R22, [R1+0x2d8] ;  /* 0x0002d80001167983 */ /* 0x001ea20000300800 */
[----:B------:R-:W2:Y:S02]  /*5b680*/  LDL.LU R23, [R1+0x2dc] ;  /* 0x0002dc0001177983 */ /* 0x000ea40000300800 */
[----:B------:R0:W-:Y:S02]  /*5b690*/  STL.64 [R1+0x2f38], R26 ;  /* 0x002f381a01007387 */ /* 0x0001e40000100a00 */
[----:B------:R-:W3:Y:S01]  /*5b6a0*/  LDL.LU R24, [R1+0x440] ;  /* 0x0004400001187983 */ /* 0x000ee20000300800 */
[----:B------:R-:W3:Y:S04]  /*5b6b0*/  LDL.LU R25, [R1+0x444] ;  /* 0x0004440001197983 */ /* 0x000ee80000300800 */
[----:B0-----:R-:W3:Y:S01]  /*5b6c0*/  LDL.LU R26, [R1+0x448] ;  /* 0x00044800011a7983 */ /* 0x001ee20000300800 */
[----:B------:R-:W4:Y:S02]  /*5b6d0*/  LDL.LU R27, [R1+0x44c] ;  /* 0x00044c00011b7983 */ /* 0x000f240000300800 */
[----:B------:R-:W4:Y:S01]  /*5b6e0*/  LDL.64 R14, [R1+0x68] ;  /* 0x00006800010e7983 */ /* 0x000f220000100a00 */
[----:B--2---:R0:W-:Y:S01]  /*5b6f0*/  STL.64 [R1+0x2ee8], R22 ;  /* 0x002ee81601007387 */ /* 0x0041e20000100a00 */
[----:B------:R-:W-:Y:S03]  /*5b700*/  STL.64 [R1+0x2ee0], R20 ;  /* 0x002ee01401007387 */ /* 0x000fe60000100a00 */
[----:B0-----:R-:W2:Y:S01]  /*5b710*/  LDL.64 R22, [R1+0x18] ;  /* 0x0000180001167983 */ /* 0x001ea20000100a00 */
[----:B---3--:R-:W-:Y:S03]  /*5b720*/  HMMA.16816.F32.BF16 R16, R4, R10, R16 ;  /* 0x0000000a0410723c */ /* 0x008fe60000041810 */
[----:B--2---:R0:W-:Y:S02]  /*5b730*/  STL.64 [R1+0x2f00], R22 ;  /* 0x002f001601007387 */ /* 0x0041e40000100a00 */
[----:B0-----:R-:W-:Y:S01]  /*5b740*/  IMAD.MOV.U32 R22, RZ, RZ, R2 ;  /* 0x000000ffff167224 */ /* 0x001fe200078e0002 */
[----:B------:R-:W-:-:S05]  /*5b750*/  MOV R23, R0 ;  /* 0x0000000000177202 */ /* 0x000fca0000000f00 */
[----:B------:R0:W-:Y:S04]  /*5b760*/  STL.64 [R1+0x2f18], R22 ;  /* 0x002f181601007387 */ /* 0x0001e80000100a00 */
[----:B0-----:R-:W2:Y:S04]  /*5b770*/  LDL.64 R22, [R1+0x48] ;  /* 0x0000480001167983 */ /* 0x001ea80000100a00 */
[----:B--2---:R0:W-:Y:S04]  /*5b780*/  STL.64 [R1+0x2f30], R22 ;  /* 0x002f301601007387 */ /* 0x0041e80000100a00 */
[----:B------:R-:W-:Y:S02]  /*5b790*/  STL.64 [R1+0x4d0], R16 ;  /* 0x0004d01001007387 */ /* 0x000fe40000100a00 */
[----:B------:R-:W-:Y:S02]  /*5b7a0*/  STL.64 [R1+0x4d8], R18 ;  /* 0x0004d81201007387 */ /* 0x000fe40000100a00 */
[----:B------:R-:W1:Y:S04]  /*5b7b0*/  LDSM.16.M88.4 R16, [R3+0x45000] ;  /* 0x045000000310783b */ /* 0x000e680000000200 */
[----:B------:R-:W2:Y:S01]  /*5b7c0*/  LDL.LU R20, [R1+0x400] ;  /* 0x0004000001147983 */ /* 0x000ea20000300800 */
[----:B------:R-:W2:Y:S03]  /*5b7d0*/  LDL.LU R21, [R1+0x404] ;  /* 0x0004040001157983 */ /* 0x000ea60000300800 */
[----:B0-----:R-:W2:Y:S01]  /*5b7e0*/  LDL.LU R22, [R1+0x408] ;  /* 0x0004080001167983 */ /* 0x001ea20000300800 */
[----:B------:R-:W2:Y:S03]  /*5b7f0*/  LDL.LU R23, [R1+0x40c] ;  /* 0x00040c0001177983 */ /* 0x000ea60000300800 */
[----:B-1----:R-:W-:Y:S01]  /*5b800*/  STL.64 [R1+0x2e28], R18 ;  /* 0x002e281201007387 */ /* 0x002fe20000100a00 */
        /* <DEDUP_REMOVED lines=10> */
[----:B------:R-:W3:Y:S02]  /*5b8b0*/  LDL.LU R18, [R1+0x2e8] ;  /* 0x0002e80001127983 */ /* 0x000ee40000300800 */
[----:B------:R-:W3:Y:S02]  /*5b8c0*/  LDL.LU R19, [R1+0x2ec] ;  /* 0x0002ec0001137983 */ /* 0x000ee40000300800 */
[----:B------:R-:W-:Y:S01]  /*5b8d0*/  IMAD.MOV.U32 R9, RZ, RZ, R14 ;  /* 0x000000ffff097224 */ /* 0x000fe200078e000e */
[----:B------:R-:W-:-:S02]  /*5b8e0*/  MOV R2, R15 ;  /* 0x0000000f00027202 */ /* 0x000fc40000000f00 */
[----:B------:R-:W0:Y:S04]  /*5b8f0*/  LDSM.16.M88.4 R12, [R3+0x46000] ;  /* 0x04600000030c783b */ /* 0x000e280000000200 */
[----:B---3--:R-:W-:Y:S01]  /*5b900*/  STL.64 [R1+0x2f10], R18 ;  /* 0x002f101201007387 */ /* 0x008fe20000100a00 */
[----:B--2---:R1:W-:Y:S03]  /*5b910*/  STL.64 [R1+0x2f08], R16 ;  /* 0x002f081001007387 */ /* 0x0043e60000100a00 */
[----:B-1----:R-:W2:Y:S01]  /*5b920*/  LDL.LU R16, [R1+0x340] ;  /* 0x0003400001107983 */ /* 0x002ea20000300800 */
[----:B------:R-:W2:Y:S02]  /*5b930*/  LDL.LU R17, [R1+0x344] ;  /* 0x0003440001117983 */ /* 0x000ea40000300800 */
[----:B------:R-:W2:Y:S02]  /*5b940*/  LDL.LU R18, [R1+0x348] ;  /* 0x0003480001127983 */ /* 0x000ea40000300800 */
[----:B------:R-:W2:Y:S01]  /*5b950*/  LDL.LU R19, [R1+0x34c] ;  /* 0x00034c0001137983 */ /* 0x000ea20000300800 */
[----:B------:R-:W-:Y:S01]  /*5b960*/  STL.64 [R1+0x3e0], R24 ;  /* 0x0003e01801007387 */ /* 0x000fe20000100a00 */
[----:B------:R1:W-:Y:S03]  /*5b970*/  STL.64 [R1+0x3e8], R26 ;  /* 0x0003e81a01007387 */ /* 0x0003e60000100a00 */
[----:B-1----:R-:W3:Y:S01]  /*5b980*/  LDL.LU.64 R26, [R1+0x2f38] ;  /* 0x002f3800011a7983 */ /* 0x002ee20000300a00 */
[----:B0-----:R0:W-:Y:S02]  /*5b990*/  STL.64 [R1+0x2da0], R14 ;  /* 0x002da00e01007387 */ /* 0x0011e40000100a00 */
[----:B------:R-:W-:Y:S01]  /*5b9a0*/  STL.64 [R1+0x2d98], R12 ;  /* 0x002d980c01007387 */ /* 0x000fe20000100a00 */
[----:B0-----:R-:W4:Y:S01]  /*5b9b0*/  LDL.64 R14, [R1+0x8] ;  /* 0x00000800010e7983 */ /* 0x001f220000100a00 */
[----:B---3--:R-:W-:Y:S03]  /*5b9c0*/  HMMA.16816.F32.BF16 R4, R4, R26, R20 ;  /* 0x0000001a0404723c */ /* 0x008fe60000041814 */
[----:B------:R-:W3:Y:S01]  /*5b9d0*/  LDL.LU.64 R22, [R1+0x2f30] ;  /* 0x002f300001167983 */ /* 0x000ee20000300a00 */
[----:B------:R-:W3:Y:S02]  /*5b9e0*/  LDL.LU.64 R26, [R1+0x2f28] ;  /* 0x002f2800011a7983 */ /* 0x000ee40000300a00 */
[----:B------:R-:W3:Y:S11]  /*5b9f0*/  LDL.LU.64 R24, [R1+0x2f20] ;  /* 0x002f200001187983 */ /* 0x000ef60000300a00 */
[----:B------:R-:W-:Y:S06]  /*5ba00*/  @!UPT UIADD3 URZ, URZ, URZ, URZ ;  /* 0x0000003f3f3ff290 */ /* 0x000fec000fffe03f */
[----:B------:R-:W-:Y:S01]  /*5ba10*/  STL.64 [R1+0x3d0], R4 ;  /* 0x0003d00401007387 */ /* 0x000fe20000100a00 */
[----:B------:R-:W-:Y:S02]  /*5ba20*/  STL.64 [R1+0x3d8], R6 ;  /* 0x0003d80601007387 */ /* 0x000fe40000100a00 */
[----:B------:R-:W0:Y:S02]  /*5ba30*/  LDSM.16.M88.4 R4, [R3+0x47000] ;  /* 0x047000000304783b */ /* 0x000e240000000200 */
[----:B0-----:R0:W-:Y:S02]  /*5ba40*/  STL.64 [R1+0x2cf8], R6 ;  /* 0x002cf80601007387 */ /* 0x0011e40000100a00 */
[----:B------:R1:W-:Y:S02]  /*5ba50*/  STL.64 [R1+0x2cf0], R4 ;  /* 0x002cf00401007387 */ /* 0x0003e40000100a00 */
[----:B0-----:R-:W2:Y:S04]  /*5ba60*/  LDL.LU.64 R6, [R1+0x78] ;  /* 0x0000780001067983 */ /* 0x001ea80000300a00 */
[----:B--2---:R0:W-:Y:S01]  /*5ba70*/  STL.64 [R1+0x2ea0], R6 ;  /* 0x002ea00601007387 */ /* 0x0041e20000100a00 */
[----:B-1----:R-:W3:Y:S02]  /*5ba80*/  LDL.LU R4, [R1+0x3f0] ;  /* 0x0003f00001047983 */ /* 0x002ee40000300800 */
[----:B------:R-:W3:Y:S01]  /*5ba90*/  LDL.LU R5, [R1+0x3f4] ;  /* 0x0003f40001057983 */ /* 0x000ee20000300800 */
[----:B0-----:R-:W3:Y:S01]  /*5baa0*/  LDL.LU R6, [R1+0x3f8] ;  /* 0x0003f80001067983 */ /* 0x001ee20000300800 */
[----:B------:R-:W3:Y:S02]  /*5bab0*/  LDL.LU R7, [R1+0x3fc] ;  /* 0x0003fc0001077983 */ /* 0x000ee40000300800 */
[C---:B---3--:R-:W-:Y:S11]  /*5bac0*/  HMMA.16816.F32.BF16 R4, R24.reuse, R22, R4 ;  /* 0x000000161804723c */ /* 0x048ff60000041804 */
[----:B------:R-:W-:Y:S11]  /*5bad0*/  @!UPT UIADD3 URZ, URZ, URZ, URZ ;  /* 0x0000003f3f3ff290 */ /* 0x000ff6000fffe03f */
[----:B------:R-:W-:Y:S01]  /*5bae0*/  @!UPT UIADD3 URZ, URZ, URZ, URZ ;  /* 0x0000003f3f3ff290 */ /* 0x000fe2000fffe03f */
[----:B------:R0:W-:Y:S01]  /*5baf0*/  STL.64 [R1+0x4b0], R4 ;  /* 0x0004b00401007387 */ /* 0x0001e20000100a00 */
[----:B------:R-:W-:Y:S02]  /*5bb00*/  STL.64 [R1+0x4b8], R6 ;  /* 0x0004b80601007387 */ /* 0x000fe40000100a00 */
[----:B0-----:R-:W-:Y:S01]  /*5bb10*/  IMAD.MOV.U32 R5, RZ, RZ, R22 ;  /* 0x000000ffff057224 */ /* 0x001fe200078e0016 */
[----:B------:R-:W-:Y:S02]  /*5bb20*/  MOV R4, R23 ;  /* 0x0000001700047202 */ /* 0x000fe40000000f00 */
[----:B------:R-:W2:Y:S02]  /*5bb30*/  LDL.LU.64 R22, [R1+0x2f18] ;  /* 0x002f180001167983 */ /* 0x000ea40000300a00 */
[C---:B--2---:R-:W-:Y:S02]  /*5bb40*/  HMMA.16816.F32.BF16 R20, R24.reuse, R22, R16 ;  /* 0x000000161814723c */ /* 0x044fe40000041810 */
[----:B------:R-:W2:Y:S01]  /*5bb50*/  LDL.LU.64 R18, [R1+0x2f10] ;  /* 0x002f100001127983 */ /* 0x000ea20000300a00 */
[----:B------:R-:W2:Y:S11]  /*5bb60*/  LDL.LU.64 R16, [R1+0x2f08] ;  /* 0x002f080001107983 */ /* 0x000eb60000300a00 */
[----:B------:R-:W-:Y:S09]  /*5bb70*/  @!UPT UIADD3 URZ, URZ, URZ, URZ ;  /* 0x0000003f3f3ff290 */ /* 0x000ff2000fffe03f */
[----:B------:R-:W-:Y:S01]  /*5bb80*/  STL.64 [R1+0x440], R20 ;  /* 0x0004401401007387 */ /* 0x000fe20000100a00 */
[----:B------:R0:W-:Y:S03]  /*5bb90*/  STL.64 [R1+0x448], R22 ;  /* 0x0004481601007387 */ /* 0x0001e60000100a00 */
[----:B0-----:R-:W2:Y:S02]  /*5bba0*/  LDL.LU.64 R22, [R1+0x2f00] ;  /* 0x002f000001167983 */ /* 0x001ea40000300a00 */
[C---:B--2---:R-:W-:Y:S01]  /*5bbb0*/  HMMA.16816.F32.BF16 R16, R24.reuse, R22, R16 ;  /* 0x000000161810723c */ /* 0x044fe20000041810 */
[----:B------:R-:W-:Y:S01]  /*5bbc0*/  IMAD.MOV.U32 R7, RZ, RZ, R22 ;  /* 0x000000ffff077224 */ /* 0x000fe200078e0016 */
[----:B------:R-:W-:Y:S11]  /*5bbd0*/  MOV R6, R23 ;  /* 0x0000001700067202 */ /* 0x000ff60000000f00 */
[----:B------:R-:W-:Y:S10]  /*5bbe0*/  @!UPT UIADD3 URZ, URZ, URZ, URZ ;  /* 0x0000003f3f3ff290 */ /* 0x000ff4000fffe03f */
[----:B------:R-:W-:Y:S01]  /*5bbf0*/  STL.64 [R1+0x430], R16 ;  /* 0x0004301001007387 */ /* 0x000fe20000100a00 */
[----:B------:R0:W-:Y:S03]  /*5bc00*/  STL.64 [R1+0x438], R18 ;  /* 0x0004381201007387 */ /* 0x0001e60000100a00 */
[----:B0-----:R-:W2:Y:S01]  /*5bc10*/  LDL.LU.64 R18, [R1+0x2ef8] ;  /* 0x002ef80001127983 */ /* 0x001ea20000300a00 */
[----:B------:R-:W2:Y:S02]  /*5bc20*/  LDL.LU.64 R16, [R1+0x2ef0] ;  /* 0x002ef00001107983 */ /* 0x000ea40000300a00 */
[----:B------:R-:W4:Y:S02]  /*5bc30*/  LDL.LU.64 R22, [R1+0x2ee8] ;  /* 0x002ee80001167983 */ /* 0x000f240000300a00 */
[----:B------:R-:W4:Y:S02]  /*5bc40*/  LDL.LU.64 R20, [R1+0x2ee0] ;  /* 0x002ee00001147983 */ /* 0x000f240000300a00 */
[C---:B----4-:R-:W-:Y:S11]  /*5bc50*/  HMMA.16816.F32.BF16 R20, R24.reuse, R14, R20 ;  /* 0x0000000e1814723c */ /* 0x050ff60000041814 */
[----:B------:R-:W-:Y:S11]  /*5bc60*/  @!UPT UIADD3 URZ, URZ, URZ, URZ ;  /* 0x0000003f3f3ff290 */ /* 0x000ff6000fffe03f */
[----:B------:R-:W-:Y:S01]  /*5bc70*/  @!UPT UIADD3 URZ, URZ, URZ, URZ ;  /* 0x0000003f3f3ff290 */ /* 0x000fe2000fffe03f */
[----:B------:R-:W-:Y:S01]  /*5bc80*/  STL.64 [R1+0x420], R20 ;  /* 0x0004201401007387 */ /* 0x000fe20000100a00 */
[----:B------:R0:W-:Y:S03]  /*5bc90*/  STL.64 [R1+0x428], R22 ;  /* 0x0004281601007387 */ /* 0x0001e60000100a00 */
[----:B0-----:R-:W2:Y:S01]  /*5bca0*/  LDL.LU.64 R22, [R1+0x2ed8] ;  /* 0x002ed80001167983 */ /* 0x001ea20000300a00 */
[----:B------:R-:W-:Y:S01]  /*5bcb0*/  IMAD.MOV.U32 R29, RZ, RZ, R14 ;  /* 0x000000ffff1d7224 */ /* 0x000fe200078e000e */
[----:B------:R-:W-:Y:S02]  /*5bcc0*/  MOV R28, R15 ;  /* 0x0000000f001c7202 */ /* 0x000fe40000000f00 */
[C---:B--2---:R-:W-:Y:S11]  /*5bcd0*/  HMMA.16816.F32.BF16 R12, R24.reuse, R22, R16 ;  /* 0x00000016180c723c */ /* 0x044ff60000041810 */
[----:B------:R-:W-:Y:S11]  /*5bce0*/  @!UPT UIADD3 URZ, URZ, URZ, URZ ;  /* 0x0000003f3f3ff290 */ /* 0x000ff6000fffe03f */
[----:B------:R-:W-:Y:S01]  /*5bcf0*/  @!UPT UIADD3 URZ, URZ, URZ, URZ ;  /* 0x0000003f3f3ff290 */ /* 0x000fe2000fffe03f */
[----:B------:R-:W-:Y:S01]  /*5bd00*/  STL.64 [R1+0x410], R12 ;  /* 0x0004100c01007387 */ /* 0x000fe20000100a00 */
[----:B------:R-:W-:Y:S02]  /*5bd10*/  STL.64 [R1+0x418], R14 ;  /* 0x0004180e01007387 */ /* 0x000fe40000100a00 */
[----:B------:R-:W2:Y:S02]  /*5bd20*/  LDL.LU R16, [R1+0x210] ;  /* 0x0002100001107983 */ /* 0x000ea40000300800 */
[----:B------:R-:W2:Y:S01]  /*5bd30*/  LDL.LU R17, [R1+0x214] ;  /* 0x0002140001117983 */ /* 0x000ea20000300800 */
[----:B------:R-:W3:Y:S01]  /*5bd40*/  LDL.LU R18, [R1+0x218] ;  /* 0x0002180001127983 */ /* 0x000ee20000300800 */
[----:B------:R-:W3:Y:S02]  /*5bd50*/  LDL.LU R19, [R1+0x21c] ;  /* 0x00021c0001137983 */ /* 0x000ee40000300800 */
[----:B------:R-:W-:Y:S01]  /*5bd60*/  IMAD.MOV.U32 R0, RZ, RZ, R22 ;  /* 0x000000ffff007224 */ /* 0x000fe200078e0016 */
[----:B------:R-:W-:Y:S01]  /*5bd70*/  MOV R3, R23 ;  /* 0x0000001700037202 */ /* 0x000fe20000000f00 */
[----:B---3--:R0:W-:Y:S01]  /*5bd80*/  STL.64 [R1+0x2e70], R18 ;  /* 0x002e701201007387 */ /* 0x0081e20000100a00 */
[----:B--2---:R-:W-:Y:S02]  /*5bd90*/  STL.64 [R1+0x2e68], R16 ;  /* 0x002e681001007387 */ /* 0x004fe40000100a00 */
[----:B------:R-:W2:Y:S02]  /*5bda0*/  LDL.LU R20, [R1+0x290] ;  /* 0x0002900001147983 */ /* 0x000ea40000300800 */
[----:B------:R-:W2:Y:S01]  /*5bdb0*/  LDL.LU R21, [R1+0x294] ;  /* 0x0002940001157983 */ /* 0x000ea20000300800 */
[----:B------:R-:W3:Y:S01]  /*5bdc0*/  LDL.LU R22, [R1+0x298] ;  /* 0x0002980001167983 */ /* 0x000ee20000300800 */
[----:B------:R-:W3:Y:S02]  /*5bdd0*/  LDL.LU R23, [R1+0x29c] ;  /* 0x00029c0001177983 */ /* 0x000ee40000300800 */
[----:B0-----:R-:W-:Y:S01]  /*5bde0*/  IMAD.MOV.U32 R18, RZ, RZ, R7 ;  /* 0x000000ffff127224 */ /* 0x001fe200078e0007 */
[----:B------:R-:W-:Y:S01]  /*5bdf0*/  MOV R19, R6 ;  /* 0x0000000600137202 */ /* 0x000fe20000000f00 */
[----:B------:R-:W-:Y:S01]  /*5be00*/  IMAD.MOV.U32 R6, RZ, RZ, R9 ;  /* 0x000000ffff067224 */ /* 0x000fe200078e0009 */
[----:B------:R-:W-:Y:S01]  /*5be10*/  MOV R7, R2 ;  /* 0x0000000200077202 */ /* 0x000fe20000000f00 */
[----:B---3--:R-:W-:Y:S01]  /*5be20*/  STL.64 [R1+0x2eb0], R22 ;  /* 0x002eb01601007387 */ /* 0x008fe20000100a00 */
[----:B--2---:R-:W-:Y:S02]  /*5be30*/  STL.64 [R1+0x2ea8], R20 ;  /* 0x002ea81401007387 */ /* 0x004fe40000100a00 */
[----:B------:R-:W2:Y:S02]  /*5be40*/  LDL.LU R9, [R1+0x2ed4] ;  /* 0x002ed40001097983 */ /* 0x000ea40000300800 */
[----:B------:R-:W3:Y:S01]  /*5be50*/  LDL.LU R2, [R1+0x2ed0] ;  /* 0x002ed00001027983 */ /* 0x000ee20000300800 */
[----:B------:R-:W-:Y:S01]  /*5be60*/  STL.64 [R1+0x2ec0], R6 ;  /* 0x002ec00601007387 */ /* 0x000fe20000100a00 */
[----:B------:R0:W-:Y:S03]  /*5be70*/  STL.64 [R1+0x2eb8], R4 ;  /* 0x002eb80401007387 */ /* 0x0001e60000100a00 */
[----:B0-----:R-:W4:Y:S01]  /*5be80*/  LDL.LU R4, [R1+0x2b0] ;  /* 0x0002b00001047983 */ /* 0x001f220000300800 */
[----:B------:R-:W4:Y:S02]  /*5be90*/  LDL.LU R5, [R1+0x2b4] ;  /* 0x0002b40001057983 */ /* 0x000f240000300800 */
[----:B------:R-:W4:Y:S02]  /*5bea0*/  LDL.LU R6, [R1+0x2b8] ;  /* 0x0002b80001067983 */ /* 0x000f240000300800 */
[----:B------:R-:W4:Y:S01]  /*5beb0*/  LDL.LU R7, [R1+0x2bc] ;  /* 0x0002bc0001077983 */ /* 0x000f220000300800 */
[----:B------:R-:W2:Y:S01]  /*5bec0*/  LDL.LU R20, [R1+0x2a0] ;  /* 0x0002a00001147983 */ /* 0x000ea20000300800 */
[----:B------:R-:W2:Y:S02]  /*5bed0*/  LDL.LU R21, [R1+0x2a4] ;  /* 0x0002a40001157983 */ /* 0x000ea40000300800 */
[----:B------:R-:W2:Y:S02]  /*5bee0*/  LDL.LU R22, [R1+0x2a8] ;  /* 0x0002a80001167983 */ /* 0x000ea40000300800 */
[----:B------:R-:W2:Y:S01]  /*5bef0*/  LDL.LU R23, [R1+0x2ac] ;  /* 0x0002ac0001177983 */ /* 0x000ea20000300800 */
[----:B------:R0:W-:Y:S04]  /*5bf00*/  STL.64 [R1+0x2e80], R18 ;  /* 0x002e801201007387 */ /* 0x0001e80000100a00 */
[----:B0-----:R-:W2:Y:S04]  /*5bf10*/  LDL.64 R18, [R1+0x28] ;  /* 0x0000280001127983 */ /* 0x001ea80000100a00 */
[----:B--2---:R0:W-:Y:S01]  /*5bf20*/  STL.64 [R1+0x2e88], R18 ;  /* 0x002e881201007387 */ /* 0x0041e20000100a00 */
[----:B------:R-:W2:Y:S02]  /*5bf30*/  LDL.LU R16, [R1+0x240] ;  /* 0x0002400001107983 */ /* 0x000ea40000300800 */
[----:B------:R-:W2:Y:S01]  /*5bf40*/  LDL.LU R17, [R1+0x244] ;  /* 0x0002440001117983 */ /* 0x000ea20000300800 */
[----:B0-----:R-:W2:Y:S01]  /*5bf50*/  LDL.LU R18, [R1+0x248] ;  /* 0x0002480001127983 */ /* 0x001ea20000300800 */
[----:B------:R-:W2:Y:S02]  /*5bf60*/  LDL.LU R19, [R1+0x24c] ;  /* 0x00024c0001137983 */ /* 0x000ea40000300800 */
[----:B------:R-:W2:Y:S02]  /*5bf70*/  LDL.LU R12, [R1+0x150] ;  /* 0x00015000010c7983 */ /* 0x000ea40000300800 */
[----:B------:R-:W2:Y:S01]  /*5bf80*/  LDL.LU R13, [R1+0x154] ;  /* 0x00015400010d7983 */ /* 0x000ea20000300800 */
[----:B------:R-:W2:Y:S01]  /*5bf90*/  LDL.LU R14, [R1+0x158] ;  /* 0x00015800010e7983 */ /* 0x000ea20000300800 */
[----:B------:R-:W2:Y:S01]  /*5bfa0*/  LDL.LU R15, [R1+0x15c] ;  /* 0x00015c00010f7983 */ /* 0x000ea20000300800 */
[----:B----4-:R-:W-:Y:S02]  /*5bfb0*/  HMMA.16816.F32.BF16 R4, R24, R10, R4 ;  /* 0x0000000a1804723c */ /* 0x010fe40000041804 */
[----:B--2---:R-:W-:Y:S01]  /*5bfc0*/  STL.64 [R1+0x2db8], R14 ;  /* 0x002db80e01007387 */ /* 0x004fe20000100a00 */
[----:B------:R0:W-:Y:S03]  /*5bfd0*/  STL.64 [R1+0x2db0], R12 ;  /* 0x002db00c01007387 */ /* 0x0001e60000100a00 */
[----:B0-----:R-:W2:Y:S01]  /*5bfe0*/  LDL.LU R12, [R1+0x160] ;  /* 0x00016000010c7983 */ /* 0x001ea20000300800 */
[----:B------:R-:W2:Y:S02]  /*5bff0*/  LDL.LU R13, [R1+0x164] ;  /* 0x00016400010d7983 */ /* 0x000ea40000300800 */
[----:B------:R-:W4:Y:S02]  /*5c000*/  LDL.LU R14, [R1+0x168] ;  /* 0x00016800010e7983 */ /* 0x000f240000300800 */
[----:B------:R-:W4:Y:S02]  /*5c010*/  LDL.LU R15, [R1+0x16c] ;  /* 0x00016c00010f7983 */ /* 0x000f240000300800 */
[----:B----4-:R0:W-:Y:S01]  /*5c020*/  STL.64 [R1+0x2dc8], R14 ;  /* 0x002dc80e01007387 */ /* 0x0101e20000100a00 */
[----:B--2---:R1:W-:Y:S02]  /*5c030*/  STL.64 [R1+0x2dc0], R12 ;  /* 0x002dc00c01007387 */ /* 0x0043e40000100a00 */
[----:B0-----:R-:W-:Y:S01]  /*5c040*/  IMAD.MOV.U32 R14, RZ, RZ, R0 ;  /* 0x000000ffff0e7224 */ /* 0x001fe200078e0000 */
[----:B------:R-:W-:Y:S01]  /*5c050*/  MOV R15, R3 ;  /* 0x00000003000f7202 */ /* 0x000fe20000000f00 */
[----:B------:R-:W2:Y:S01]  /*5c060*/  LDL.LU R0, [R1+0x2ecc] ;  /* 0x002ecc0001007983 */ /* 0x000ea20000300800 */
[----:B------:R-:W4:Y:S03]  /*5c070*/  LDL.LU R3, [R1+0x2ec8] ;  /* 0x002ec80001037983 */ /* 0x000f260000300800 */
[----:B------:R0:W-:Y:S01]  /*5c080*/  STL.64 [R1+0x2e78], R14 ;  /* 0x002e780e01007387 */ /* 0x0001e20000100a00 */
[----:B-1----:R-:W2:Y:S02]  /*5c090*/  LDL.LU R12, [R1+0x220] ;  /* 0x00022000010c7983 */ /* 0x002ea40000300800 */
[----:B------:R-:W2:Y:S01]  /*5c0a0*/  LDL.LU R13, [R1+0x224] ;  /* 0x00022400010d7983 */ /* 0x000ea20000300800 */
[----:B0-----:R-:W2:Y:S01]  /*5c0b0*/  LDL.LU R14, [R1+0x228] ;  /* 0x00022800010e7983 */ /* 0x001ea20000300800 */
[----:B------:R-:W2:Y:S02]  /*5c0c0*/  LDL.LU R15, [R1+0x22c] ;  /* 0x00022c00010f7983 */ /* 0x000ea40000300800 */
[----:B------:R-:W-:Y:S02]  /*5c0d0*/  STL.64 [R1+0x400], R4 ;  /* 0x0004000401007387 */ /* 0x000fe40000100a00 */
[----:B------:R0:W-:Y:S02]  /*5c0e0*/  STL.64 [R1+0x408], R6 ;  /* 0x0004080601007387 */ /* 0x0001e40000100a00 */
[----:B0-----:R-:W2:Y:S01]  /*5c0f0*/  LDL.LU.64 R6, [R1+0x2ec0] ;  /* 0x002ec00001067983 */ /* 0x001ea20000300a00 */
[----:B------:R-:W2:Y:S02]  /*5c100*/  LDL.LU.64 R4, [R1+0x2eb8] ;  /* 0x002eb80001047983 */ /* 0x000ea40000300a00 */
[----:B------:R2:W-:Y:S02]  /*5c110*/  STL.64 [R1+0x2e60], R10 ;  /* 0x002e600a01007387 */ /* 0x0005e40000100a00 */
[----:B------:R-:W-:Y:S02]  /*5c120*/  STL.64 [R1+0x2e58], R8 ;  /* 0x002e580801007387 */ /* 0x000fe40000100a00 */
[----:B--2---:R-:W-:Y:S01]  /*5c130*/  IMAD.MOV.U32 R10, RZ, RZ, R5 ;  /* 0x000000ffff0a7224 */ /* 0x004fe200078e0005 */
[----:B------:R-:W-:-:S02]  /*5c140*/  MOV R11, R4 ;  /* 0x00000004000b7202 */ /* 0x000fc40000000f00 */
[C---:B------:R-:W-:Y:S01]  /*5c150*/  HMMA.16816.F32.BF16 R4, R24.reuse, R6, R20 ;  /* 0x000000061804723c */ /* 0x040fe20000041814 */
[----:B------:R-:W2:Y:S01]  /*5c160*/  LDL.LU.64 R22, [R1+0x2eb0] ;  /* 0x002eb00001167983 */ /* 0x000ea20000300a00 */
[----:B------:R-:W2:Y:S11]  /*5c170*/  LDL.LU.64 R20, [R1+0x2ea8] ;  /* 0x002ea80001147983 */ /* 0x000eb60000300a00 */
[----:B------:R-:W-:Y:S10]  /*5c180*/  @!UPT UIADD3 URZ, URZ, URZ, URZ ;  /* 0x0000003f3f3ff290 */ /* 0x000ff4000fffe03f */
[----:B------:R-:W-:Y:S01]  /*5c190*/  STL.64 [R1+0x3c0], R4 ;  /* 0x0003c00401007387 */ /* 0x000fe20000100a00 */
[----:B------:R0:W-:Y:S03]  /*5c1a0*/  STL.64 [R1+0x3c8], R6 ;  /* 0x0003c80601007387 */ /* 0x0001e60000100a00 */
[----:B0-----:R-:W2:Y:S02]  /*5c1b0*/  LDL.LU.64 R6, [R1+0x2ea0] ;  /* 0x002ea00001067983 */ /* 0x001ea40000300a00 */
[----:B--2---:R-:W-:Y:S02]  /*5c1c0*/  HMMA.16816.F32.BF16 R24, R24, R6, R20 ;  /* 0x000000061818723c */ /* 0x004fe40000041814 */
[----:B------:R-:W2:Y:S01]  /*5c1d0*/  LDL.LU.64 R22, [R1+0x2e98] ;  /* 0x002e980001167983 */ /* 0x000ea20000300a00 */
[----:B------:R-:W2:Y:S02]  /*5c1e0*/  LDL.LU.64 R20, [R1+0x2e90] ;  /* 0x002e900001147983 */ /* 0x000ea40000300a00 */
[----:B------:R0:W-:Y:S02]  /*5c1f0*/  STL.64 [R1+0x2e30], R6 ;  /* 0x002e300601007387 */ /* 0x0001e40000100a00 */
[----:B------:R-:W3:Y:S11]  /*5c200*/  LDL.LU R4, [R1+0x230] ;  /* 0x0002300001047983 */ /* 0x000ef60000300800 */
[----:B------:R-:W-:Y:S05]  /*5c210*/  @!UPT UIADD3 URZ, URZ, URZ, URZ ;  /* 0x0000003f3f3ff290 */ /* 0x000fea000fffe03f */
[----:B------:R-:W-:Y:S01]  /*5c220*/  STL.64 [R1+0x3b0], R24 ;  /* 0x0003b01801007387 */ /* 0x000fe20000100a00 */
[----:B------:R-:W-:Y:S02]  /*5c230*/  STL.64 [R1+0x3b8], R26 ;  /* 0x0003b81a01007387 */ /* 0x000fe40000100a00 */
[----:B------:R-:W3:Y:S02]  /*5c240*/  LDL.LU R5, [R1+0x234] ;  /* 0x0002340001057983 */ /* 0x000ee40000300800 */
[----:B0-----:R-:W3:Y:S01]  /*5c250*/  LDL.LU R6, [R1+0x238] ;  /* 0x0002380001067983 */ /* 0x001ee20000300800 */
[----:B------:R-:W3:Y:S01]  /*5c260*/  LDL.LU R7, [R1+0x23c] ;  /* 0x00023c0001077983 */ /* 0x000ee20000300800 */
[C---:B--2---:R-:W-:Y:S03]  /*5c270*/  HMMA.16816.F32.BF16 R8, R20.reuse, R10, R16 ;  /* 0x0000000a1408723c */ /* 0x044fe60000041810 */
[----:B------:R-:W3:Y:S11]  /*5c280*/  LDL.LU.64 R18, [R1+0x2e88] ;  /* 0x002e880001127983 */ /* 0x000ef60000300a00 */
[----:B------:R-:W-:Y:S09]  /*5c290*/  @!UPT UIADD3 URZ, URZ, URZ, URZ ;  /* 0x0000003f3f3ff290 */ /* 0x000ff2000fffe03f */
[----:B------:R0:W-:Y:S01]  /*5c2a0*/  STL.64 [R1+0x3a0], R8 ;  /* 0x0003a00801007387 */ /* 0x0001e20000100a00 */
[----:B------:R1:W-:Y:S03]  /*5c2b0*/  STL.64 [R1+0x3a8], R10 ;  /* 0x0003a80a01007387 */ /* 0x0003e60000100a00 */
[----:B0-----:R-:W2:Y:S01]  /*5c2c0*/  LDL.LU R8, [R1+0x200] ;  /* 0x0002000001087983 */ /* 0x001ea20000300800 */
[----:B------:R-:W2:Y:S02]  /*5c2d0*/  LDL.LU R9, [R1+0x204] ;  /* 0x0002040001097983 */ /* 0x000ea40000300800 */
[----:B-1----:R-:W2:Y:S02]  /*5c2e0*/  LDL.LU R10, [R1+0x208] ;  /* 0x00020800010a7983 */ /* 0x002ea40000300800 */
[----:B------:R-:W2:Y:S01]  /*5c2f0*/  LDL.LU R11, [R1+0x20c] ;  /* 0x00020c00010b7983 */ /* 0x000ea20000300800 */
[C---:B---3--:R-:W-:Y:S11]  /*5c300*/  HMMA.16816.F32.BF16 R4, R20.reuse, R18, R4 ;  /* 0x000000121404723c */ /* 0x048ff60000041804 */
[----:B------:R-:W-:Y:S11]  /*5c310*/  @!UPT UIADD3 URZ, URZ, URZ, URZ ;  /* 0x0000003f3f3ff290 */ /* 0x000ff6000fffe03f */
[----:B------:R-:W-:Y:S01]  /*5c320*/  @!UPT UIADD3 URZ, URZ, URZ, URZ ;  /* 0x0000003f3f3ff290 */ /* 0x000fe2000fffe03f */
[----:B------:R0:W-:Y:S01]  /*5c330*/  STL.64 [R1+0x390], R4 ;  /* 0x0003900401007387 */ /* 0x0001e20000100a00 */
[----:B------:R-:W-:Y:S02]  /*5c340*/  STL.64 [R1+0x398], R6 ;  /* 0x0003980601007387 */ /* 0x000fe40000100a00 */
[----:B0-----:R-:W-:Y:S01]  /*5c350*/  IMAD.MOV.U32 R5, RZ, RZ, R18 ;  /* 0x000000ffff057224 */ /* 0x001fe200078e0012 */
[----:B------:R-:W-:Y:S02]  /*5c360*/  MOV R4, R19 ;  /* 0x0000001300047202 */ /* 0x000fe40000000f00 */
[----:B------:R-:W3:Y:S02]  /*5c370*/  LDL.LU.64 R18, [R1+0x2e80] ;  /* 0x002e800001127983 */ /* 0x000ee40000300a00 */
[----:B---3--:R-:W-:Y:S02]  /*5c380*/  HMMA.16816.F32.BF16 R16, R20, R18, R12 ;  /* 0x000000121410723c */ /* 0x008fe4000004180c */
[----:B------:R-:W2:Y:S11]  /*5c390*/  LDL.LU.64 R14, [R1+0x2e78] ;  /* 0x002e7800010e7983 */ /* 0x000eb60000300a00 */
[----:B------:R-:W-:Y:S10]  /*5c3a0*/  @!UPT UIADD3 URZ, URZ, URZ, URZ ;  /* 0x0000003f3f3ff290 */ /* 0x000ff4000fffe03f */
[----:B------:R-:W-:Y:S01]  /*5c3b0*/  STL.64 [R1+0x370], R16 ;  /* 0x0003701001007387 */ /* 0x000fe20000100a00 */
[----:B------:R0:W-:Y:S03]  /*5c3c0*/  STL.64 [R1+0x378], R18 ;  /* 0x0003781201007387 */ /* 0x0001e60000100a00 */
[----:B0-----:R-:W3:Y:S01]  /*5c3d0*/  LDL.LU.64 R18, [R1+0x2e70] ;  /* 0x002e700001127983 */ /* 0x001ee20000300a00 */
[----:B------:R-:W3:Y:S02]  /*5c3e0*/  LDL.LU.64 R16, [R1+0x2e68] ;  /* 0x002e680001107983 */ /* 0x000ee40000300a00 */
[----:B------:R-:W-:Y:S01]  /*5c3f0*/  IMAD.MOV.U32 R26, RZ, RZ, R29 ;  /* 0x000000ffff1a7224 */ /* 0x000fe200078e001d */
[----:B------:R-:W-:-:S05]  /*5c400*/  MOV R27, R28 ;  /* 0x0000001c001b7202 */ /* 0x000fca0000000f00 */
[----:B------:R0:W-:Y:S02]  /*5c410*/  STL.64 [R1+0x2de8], R26 ;  /* 0x002de81a01007387 */ /* 0x0001e40000100a00 */
[C---:B---3--:R-:W-:Y:S02]  /*5c420*/  HMMA.16816.F32.BF16 R16, R20.reuse, R26, R16 ;  /* 0x0000001a1410723c */ /* 0x048fe40000041810 */
[----:B0-----:R-:W3:Y:S11]  /*5c430*/  LDL.LU.64 R26, [R1+0x18] ;  /* 0x00001800011a7983 */ /* 0x001ef60000300a00 */
[----:B------:R-:W-:Y:S10]  /*5c440*/  @!UPT UIADD3 URZ, URZ, URZ, URZ ;  /* 0x0000003f3f3ff290 */ /* 0x000ff4000fffe03f */
[----:B------:R0:W-:Y:S01]  /*5c450*/  STL.64 [R1+0x360], R16 ;  /* 0x0003601001007387 */ /* 0x0001e20000100a00 */
[----:B------:R1:W-:Y:S03]  /*5c460*/  STL.64 [R1+0x368], R18 ;  /* 0x0003681201007387 */ /* 0x0003e60000100a00 */
[----:B---3--:R-:W-:Y:S01]  /*5c470*/  STL.64 [R1+0x2e00], R26 ;  /* 0x002e001a01007387 */ /* 0x008fe20000100a00 */
[----:B0-----:R-:W3:Y:S02]  /*5c480*/  LDL.LU R16, [R1+0x1c0] ;  /* 0x0001c00001107983 */ /* 0x001ee40000300800 */
[----:B------:R-:W3:Y:S02]  /*5c490*/  LDL.LU R17, [R1+0x1c4] ;  /* 0x0001c40001117983 */ /* 0x000ee40000300800 */
[----:B-1----:R-:W3:Y:S01]  /*5c4a0*/  LDL.LU R18, [R1+0x1c8] ;  /* 0x0001c80001127983 */ /* 0x002ee20000300800 */
[----:B------:R-:W3:Y:S01]  /*5c4b0*/  LDL.LU R19, [R1+0x1cc] ;  /* 0x0001cc0001137983 */ /* 0x000ee20000300800 */
[C---:B--2---:R-:W-:Y:S03]  /*5c4c0*/  HMMA.16816.F32.BF16 R8, R20.reuse, R14, R8 ;  /* 0x0000000e1408723c */ /* 0x044fe60000041808 */
[----:B---3--:R-:W-:Y:S01]  /*5c4d0*/  STL.64 [R1+0x2e40], R18 ;  /* 0x002e401201007387 */ /* 0x008fe20000100a00 */
[----:B------:R0:W-:Y:S03]  /*5c4e0*/  STL.64 [R1+0x2e38], R16 ;  /* 0x002e381001007387 */ /* 0x0001e60000100a00 */
[----:B0-----:R-:W2:Y:S01]  /*5c4f0*/  LDL.LU R16, [R1+0x1e0] ;  /* 0x0001e00001107983 */ /* 0x001ea20000300800 */
[----:B------:R-:W2:Y:S02]  /*5c500*/  LDL.LU R17, [R1+0x1e4] ;  /* 0x0001e40001117983 */ /* 0x000ea40000300800 */
[----:B------:R-:W3:Y:S02]  /*5c510*/  LDL.LU R18, [R1+0x1e8] ;  /* 0x0001e80001127983 */ /* 0x000ee40000300800 */
[----:B------:R-:W3:Y:S02]  /*5c520*/  LDL.LU R19, [R1+0x1ec] ;  /* 0x0001ec0001137983 */ /* 0x000ee40000300800 */
        /* <DEDUP_REMOVED lines=8> */
[----:B------:R-:W3:Y:S01]  /*5c5b0*/  LDL.64 R6, [R1+0x68] ;  /* 0x0000680001067983 */ /* 0x000ee20000100a00 */
[----:B------:R0:W-:Y:S02]  /*5c5c0*/  STL.64 [R1+0x2e18], R26 ;  /* 0x002e181a01007387 */ /* 0x0001e40000100a00 */
[----:B------:R-:W2:Y:S02]  /*5c5d0*/  LDL.LU R24, [R1+0x1b0] ;  /* 0x0001b00001187983 */ /* 0x000ea40000300800 */
        /* <DEDUP_REMOVED lines=8> */
[----:B------:R-:W2:Y:S01]  /*5c660*/  LDL.LU R12, [R1+0x180] ;  /* 0x00018000010c7983 */ /* 0x000ea20000300800 */
[----:B------:R-:W2:Y:S04]  /*5c670*/  LDL.LU R13, [R1+0x184] ;  /* 0x00018400010d7983 */ /* 0x000ea80000300800 */
[----:B0-----:R-:W2:Y:S01]  /*5c680*/  LDL.LU R14, [R1+0x188] ;  /* 0x00018800010e7983 */ /* 0x001ea20000300800 */
[----:B------:R-:W2:Y:S03]  /*5c690*/  LDL.LU R15, [R1+0x18c] ;  /* 0x00018c00010f7983 */ /* 0x000ea60000300800 */
[----:B--2---:R-:W-:Y:S01]  /*5c6a0*/  STL.64 [R1+0x2df8], R14 ;  /* 0x002df80e01007387 */ /* 0x004fe20000100a00 */
[----:B------:R0:W-:Y:S03]  /*5c6b0*/  STL.64 [R1+0x2df0], R12 ;  /* 0x002df00c01007387 */ /* 0x0001e60000100a00 */
[----:B0-----:R-:W2:Y:S01]  /*5c6c0*/  LDL.LU R12, [R1+0x190] ;  /* 0x00019000010c7983 */ /* 0x001ea20000300800 */
[----:B------:R-:W2:Y:S02]  /*5c6d0*/  LDL.LU R13, [R1+0x194] ;  /* 0x00019400010d7983 */ /* 0x000ea40000300800 */
[----:B------:R-:W2:Y:S02]  /*5c6e0*/  LDL.LU R14, [R1+0x198] ;  /* 0x00019800010e7983 */ /* 0x000ea40000300800 */
[----:B------:R-:W2:Y:S01]  /*5c6f0*/  LDL.LU R15, [R1+0x19c] ;  /* 0x00019c00010f7983 */ /* 0x000ea20000300800 */
[C---:B------:R-:W-:Y:S01]  /*5c700*/  HMMA.16816.F32.BF16 R16, R20.reuse, R10, R16 ;  /* 0x0000000a1410723c */ /* 0x040fe20000041810 */
        /* <DEDUP_REMOVED lines=9> */
[----:B0-----:R-:W2:Y:S01]  /*5c7a0*/  LDL.LU.64 R18, [R1+0x2e50] ;  /* 0x002e500001127983 */ /* 0x001ea20000300a00 */
[----:B------:R-:W2:Y:S02]  /*5c7b0*/  LDL.LU.64 R16, [R1+0x2e48] ;  /* 0x002e480001107983 */ /* 0x000ea40000300a00 */
[----:B------:R-:W-:Y:S02]  /*5c7c0*/  STL.64 [R1+0x2dd8], R10 ;  /* 0x002dd80a01007387 */ /* 0x000fe40000100a00 */
[----:B------:R0:W-:Y:S02]  /*5c7d0*/  STL.64 [R1+0x2dd0], R8 ;  /* 0x002dd00801007387 */ /* 0x0001e40000100a00 */
[----:B---3--:R-:W-:Y:S01]  /*5c7e0*/  IMAD.MOV.U32 R29, RZ, RZ, R6 ;  /* 0x000000ffff1d7224 */ /* 0x008fe200078e0006 */
[----:B------:R-:W-:Y:S01]  /*5c7f0*/  MOV R28, R7 ;  /* 0x00000007001c7202 */ /* 0x000fe20000000f00 */
[----:B0-----:R-:W3:Y:S01]  /*5c800*/  LDL.LU R8, [R1+0x170] ;  /* 0x0001700001087983 */ /* 0x001ee20000300800 */
[----:B------:R-:W3:Y:S02]  /*5c810*/  LDL.LU R9, [R1+0x174] ;  /* 0x0001740001097983 */ /* 0x000ee40000300800 */
[----:B------:R-:W3:Y:S02]  /*5c820*/  LDL.LU R10, [R1+0x178] ;  /* 0x00017800010a7983 */ /* 0x000ee40000300800 */
        /* <DEDUP_REMOVED lines=9> */
[----:B--2---:R-:W-:Y:S01]  /*5c8c0*/  HMMA.16816.F32.BF16 R20, R20, R6, R16 ;  /* 0x000000061414723c */ /* 0x004fe20000041810 */
[----:B------:R-:W2:Y:S01]  /*5c8d0*/  LDL.LU.64 R18, [R1+0x2e28] ;  /* 0x002e280001127983 */ /* 0x000ea20000300a00 */
[----:B------:R-:W2:Y:S11]  /*5c8e0*/  LDL.LU.64 R16, [R1+0x2e20] ;  /* 0x002e200001107983 */ /* 0x000eb60000300a00 */
[----:B------:R-:W-:Y:S10]  /*5c8f0*/  @!UPT UIADD3 URZ, URZ, URZ, URZ ;  /* 0x0000003f3f3ff290 */ /* 0x000ff4000fffe03f */
[----:B------:R-:W-:Y:S01]  /*5c900*/  STL.64 [R1+0x2a0], R20 ;  /* 0x0002a01401007387 */ /* 0x000fe20000100a00 */
[----:B------:R0:W-:Y:S03]  /*5c910*/  STL.64 [R1+0x2a8], R22 ;  /* 0x0002a81601007387 */ /* 0x0001e60000100a00 */
[----:B0-----:R-:W2:Y:S02]  /*5c920*/  LDL.LU.64 R22, [R1+0x48] ;  /* 0x0000480001167983 */ /* 0x001ea40000300a00 */
[C---:B--2---:R-:W-:Y:S11]  /*5c930*/  HMMA.16816.F32.BF16 R24, R16.reuse, R22, R24 ;  /* 0x000000161018723c */ /* 0x044ff60000041818 */
[----:B------:R-:W-:Y:S11]  /*5c940*/  @!UPT UIADD3 URZ, URZ, URZ, URZ ;  /* 0x0000003f3f3ff290 */ /* 0x000ff6000fffe03f */
[----:B------:R-:W-:Y:S01]  /*5c950*/  @!UPT UIADD3 URZ, URZ, URZ, URZ ;  /* 0x0000003f3f3ff290 */ /* 0x000fe2000fffe03f */
[----:B------:R-:W-:Y:S01]  /*5c960*/  STL.64 [R1+0x290], R24 ;  /* 0x0002901801007387 */ /* 0x000fe20000100a00 */
[----:B------:R0:W-:Y:S03]  /*5c970*/  STL.64 [R1+0x298], R26 ;  /* 0x0002981a01007387 */ /* 0x0001e60000100a00 */
[----:B0-----:R-:W2:Y:S02]  /*5c980*/  LDL.LU.64 R26, [R1+0x2e18] ;  /* 0x002e1800011a7983 */ /* 0x001ea40000300a00 */
        /* <DEDUP_REMOVED lines=15> */
[----:B------:R-:W2:Y:S02]  /*5ca80*/  LDL.LU.64 R26, [R1+0x2de8] ;  /* 0x002de800011a7983 */ /* 0x000ea40000300a00 */
[C---:B--2---:R-:W-:Y:S01]  /*5ca90*/  HMMA.16816.F32.BF16 R24, R16.reuse, R26, R12 ;  /* 0x0000001a1018723c */ /* 0x044fe2000004180c */
[----:B------:R-:W3:Y:S11]  /*5caa0*/  LDL.LU.64 R14, [R1+0x2de0] ;  /* 0x002de000010e7983 */ /* 0x000ef60000300a00 */
[----:B------:R-:W-:Y:S11]  /*5cab0*/  @!UPT UIADD3 URZ, URZ, URZ, URZ ;  /* 0x0000003f3f3ff290 */ /* 0x000ff6000fffe03f */
[----:B------:R-:W-:Y:S01]  /*5cac0*/  STL.64 [R1+0x29b8], R26 ;  /* 0x0029b81a01007387 */ /* 0x000fe20000100a00 */
[----:B------:R0:W-:Y:S03]  /*5cad0*/  STL.64 [R1+0x29b0], R24 ;  /* 0x0029b01801007387 */ /* 0x0001e60000100a00 */
[----:B0-----:R-:W2:Y:S01]  /*5cae0*/  LDL.LU R24, [R1+0x130] ;  /* 0x0001300001187983 */ /* 0x001ea20000300800 */
[----:B------:R-:W2:Y:S02]  /*5caf0*/  LDL.LU R25, [R1+0x134] ;  /* 0x0001340001197983 */ /* 0x000ea40000300800 */
[----:B------:R-:W2:Y:S02]  /*5cb00*/  LDL.LU R26, [R1+0x138] ;  /* 0x00013800011a7983 */ /* 0x000ea40000300800 */
[----:B------:R-:W2:Y:S01]  /*5cb10*/  LDL.LU R27, [R1+0x13c] ;  /* 0x00013c00011b7983 */ /* 0x000ea20000300800 */
[C---:B---3--:R-:W-:Y:S01]  /*5cb20*/  HMMA.16816.F32.BF16 R12, R16.reuse, R14, R8 ;  /* 0x0000000e100c723c */ /* 0x048fe20000041808 */
[----:B------:R-:W3:Y:S01]  /*5cb30*/  LDL.LU.64 R10, [R1+0x2dd8] ;  /* 0x002dd800010a7983 */ /* 0x000ee20000300a00 */
        /* <DEDUP_REMOVED lines=13> */
[----:B------:R0:W-:Y:S02]  /*5cc10*/  STL.64 [R1+0x2d40], R10 ;  /* 0x002d400a01007387 */ /* 0x0001e40000100a00 */
[----:B--2---:R3:W-:Y:S02]  /*5cc20*/  STL.64 [R1+0x2d38], R8 ;  /* 0x002d380801007387 */ /* 0x0047e40000100a00 */
[----:B0-----:R-:W-:Y:S01]  /*5cc30*/  IMAD.MOV.U32 R10, RZ, RZ, R29 ;  /* 0x000000ffff0a7224 */ /* 0x001fe200078e001d */
[----:B------:R-:W-:Y:S01]  /*5cc40*/  MOV R11, R28 ;  /* 0x0000001c000b7202 */ /* 0x000fe20000000f00 */
[----:B------:R-:W2:Y:S06]  /*5cc50*/  LDL.LU R29, [R1+0x2da8] ;  /* 0x002da800011d7983 */ /* 0x000eac0000300800 */
[C---:B---3--:R-:W-:Y:S01]  /*5cc60*/  HMMA.16816.F32.BF16 R8, R16.reuse, R10, R12 ;  /* 0x0000000a1008723c */ /* 0x048fe2000004180c */
[----:B------:R-:W3:Y:S01]  /*5cc70*/  LDL.LU.64 R14, [R1+0x2da0] ;  /* 0x002da000010e7983 */ /* 0x000ee20000300a00 */
[----:B------:R-:W3:Y:S11]  /*5cc80*/  LDL.LU.64 R12, [R1+0x2d98] ;  /* 0x002d9800010c7983 */ /* 0x000ef60000300a00 */
[----:B------:R-:W-:Y:S10]  /*5cc90*/  @!UPT UIADD3 URZ, URZ, URZ, URZ ;  /* 0x0000003f3f3ff290 */ /* 0x000ff4000fffe03f */
[----:B------:R-:W-:Y:S01]  /*5cca0*/  STL.64 [R1+0x150], R8 ;  /* 0x0001500801007387 */ /* 0x000fe20000100a00 */
[----:B------:R0:W-:Y:S02]  /*5ccb0*/  STL.64 [R1+0x158], R10 ;  /* 0x0001580a01007387 */ /* 0x0001e40000100a00 */
[----:B0-----:R-:W-:Y:S01]  /*5ccc0*/  HMMA.16816.F32.BF16 R8, R16, R6, R24 ;  /* 0x000000061008723c */ /* 0x001fe20000041818 */
[----:B------:R-:W-:Y:S01]  /*5ccd0*/  STL.64 [R1+0x2d10], R6 ;  /* 0x002d100601007387 */ /* 0x000fe20000100a00 */
[----:B------:R-:W2:Y:S11]  /*5cce0*/  LDL.LU R24, [R1+0x1d0] ;  /* 0x0001d00001187983 */ /* 0x000eb60000300800 */
[----:B------:R-:W-:Y:S10]  /*5ccf0*/  @!UPT UIADD3 URZ, URZ, URZ, URZ ;  /* 0x0000003f3f3ff290 */ /* 0x000ff4000fffe03f */
[----:B------:R-:W-:Y:S01]  /*5cd00*/  STL.64 [R1+0x130], R8 ;  /* 0x0001300801007387 */ /* 0x000fe20000100a00 */
[----:B------:R-:W-:Y:S02]  /*5cd10*/  STL.64 [R1+0x138], R10 ;  /* 0x0001380a01007387 */ /* 0x000fe40000100a00 */
[----:B------:R-:W2:Y:S02]  /*5cd20*/  LDL.LU R25, [R1+0x1d4] ;  /* 0x0001d40001197983 */ /* 0x000ea40000300800 */
[----:B------:R-:W-:Y:S01]  /*5cd30*/  IMAD.MOV.U32 R26, RZ, RZ, R0 ;  /* 0x000000ffff1a7224 */ /* 0x000fe200078e0000 */
[----:B------:R-:W-:Y:S01]  /*5cd40*/  MOV R27, R2 ;  /* 0x00000002001b7202 */ /* 0x000fe20000000f00 */
[----:B------:R-:W3:Y:S01]  /*5cd50*/  LDL.LU R0, [R1+0x2d94] ;  /* 0x002d940001007983 */ /* 0x000ee20000300800 */
[----:B------:R-:W3:Y:S03]  /*5cd60*/  LDL.LU R2, [R1+0x2d90] ;  /* 0x002d900001027983 */ /* 0x000ee60000300800 */
[----:B------:R-:W-:Y:S04]  /*5cd70*/  STL.64 [R1+0x2c90], R26 ;  /* 0x002c901a01007387 */ /* 0x000fe80000100a00 */
[----:B--2---:R0:W-:Y:S04]  /*5cd80*/  STL.64 [R1+0x2c88], R24 ;  /* 0x002c881801007387 */ /* 0x0041e80000100a00 */
[----:B0-----:R-:W2:Y:S01]  /*5cd90*/  LDL.LU R24, [R1+0x140] ;  /* 0x0001400001187983 */ /* 0x001ea20000300800 */
[----:B------:R-:W2:Y:S02]  /*5cda0*/  LDL.LU R25, [R1+0x144] ;  /* 0x0001440001197983 */ /* 0x000ea40000300800 */
[----:B------:R-:W-:Y:S01]  /*5cdb0*/  IMAD.MOV.U32 R26, RZ, RZ, R29 ;  /* 0x000000ffff1a7224 */ /* 0x000fe200078e001d */
[----:B----4-:R-:W-:Y:S01]  /*5cdc0*/  MOV R27, R3 ;  /* 0x00000003001b7202 */ /* 0x010fe20000000f00 */
[----:B------:R-:W4:Y:S01]  /*5cdd0*/  LDL.LU R29, [R1+0x2d8c] ;  /* 0x002d8c00011d7983 */ /* 0x000f220000300800 */
[----:B------:R-:W3:Y:S02]  /*5cde0*/  LDL.LU R3, [R1+0x2d88] ;  /* 0x002d880001037983 */ /* 0x000ee40000300800 */
[----:B------:R-:W3:Y:S02]  /*5cdf0*/  LDL.LU R8, [R1+0x120] ;  /* 0x0001200001087983 */ /* 0x000ee40000300800 */
[----:B------:R-:W3:Y:S01]  /*5ce00*/  LDL.LU R9, [R1+0x124] ;  /* 0x0001240001097983 */ /* 0x000ee20000300800 */
[----:B------:R-:W3:Y:S01]  /*5ce10*/  LDL.LU R10, [R1+0x128] ;  /* 0x00012800010a7983 */ /* 0x000ee20000300800 */
[----:B------:R-:W3:Y:S02]  /*5ce20*/  LDL.LU R11, [R1+0x12c] ;  /* 0x00012c00010b7983 */ /* 0x000ee40000300800 */
[----:B------:R-:W-:Y:S01]  /*5ce30*/  STL.64 [R1+0x2ca0], R26 ;  /* 0x002ca01a01007387 */ /* 0x000fe20000100a00 */
[----:B--2---:R0:W-:Y:S04]  /*5ce40*/  STL.64 [R1+0x2c98], R24 ;  /* 0x002c981801007387 */ /* 0x0041e80000100a00 */
[----:B0-----:R-:W2:Y:S01]  /*5ce50*/  LDL.LU R24, [R1+0x50] ;  /* 0x0000500001187983 */ /* 0x001ea20000300800 */
[----:B------:R-:W2:Y:S02]  /*5ce60*/  LDL.LU R25, [R1+0x54] ;  /* 0x0000540001197983 */ /* 0x000ea40000300800 */
[----:B---3--:R-:W-:Y:S01]  /*5ce70*/  IMAD.MOV.U32 R26, RZ, RZ, R2 ;  /* 0x000000ffff1a7224 */ /* 0x008fe200078e0002 */
[----:B------:R-:W-:Y:S01]  /*5ce80*/  MOV R27, R0 ;  /* 0x00000000001b7202 */ /* 0x000fe20000000f00 */
[----:B------:R-:W3:Y:S01]  /*5ce90*/  LDL.LU R2, [R1+0x2d84] ;  /* 0x002d840001027983 */ /* 0x000ee20000300800 */
[----:B------:R-:W3:Y:S03]  /*5cea0*/  LDL.LU R0, [R1+0x2d80] ;  /* 0x002d800001007983 */ /* 0x000ee60000300800 */
[----:B------:R0:W-:Y:S02]  /*5ceb0*/  STL.64 [R1+0x2cb0], R26 ;  /* 0x002cb01a01007387 */ /* 0x0001e40000100a00 */
[----:B0-----:R-:W-:Y:S01]  /*5cec0*/  IMAD.MOV.U32 R26, RZ, RZ, R5 ;  /* 0x000000ffff1a7224 */ /* 0x001fe200078e0005 */
[----:B------:R-:W-:Y:S01]  /*5ced0*/  MOV R27, R4 ;  /* 0x00000004001b7202 */ /* 0x000fe20000000f00 */
[----:B--2---:R-:W-:Y:S04]  /*5cee0*/  STL.64 [R1+0x2ca8], R24 ;  /* 0x002ca81801007387 */ /* 0x004fe80000100a00 */
[----:B------:R0:W-:Y:S02]  /*5cef0*/  STL.64 [R1+0x2d60], R26 ;  /* 0x002d601a01007387 */ /* 0x0001e40000100a00 */
[----:B0-----:R-:W2:Y:S01]  /*5cf00*/  LDL.LU.64 R26, [R1+0x28] ;  /* 0x00002800011a7983 */ /* 0x001ea20000300a00 */
[----:B------:R-:W2:Y:S02]  /*5cf10*/  LDL R17, [R1+0x738] ;  /* 0x0007380001117983 */ /* 0x000ea40000100800 */
[----:B---3--:R-:W-:Y:S01]  /*5cf20*/  IMAD.MOV.U32 R18, RZ, RZ, R0 ;  /* 0x000000ffff127224 */ /* 0x008fe200078e0000 */
[----:B------:R-:W-:Y:S01]  /*5cf30*/  MOV R19, R2 ;  /* 0x0000000200137202 */ /* 0x000fe20000000f00 */
[----:B--2---:R0:W-:Y:S01]  /*5cf40*/  STL [R1+0x2d48], R17 ;  /* 0x002d481101007387 */ /* 0x0041e20000100800 */
[----:B------:R-:W2:Y:S03]  /*5cf50*/  LDL.LU R16, [R1+0xf0] ;  /* 0x0000f00001107983 */ /* 0x000ea60000300800 */
[----:B0-----:R-:W2:Y:S01]  /*5cf60*/  LDL.LU R17, [R1+0xf4] ;  /* 0x0000f40001117983 */ /* 0x001ea20000300800 */
[----:B------:R-:W3:Y:S02]  /*5cf70*/  LDL.LU R0, [R1+0x2d7c] ;  /* 0x002d7c0001007983 */ /* 0x000ee40000300800 */
[----:B------:R-:W3:Y:S02]  /*5cf80*/  LDL.LU R2, [R1+0x2d78] ;  /* 0x002d780001027983 */ /* 0x000ee40000300800 */
[----:B------:R-:W-:Y:S01]  /*5cf90*/  STL.64 [R1+0x2d58], R18 ;  /* 0x002d581201007387 */ /* 0x000fe20000100a00 */
[----:B--2---:R0:W-:Y:S04]  /*5cfa0*/  STL.64 [R1+0x2d50], R16 ;  /* 0x002d501001007387 */ /* 0x0041e80000100a00 */
        /* <DEDUP_REMOVED lines=9> */
[----:B---3--:R-:W-:Y:S01]  /*5d040*/  IMAD.MOV.U32 R18, RZ, RZ, R2 ;  /* 0x000000ffff127224 */ /* 0x008fe200078e0002 */
[----:B------:R-:W-:Y:S11]  /*5d050*/  MOV R19, R0 ;  /* 0x0000000000137202 */ /* 0x000ff60000000f00 */
[----:B------:R-:W-:Y:S03]  /*5d060*/  @!UPT UIADD3 URZ, URZ, URZ, URZ ;  /* 0x0000003f3f3ff290 */ /* 0x000fe6000fffe03f */
[----:B------:R-:W-:Y:S01]  /*5d070*/  STL.64 [R1+0x180], R8 ;  /* 0x0001800801007387 */ /* 0x000fe20000100a00 */
[----:B------:R-:W-:Y:S01]  /*5d080*/  MOV R0, R11 ;  /* 0x0000000b00007202 */ /* 0x000fe20000000f00 */
[----:B------:R-:W3:Y:S02]  /*5d090*/  LDL.LU R20, [R1+0xe0] ;  /* 0x0000e00001147983 */ /* 0x000ee40000300800 */
[----:B------:R-:W-:Y:S02]  /*5d0a0*/  IMAD.MOV.U32 R5, RZ, RZ, R22 ;  /* 0x000000ffff057224 */ /* 0x000fe400078e0016 */
[----:B------:R-:W-:Y:S01]  /*5d0b0*/  IMAD.MOV.U32 R2, RZ, RZ, R10 ;  /* 0x000000ffff027224 */ /* 0x000fe200078e000a */
[----:B------:R-:W3:Y:S01]  /*5d0c0*/  LDL.LU R21, [R1+0xe4] ;  /* 0x0000e40001157983 */ /* 0x000ee20000300800 */
[----:B------:R-:W-:Y:S01]  /*5d0d0*/  MOV R4, R23 ;  /* 0x0000001700047202 */ /* 0x000fe20000000f00 */
[----:B------:R-:W3:Y:S02]  /*5d0e0*/  LDL.LU R22, [R1+0xe8] ;  /* 0x0000e80001167983 */ /* 0x000ee40000300800 */
[----:B------:R-:W3:Y:S01]  /*5d0f0*/  LDL.LU R23, [R1+0xec] ;  /* 0x0000ec0001177983 */ /* 0x000ee20000300800 */
[----:B------:R-:W3:Y:S01]  /*5d100*/  LDL.LU.64 R10, [R1+0x38] ;  /* 0x00003800010a7983 */ /* 0x000ee20000300a00 */
[----:B------:R0:W-:Y:S02]  /*5d110*/  STL [R1+0x2974], R0 ;  /* 0x0029740001007387 */ /* 0x0001e40000100800 */
[----:B------:R1:W-:Y:S01]  /*5d120*/  STL [R1+0x2970], R2 ;  /* 0x0029700201007387 */ /* 0x0003e20000100800 */
[----:B0-----:R-:W-:Y:S01]  /*5d130*/  MOV R0, R27 ;  /* 0x0000001b00007202 */ /* 0x001fe20000000f00 */
[----:B-1----:R-:W-:Y:S01]  /*5d140*/  IMAD.MOV.U32 R2, RZ, RZ, R26 ;  /* 0x000000ffff027224 */ /* 0x002fe200078e001a */
        /* <DEDUP_REMOVED lines=8> */
[----:B--2---:R-:W-:Y:S11]  /*5d1d0*/  HMMA.16816.F32.BF16 R16, R12, R26, R16 ;  /* 0x0000001a0c10723c */ /* 0x004ff60000041810 */
[----:B------:R-:W-:Y:S11]  /*5d1e0*/  @!UPT UIADD3 URZ, URZ, URZ, URZ ;  /* 0x0000003f3f3ff290 */ /* 0x000ff6000fffe03f */
[----:B------:R-:W-:Y:S01]  /*5d1f0*/  @!UPT UIADD3 URZ, URZ, URZ, URZ ;  /* 0x0000003f3f3ff290 */ /* 0x000fe2000fffe03f */
[----:B------:R-:W-:Y:S01]  /*5d200*/  STL.64 [R1+0x590], R16 ;  /* 0x0005901001007387 */ /* 0x000fe20000100a00 */
[----:B------:R0:W-:Y:S03]  /*5d210*/  STL.64 [R1+0x598], R18 ;  /* 0x0005981201007387 */ /* 0x0001e60000100a00 */
[----:B0-----:R-:W2:Y:S01]  /*5d220*/  LDL.LU.64 R18, [R1+0x2d58] ;  /* 0x002d580001127983 */ /* 0x001ea20000300a00 */
[----:B------:R-:W2:Y:S02]  /*5d230*/  LDL.LU.64 R16, [R1+0x2d50] ;  /* 0x002d500001107983 */ /* 0x000ea40000300a00 */
[----:B------:R0:W-:Y:S02]  /*5d240*/  STL.64 [R1+0x2cc0], R26 ;  /* 0x002cc01a01007387 */ /* 0x0001e40000100a00 */
[----:B0-----:R-:W-:Y:S01]  /*5d250*/  IMAD.MOV.U32 R26, RZ, RZ, R2 ;  /* 0x000000ffff1a7224 */ /* 0x001fe200078e0002 */
[----:B------:R-:W-:-:S05]  /*5d260*/  MOV R27, R0 ;  /* 0x00000000001b7202 */ /* 0x000fca0000000f00 */
[----:B------:R-:W-:Y:S01]  /*5d270*/  STL.64 [R1+0x2cd8], R26 ;  /* 0x002cd81a01007387 */ /* 0x000fe20000100a00 */
[----:B------:R-:W2:Y:S03]  /*5d280*/  LDL.LU.64 R6, [R1+0x68] ;  /* 0x0000680001067983 */ /* 0x000ea60000300a00 */
[----:B--2---:R0:W-:Y:S04]  /*5d290*/  STL.64 [R1+0x2d28], R6 ;  /* 0x002d280601007387 */ /* 0x0041e80000100a00 */
[----:B0-----:R-:W2:Y:S01]  /*5d2a0*/  LDL.LU.64 R6, [R1+0x8] ;  /* 0x0000080001067983 */ /* 0x001ea20000300a00 */
[----:B------:R-:W-:Y:S01]  /*5d2b0*/  IMAD.MOV.U32 R26, RZ, RZ, R5 ;  /* 0x000000ffff1a7224 */ /* 0x000fe200078e0005 */
[----:B------:R-:W-:Y:S01]  /*5d2c0*/  MOV R27, R4 ;  /* 0x00000004001b7202 */ /* 0x000fe20000000f00 */
[C---:B--2---:R-:W-:Y:S01]  /*5d2d0*/  HMMA.16816.F32.BF16 R16, R12.reuse, R6, R16 ;  /* 0x000000060c10723c */ /* 0x044fe20000041810 */
[----:B------:R-:W-:Y:S11]  /*5d2e0*/  MOV R24, R7 ;  /* 0x0000000700187202 */ /* 0x000ff60000000f00 */
[----:B------:R-:W-:Y:S11]  /*5d2f0*/  @!UPT UIADD3 URZ, URZ, URZ, URZ ;  /* 0x0000003f3f3ff290 */ /* 0x000ff6000fffe03f */
[----:B------:R0:W-:Y:S01]  /*5d300*/  STL.64 [R1+0x580], R16 ;  /* 0x0005801001007387 */ /* 0x0001e20000100a00 */
[----:B------:R1:W-:Y:S03]  /*5d310*/  STL.64 [R1+0x588], R18 ;  /* 0x0005881201007387 */ /* 0x0003e60000100a00 */
[----:B0-----:R-:W2:Y:S01]  /*5d320*/  LDL.LU R17, [R1+0x2d48] ;  /* 0x002d480001117983 */ /* 0x001ea20000300800 */
[----:B------:R-:W2:Y:S02]  /*5d330*/  LDL.LU R4, [R1+0xd0] ;  /* 0x0000d00001047983 */ /* 0x000ea40000300800 */
[----:B-1----:R-:W-:Y:S02]  /*5d340*/  IMAD.MOV.U32 R19, RZ, RZ, R6 ;  /* 0x000000ffff137224 */ /* 0x002fe400078e0006 */
[----:B------:R-:W2:Y:S01]  /*5d350*/  LDL.LU R5, [R1+0xd4] ;  /* 0x0000d40001057983 */ /* 0x000ea20000300800 */
[----:B------:R-:W2:Y:S01]  /*5d360*/  LDL.LU R6, [R1+0xd8] ;  /* 0x0000d80001067983 */ /* 0x000ea20000300800 */
[----:B------:R-:W2:Y:S02]  /*5d370*/  LDL.LU R7, [R1+0xdc] ;  /* 0x0000dc0001077983 */ /* 0x000ea40000300800 */
[----:B------:R-:W-:Y:S02]  /*5d380*/  STL.64 [R1+0x2d08], R26 ;  /* 0x002d081a01007387 */ /* 0x000fe40000100a00 */
[----:B------:R0:W-:Y:S02]  /*5d390*/  STL [R1+0x2d00], R24 ;  /* 0x002d001801007387 */ /* 0x0001e40000100800 */
[----:B0-----:R-:W2:Y:S01]  /*5d3a0*/  LDL.LU R24, [R1+0xb0] ;  /* 0x0000b00001187983 */ /* 0x001ea20000300800 */
[----:B------:R-:W2:Y:S02]  /*5d3b0*/  LDL.LU R25, [R1+0xb4] ;  /* 0x0000b40001197983 */ /* 0x000ea40000300800 */
[----:B------:R-:W2:Y:S02]  /*5d3c0*/  LDL.LU R26, [R1+0xb8] ;  /* 0x0000b800011a7983 */ /* 0x000ea40000300800 */
[----:B------:R-:W2:Y:S01]  /*5d3d0*/  LDL.LU R27, [R1+0xbc] ;  /* 0x0000bc00011b7983 */ /* 0x000ea20000300800 */
[C---:B---3--:R-:W-:Y:S01]  /*5d3e0*/  HMMA.16816.F32.BF16 R20, R12.reuse, R10, R20 ;  /* 0x0000000a0c14723c */ /* 0x048fe20000041814 */
[----:B------:R-:W-:Y:S01]  /*5d3f0*/  MOV R18, R11 ;  /* 0x0000000b00127202 */ /* 0x000fe20000000f00 */
[----:B--2---:R-:W-:Y:S01]  /*5d400*/  STL.64 [R1+0x2d20], R26 ;  /* 0x002d201a01007387 */ /* 0x004fe20000100a00 */
[----:B------:R0:W-:Y:S03]  /*5d410*/  STL.64 [R1+0x2d18], R24 ;  /* 0x002d181801007387 */ /* 0x0001e60000100a00 */
[----:B0-----:R-:W2:Y:S01]  /*5d420*/  LDL.LU R24, [R1+0xc0] ;  /* 0x0000c00001187983 */ /* 0x001ea20000300800 */
[----:B------:R-:W2:Y:S02]  /*5d430*/  LDL.LU R25, [R1+0xc4] ;  /* 0x0000c40001197983 */ /* 0x000ea40000300800 */
[----:B------:R-:W2:Y:S02]  /*5d440*/  LDL.LU R26, [R1+0xc8] ;  /* 0x0000c800011a7983 */ /* 0x000ea40000300800 */
[----:B------:R-:W2:Y:S11]  /*5d450*/  LDL.LU R27, [R1+0xcc] ;  /* 0x0000cc00011b7983 */ /* 0x000eb60000300800 */
[----:B------:R-:W-:Y:S01]  /*5d460*/  @!UPT UIADD3 URZ, URZ, URZ, URZ ;  /* 0x0000003f3f3ff290 */ /* 0x000fe2000fffe03f */
[----:B------:R0:W-:Y:S01]  /*5d470*/  STL.64 [R1+0x570], R20 ;  /* 0x0005701401007387 */ /* 0x0001e20000100a00 */
[----:B------:R-:W-:Y:S02]  /*5d480*/  STL.64 [R1+0x578], R22 ;  /* 0x0005781601007387 */ /* 0x000fe40000100a00 */
[----:B0-----:R-:W-:Y:S02]  /*5d490*/  IMAD.MOV.U32 R20, RZ, RZ, R10 ;  /* 0x000000ffff147224 */ /* 0x001fe400078e000a */
[----:B------:R-:W3:Y:S01]  /*5d4a0*/  LDL.LU.64 R10, [R1+0x2d40] ;  /* 0x002d4000010a7983 */ /* 0x000ee20000300a00 */
[----:B------:R-:W2:Y:S02]  /*5d4b0*/  LDL.LU.64 R8, [R1+0x2d38] ;  /* 0x002d380001087983 */ /* 0x000ea40000300a00 */
[----:B------:R0:W-:Y:S02]  /*5d4c0*/  STL [R1+0x2cb8], R20 ;  /* 0x002cb81401007387 */ /* 0x0001e40000100800 */
[----:B0-----:R-:W2:Y:S01]  /*5d4d0*/  LDL.LU R20, [R1+0x80] ;  /* 0x0000800001147983 */ /* 0x001ea20000300800 */
[----:B------:R-:W2:Y:S02]  /*5d4e0*/  LDL.LU R21, [R1+0x84] ;  /* 0x0000840001157983 */ /* 0x000ea40000300800 */
[----:B------:R-:W-:Y:S01]  /*5d4f0*/  IMAD.MOV.U32 R22, RZ, RZ, R3 ;  /* 0x000000ffff167224 */ /* 0x000fe200078e0003 */
[----:B----4-:R-:W-:Y:S01]  /*5d500*/  MOV R23, R29 ;  /* 0x0000001d00177202 */ /* 0x010fe20000000f00 */
[----:B------:R-:W4:Y:S01]  /*5d510*/  LDL.LU R3, [R1+0x2d34] ;  /* 0x002d340001037983 */ /* 0x000f220000300800 */
[----:B------:R-:W3:Y:S03]  /*5d520*/  LDL.LU R29, [R1+0x2d30] ;  /* 0x002d3000011d7983 */ /* 0x000ee60000300800 */
[----:B------:R-:W-:Y:S04]  /*5d530*/  STL.64 [R1+0x2cd0], R22 ;  /* 0x002cd01601007387 */ /* 0x000fe80000100a00 */
[----:B--2---:R0:W-:Y:S04]  /*5d540*/  STL.64 [R1+0x2cc8], R20 ;  /* 0x002cc81401007387 */ /* 0x0041e80000100a00 */
        /* <DEDUP_REMOVED lines=8> */
[----:B------:R-:W2:Y:S11]  /*5d5d0*/  LDL.LU R21, [R1+0xa4] ;  /* 0x0000a40001157983 */ /* 0x000eb60000300800 */
[----:B------:R-:W-:Y:S06]  /*5d5e0*/  @!UPT UIADD3 URZ, URZ, URZ, URZ ;  /* 0x0000003f3f3ff290 */ /* 0x000fec000fffe03f */
[----:B------:R-:W-:Y:S02]  /*5d5f0*/  STL.64 [R1+0x560], R4 ;  /* 0x0005600401007387 */ /* 0x000fe40000100a00 */
[----:B------:R0:W-:Y:S02]  /*5d600*/  STL.64 [R1+0x568], R6 ;  /* 0x0005680601007387 */ /* 0x0001e40000100a00 */
[----:B0-----:R-:W3:Y:S01]  /*5d610*/  LDL.LU.64 R6, [R1+0x2d28] ;  /* 0x002d280001067983 */ /* 0x001ee20000300a00 */
[----:B----4-:R-:W-:Y:S01]  /*5d620*/  MOV R23, R3 ;  /* 0x0000000300177202 */ /* 0x010fe20000000f00 */
        /* <DEDUP_REMOVED lines=10> */
[----:B------:R-:W2:Y:S01]  /*5d6d0*/  LDL.LU.64 R26, [R1+0x2d08] ;  /* 0x002d0800011a7983 */ /* 0x000ea20000300a00 */
[----:B------:R-:W3:Y:S02]  /*5d6e0*/  LDL.LU R24, [R1+0x2d00] ;  /* 0x002d000001187983 */ /* 0x000ee40000300800 */
[----:B------:R-:W-:Y:S01]  /*5d6f0*/  IMAD.MOV.U32 R2, RZ, RZ, R6 ;  /* 0x000000ffff027224 */ /* 0x000fe200078e0006 */
[----:B------:R-:W-:Y:S11]  /*5d700*/  MOV R0, R7 ;  /* 0x0000000700007202 */ /* 0x000ff60000000f00 */
[----:B------:R-:W-:Y:S07]  /*5d710*/  @!UPT UIADD3 URZ, URZ, URZ, URZ ;  /* 0x0000003f3f3ff290 */ /* 0x000fee000fffe03f */
[----:B------:R-:W-:Y:S01]  /*5d720*/  STL.64 [R1+0xc0], R12 ;  /* 0x0000c00c01007387 */ /* 0x000fe20000100a00 */
[----:B------:R3:W-:Y:S02]  /*5d730*/  STL.64 [R1+0xc8], R14 ;  /* 0x0000c80e01007387 */ /* 0x0007e40000100a00 */
[----:B------:R-:W2:Y:S02]  /*5d740*/  LDL.LU.64 R6, [R1+0x2cf8] ;  /* 0x002cf80001067983 */ /* 0x000ea40000300a00 */
[----:B------:R-:W2:Y:S02]  /*5d750*/  LDL.LU.64 R4, [R1+0x2cf0] ;  /* 0x002cf00001047983 */ /* 0x000ea40000300a00 */
[----:B------:R-:W-:Y:S01]  /*5d760*/  IMAD.MOV.U32 R22, RZ, RZ, R29 ;  /* 0x000000ffff167224 */ /* 0x000fe200078e001d */
[----:B---3--:R-:W-:-:S06]  /*5d770*/  MOV R15, R24 ;  /* 0x00000018000f7202 */ /* 0x008fcc0000000f00 */
[C---:B--2---:R-:W-:Y:S01]  /*5d780*/  HMMA.16816.F32.BF16 R24, R4.reuse, R26, R20 ;  /* 0x0000001a0418723c */ /* 0x044fe20000041814 */
[----:B------:R-:W2:Y:S01]  /*5d790*/  LDL.LU.64 R22, [R1+0x2ce8] ;  /* 0x002ce80001167983 */ /* 0x000ea20000300a00 */
[----:B------:R-:W2:Y:S11]  /*5d7a0*/  LDL.LU.64 R20, [R1+0x2ce0] ;  /* 0x002ce00001147983 */ /* 0x000eb60000300a00 */
[----:B------:R-:W-:Y:S10]  /*5d7b0*/  @!UPT UIADD3 URZ, URZ, URZ, URZ ;  /* 0x0000003f3f3ff290 */ /* 0x000ff4000fffe03f */
        /* <DEDUP_REMOVED lines=10> */
[----:B--2---:R-:W-:Y:S02]  /*5d860*/  HMMA.16816.F32.BF16 R24, R4, R26, R20 ;  /* 0x0000001a0418723c */ /* 0x004fe40000041814 */
[----:B------:R-:W2:Y:S11]  /*5d870*/  LDL.LU R20, [R1+0x2cb8] ;  /* 0x002cb80001147983 */ /* 0x000eb60000300800 */
[----:B------:R-:W-:Y:S10]  /*5d880*/  @!UPT UIADD3 URZ, URZ, URZ, URZ ;  /* 0x0000003f3f3ff290 */ /* 0x000ff4000fffe03f */
[----:B------:R-:W-:Y:S01]  /*5d890*/  STL.64 [R1+0x90], R24 ;  /* 0x0000901801007387 */ /* 0x000fe20000100a00 */
[----:B------:R0:W-:Y:S03]  /*5d8a0*/  STL.64 [R1+0x98], R26 ;  /* 0x0000981a01007387 */ /* 0x0001e60000100a00 */
[----:B0-----:R-:W3:Y:S01]  /*5d8b0*/  LDL.LU.64 R26, [R1+0x2cb0] ;  /* 0x002cb000011a7983 */ /* 0x001ee20000300a00 */
[----:B------:R-:W3:Y:S02]  /*5d8c0*/  LDL.LU.64 R24, [R1+0x2ca8] ;  /* 0x002ca80001187983 */ /* 0x000ee40000300a00 */
[----:B------:R-:W-:Y:S01]  /*5d8d0*/  IMAD.MOV.U32 R14, RZ, RZ, R19 ;  /* 0x000000ffff0e7224 */ /* 0x000fe200078e0013 */
[----:B------:R-:W0:Y:S04]  /*5d8e0*/  S2R R28, SR_TID.X ;  /* 0x00000000001c7919 */ /* 0x000e280000002100 */
[----:B------:R-:W1:Y:S01]  /*5d8f0*/  S2R R29, SR_TID.X ;  /* 0x00000000001d7919 */ /* 0x000e620000002100 */
[----:B0-----:R-:W-:Y:S01]  /*5d900*/  LOP3.LUT R28, R28, 0x7, RZ, 0xc0, !PT ;  /* 0x000000071c1c7812 */ /* 0x001fe200078ec0ff */
[----:B-1----:R-:W-:-:S03]  /*5d910*/  IMAD.SHL.U32 R19, R29, 0x100, RZ ;  /* 0x000001001d137824 */ /* 0x002fc600078e00ff */
[----:B------:R-:W-:-:S04]  /*5d920*/  SHF.L.U32 R28, R28, 0x4, RZ ;  /* 0x000000041c1c7819 */ /* 0x000fc800000006ff */
[----:B------:R-:W-:-:S04]  /*5d930*/  LOP3.LUT R19, R28, 0xf00, R19, 0xf8, !PT ;  /* 0x00000f001c137812 */ /* 0x000fc800078ef813 */
[----:B------:R-:W-:Y:S01]  /*5d940*/  LOP3.LUT R19, R19, 0x10, R29, 0x78, !PT ;  /* 0x0000001013137812 */ /* 0x000fe200078e781d */
[C---:B---3--:R-:W-:Y:S01]  /*5d950*/  HMMA.16816.F32.BF16 R12, R4.reuse, R14, R24 ;  /* 0x0000000e040c723c */ /* 0x048fe20000041818 */
[----:B------:R-:W3:Y:S01]  /*5d960*/  LDL.LU.64 R26, [R1+0x2ca0] ;  /* 0x002ca000011a7983 */ /* 0x000ee20000300a00 */
[----:B------:R-:W3:Y:S11]  /*5d970*/  LDL.LU.64 R24, [R1+0x2c98] ;  /* 0x002c980001187983 */ /* 0x000ef60000300a00 */
[----:B------:R-:W-:Y:S10]  /*5d980*/  @!UPT UIADD3 URZ, URZ, URZ, URZ ;  /* 0x0000003f3f3ff290 */ /* 0x000ff4000fffe03f */
[----:B------:R-:W-:Y:S01]  /*5d990*/  STL.64 [R1+0x490], R12 ;  /* 0x0004900c01007387 */ /* 0x000fe20000100a00 */
[----:B------:R-:W-:Y:S02]  /*5d9a0*/  STL.64 [R1+0x498], R14 ;  /* 0x0004980e01007387 */ /* 0x000fe40000100a00 */
[----:B------:R-:W0:Y:S02]  /*5d9b0*/  LDSM.16.M88.4 R12, [R19+0x40080] ;  /* 0x04008000130c783b */ /* 0x000e240000000200 */
[----:B0-----:R2:W-:Y:S02]  /*5d9c0*/  STL.64 [R1+0x2c68], R14 ;  /* 0x002c680e01007387 */ /* 0x0015e40000100a00 */
[----:B------:R3:W-:Y:S02]  /*5d9d0*/  STL.64 [R1+0x2c60], R12 ;  /* 0x002c600c01007387 */ /* 0x0007e40000100a00 */
[----:B------:R-:W-:Y:S02]  /*5d9e0*/  STL [R1+0x2c20], R19 ;  /* 0x002c201301007387 */ /* 0x000fe40000100800 */
[----:B--2---:R-:W-:Y:S01]  /*5d9f0*/  IMAD.MOV.U32 R14, RZ, RZ, R20 ;  /* 0x000000ffff0e7224 */ /* 0x004fe200078e0014 */
[----:B------:R-:W-:Y:S01]  /*5da00*/  MOV R15, R18 ;  /* 0x00000012000f7202 */ /* 0x000fe20000000f00 */
[----:B------:R-:W-:Y:S06]  /*5da10*/  LDSM.16.M88.4 R20, [R17+0x20080] ;  /* 0x020080001114783b */ /* 0x000fec0000000200 */
[C---:B---3--:R-:W-:Y:S01]  /*5da20*/  HMMA.16816.F32.BF16 R12, R4.reuse, R14, R24 ;  /* 0x0000000e040c723c */ /* 0x048fe20000041818 */
[----:B------:R-:W2:Y:S01]  /*5da30*/  LDL.LU.64 R26, [R1+0x2c90] ;  /* 0x002c9000011a7983 */ /* 0x000ea20000300a00 */
[----:B------:R-:W2:Y:S11]  /*5da40*/  LDL.LU.64 R24, [R1+0x2c88] ;  /* 0x002c880001187983 */ /* 0x000eb60000300a00 */
[----:B------:R-:W-:Y:S10]  /*5da50*/  @!UPT UIADD3 URZ, URZ, URZ, URZ ;  /* 0x0000003f3f3ff290 */ /* 0x000ff4000fffe03f */
[----:B------:R-:W-:Y:S01]  /*5da60*/  STL.64 [R1+0x230], R12 ;  /* 0x0002300c01007387 */ /* 0x000fe20000100a00 */
[----:B------:R-:W-:Y:S02]  /*5da70*/  STL.64 [R1+0x238], R14 ;  /* 0x0002380e01007387 */ /* 0x000fe40000100a00 */
[----:B------:R-:W0:Y:S02]  /*5da80*/  LDSM.16.M88.4 R12, [R17+0x24080] ;  /* 0x02408000110c783b */ /* 0x000e240000000200 */
[----:B0-----:R-:W-:Y:S02]  /*5da90*/  STL.64 [R1+0x40], R12 ;  /* 0x0000400c01007387 */ /* 0x001fe40000100a00 */
[----:B------:R2:W-:Y:S02]  /*5daa0*/  STL.64 [R1+0x48], R14 ;  /* 0x0000480e01007387 */ /* 0x0005e40000100a00 */
[----:B------:R-:W-:Y:S02]  /*5dab0*/  IMAD.MOV.U32 R28, RZ, RZ, R13 ;  /* 0x000000ffff1c7224 */ /* 0x000fe400078e000d */
[----:B--2---:R-:W-:Y:S01]  /*5dac0*/  HMMA.16816.F32.BF16 R12, R4, R10, R24 ;  /* 0x0000000a040c723c */ /* 0x004fe20000041818 */
[----:B------:R-:W-:Y:S01]  /*5dad0*/  IMAD.MOV.U32 R18, RZ, RZ, R16 ;  /* 0x000000ffff127224 */ /* 0x000fe200078e0010 */
[----:B------:R-:W-:Y:S01]  /*5dae0*/  MOV R19, R3 ;  /* 0x0000000300137202 */ /* 0x000fe20000000f00 */
[----:B------:R-:W-:Y:S11]  /*5daf0*/  LDSM.16.M88.4 R24, [R17+0x28080] ;  /* 0x028080001118783b */ /* 0x000ff60000000200 */
[----:B------:R-:W-:Y:S09]  /*5db00*/  @!UPT UIADD3 URZ, URZ, URZ, URZ ;  /* 0x0000003f3f3ff290 */ /* 0x000ff2000fffe03f */
[----:B------:R-:W-:Y:S01]  /*5db10*/  STL.64 [R1+0x330], R12 ;  /* 0x0003300c01007387 */ /* 0x000fe20000100a00 */
[----:B------:R0:W-:Y:S03]  /*5db20*/  STL.64 [R1+0x2c80], R8 ;  /* 0x002c800801007387 */ /* 0x0001e60000100a00 */
[----:B0-----:R-:W2:Y:S01]  /*5db30*/  LDL.LU R8, [R1+0x260] ;  /* 0x0002600001087983 */ /* 0x001ea20000300800 */
[----:B------:R-:W2:Y:S02]  /*5db40*/  LDL.LU R9, [R1+0x264] ;  /* 0x0002640001097983 */ /* 0x000ea40000300800 */
[----:B------:R-:W2:Y:S02]  /*5db50*/  LDL.LU R10, [R1+0x268] ;  /* 0x00026800010a7983 */ /* 0x000ea40000300800 */
[----:B------:R-:W2:Y:S01]  /*5db60*/  LDL.LU R11, [R1+0x26c] ;  /* 0x00026c00010b7983 */ /* 0x000ea20000300800 */
[----:B------:R-:W-:Y:S01]  /*5db70*/  STL.64 [R1+0x50], R20 ;  /* 0x0000501401007387 */ /* 0x000fe20000100a00 */
[----:B------:R-:W-:Y:S02]  /*5db80*/  STL.64 [R1+0x58], R22 ;  /* 0x0000581601007387 */ /* 0x000fe40000100a00 */
[----:B------:R-:W-:Y:S02]  /*5db90*/  STL.64 [R1+0x2c70], R20 ;  /* 0x002c701401007387 */ /* 0x000fe40000100a00 */
[----:B------:R-:W0:Y:S01]  /*5dba0*/  LDSM.16.M88.4 R20, [R17+0x2c080] ;  /* 0x02c080001114783b */ /* 0x000e220000000200 */
[----:B------:R-:W-:Y:S01]  /*5dbb0*/  IMAD.MOV.U32 R3, RZ, RZ, R15 ;  /* 0x000000ffff037224 */ /* 0x000fe200078e000f */
[----:B------:R-:W-:-:S04]  /*5dbc0*/  MOV R29, R14 ;  /* 0x0000000e001d7202 */ /* 0x000fc80000000f00 */
[----:B------:R-:W-:Y:S01]  /*5dbd0*/  STL [R1+0x28fc], R3 ;  /* 0x0028fc0301007387 */ /* 0x000fe20000100800 */
[----:B------:R-:W-:Y:S01]  /*5dbe0*/  STL [R1+0x28f8], R29 ;  /* 0x0028f81d01007387 */ /* 0x000fe20000100800 */
[----:B0-----:R-:W-:Y:S02]  /*5dbf0*/  MOV R12, R20 ;  /* 0x00000014000c7202 */ /* 0x001fe40000000f00 */
[----:B------:R-:W-:Y:S01]  /*5dc00*/  STL.64 [R1+0x10], R20 ;  /* 0x0000101401007387 */ /* 0x000fe20000100a00 */
[----:B------:R-:W-:Y:S03]  /*5dc10*/  STL.64 [R1+0x18], R22 ;  /* 0x0000181601007387 */ /* 0x000fe60000100a00 */
[----:B------:R0:W-:Y:S04]  /*5dc20*/  STL [R1+0x2c78], R12 ;  /* 0x002c780c01007387 */ /* 0x0001e80000100800 */
        /* <DEDUP_REMOVED lines=9> */
[----:B0-----:R-:W4:Y:S01]  /*5dcc0*/  LDL.LU R16, [R1+0x460] ;  /* 0x0004600001107983 */ /* 0x001f220000300800 */
[----:B------:R-:W4:Y:S02]  /*5dcd0*/  LDL.LU R17, [R1+0x464] ;  /* 0x0004640001117983 */ /* 0x000f240000300800 */
[----:B-1----:R-:W2:Y:S02]  /*5dce0*/  LDL.LU R18, [R1+0x468] ;  /* 0x0004680001127983 */ /* 0x002ea40000300800 */
[----:B------:R-:W2:Y:S02]  /*5dcf0*/  LDL.LU R19, [R1+0x46c] ;  /* 0x00046c0001137983 */ /* 0x000ea40000300800 */
[----:B--2---:R0:W-:Y:S01]  /*5dd00*/  STL.64 [R1+0x2c30], R18 ;  /* 0x002c301201007387 */ /* 0x0041e20000100a00 */
[----:B----4-:R1:W-:Y:S01]  /*5dd10*/  STL.64 [R1+0x2c28], R16 ;  /* 0x002c281001007387 */ /* 0x0103e20000100a00 */
[----:B0-----:R-:W-:Y:S01]  /*5dd20*/  MOV R18, R9 ;  /* 0x0000000900127202 */ /* 0x001fe20000000f00 */
[----:B------:R-:W-:Y:S01]  /*5dd30*/  IMAD.MOV.U32 R19, RZ, RZ, R8 ;  /* 0x000000ffff137224 */ /* 0x000fe200078e0008 */
[----:B-1----:R-:W2:Y:S01]  /*5dd40*/  LDL.LU R16, [R1+0x4a0] ;  /* 0x0004a00001107983 */ /* 0x002ea20000300800 */
[----:B------:R-:W2:Y:S03]  /*5dd50*/  LDL.LU R17, [R1+0x4a4] ;  /* 0x0004a40001117983 */ /* 0x000ea60000300800 */
[----:B------:R0:W-:Y:S04]  /*5dd60*/  STL.64 [R1+0x2c40], R18 ;  /* 0x002c401201007387 */ /* 0x0001e80000100a00 */
[----:B0-----:R-:W4:Y:S04]  /*5dd70*/  LDL R19, [R1+0x738] ;  /* 0x0007380001137983 */ /* 0x001f280000100800 */
[----:B----4-:R-:W0:Y:S04]  /*5dd80*/  LDSM.16.M88.4 R8, [R19+0x30080] ;  /* 0x030080001308783b */ /* 0x010e280000000200 */
[----:B--2---:R-:W-:Y:S04]  /*5dd90*/  STL.64 [R1+0x2c38], R16 ;  /* 0x002c381001007387 */ /* 0x004fe80000100a00 */
[----:B0-----:R-:W-:Y:S01]  /*5dda0*/  STL.64 [R1+0x30], R8 ;  /* 0x0000300801007387 */ /* 0x001fe20000100a00 */
[----:B------:R-:W-:Y:S02]  /*5ddb0*/  STL.64 [R1+0x38], R10 ;  /* 0x0000380a01007387 */ /* 0x000fe40000100a00 */
[----:B------:R-:W-:Y:S02]  /*5ddc0*/  STL.64 [R1+0x20], R24 ;  /* 0x0000201801007387 */ /* 0x000fe40000100a00 */
[----:B------:R-:W-:Y:S01]  /*5ddd0*/  STL.64 [R1+0x28], R26 ;  /* 0x0000281a01007387 */ /* 0x000fe20000100a00 */
[----:B------:R0:W-:Y:S04]  /*5dde0*/  STL.64 [R1+0x2c48], R24 ;  /* 0x002c481801007387 */ /* 0x0001e80000100a00 */
[----:B0-----:R-:W2:Y:S01]  /*5ddf0*/  LDL R24, [R1+0x40] ;  /* 0x0000400001187983 */ /* 0x001ea20000100800 */
[----:B------:R-:W-:-:S02]  /*5de00*/  MOV R25, R28 ;  /* 0x0000001c00197202 */ /* 0x000fc40000000f00 */
[----:B------:R-:W-:Y:S01]  /*5de10*/  MOV R22, R2 ;  /* 0x0000000200167202 */ /* 0x000fe20000000f00 */
[----:B------:R-:W-:Y:S01]  /*5de20*/  IMAD.MOV.U32 R23, RZ, RZ, R0 ;  /* 0x000000ffff177224 */ /* 0x000fe200078e0000 */
[----:B------:R-:W-:-:S06]  /*5de30*/  MOV R0, R10 ;  /* 0x0000000a00007202 */ /* 0x000fcc0000000f00 */
[----:B---3--:R-:W-:Y:S01]  /*5de40*/  HMMA.16816.F32.BF16 R4, R4, R22, R12 ;  /* 0x000000160404723c */ /* 0x008fe2000004180c */
[----:B--2---:R0:W-:Y:S04]  /*5de50*/  STL.64 [R1+0x2c58], R24 ;  /* 0x002c581801007387 */ /* 0x0041e80000100a00 */
[----:B0-----:R-:W2:Y:S01]  /*5de60*/  LDL.LU R24, [R1+0x270] ;  /* 0x0002700001187983 */ /* 0x001ea20000300800 */
[----:B------:R-:W2:Y:S02]  /*5de70*/  LDL.LU R25, [R1+0x274] ;  /* 0x0002740001197983 */ /* 0x000ea40000300800 */
[----:B------:R-:W2:Y:S02]  /*5de80*/  LDL.LU R26, [R1+0x278] ;  /* 0x00027800011a7983 */ /* 0x000ea40000300800 */
[----:B------:R-:W2:Y:S01]  /*5de90*/  LDL.LU R27, [R1+0x27c] ;  /* 0x00027c00011b7983 */ /* 0x000ea20000300800 */
[----:B------:R-:W-:Y:S01]  /*5dea0*/  STL [R1+0x2978], R0 ;  /* 0x0029780001007387 */ /* 0x000fe20000100800 */
[----:B------:R-:W3:Y:S02]  /*5deb0*/  LDL.LU R12, [R1+0x2c78] ;  /* 0x002c7800010c7983 */ /* 0x000ee40000300800 */
[----:B------:R-:W-:-:S02]  /*5dec0*/  IMAD.MOV.U32 R3, RZ, RZ, R21 ;  /* 0x000000ffff037224 */ /* 0x000fc400078e0015 */
[----:B------:R-:W4:Y:S07]  /*5ded0*/  LDL.LU.64 R20, [R1+0x2c70] ;  /* 0x002c700001147983 */ /* 0x000f2e0000300a00 */
[----:B------:R0:W-:Y:S02]  /*5dee0*/  STL.64 [R1+0x470], R4 ;  /* 0x0004700401007387 */ /* 0x0001e40000100a00 */
[----:B------:R-:W-:Y:S01]  /*5def0*/  STL.64 [R1+0x478], R6 ;  /* 0x0004780601007387 */ /* 0x000fe20000100a00 */
[----:B0-----:R-:W-:Y:S01]  /*5df00*/  MOV R5, R3 ;  /* 0x0000000300057202 */ /* 0x001fe20000000f00 */
[----:B------:R-:W-:-:S02]  /*5df10*/  IMAD.MOV.U32 R2, RZ, RZ, R11 ;  /* 0x000000ffff027224 */ /* 0x000fc400078e000b */
[----:B---3--:R-:W-:Y:S02]  /*5df20*/  IMAD.MOV.U32 R4, RZ, RZ, R12 ;  /* 0x000000ffff047224 */ /* 0x008fe400078e000c */
[----:B------:R-:W0:Y:S04]  /*5df30*/  LDSM.16.M88.4 R12, [R19+0x34080] ;  /* 0x03408000130c783b */ /* 0x000e280000000200 */
[----:B------:R1:W-:Y:S04]  /*5df40*/  STL.64 [R1+0x2c50], R4 ;  /* 0x002c500401007387 */ /* 0x0003e80000100a00 */
[----:B-1----:R-:W3:Y:S01]  /*5df50*/  LDL.LU R4, [R1+0x280] ;  /* 0x0002800001047983 */ /* 0x002ee20000300800 */
[----:B------:R-:W3:Y:S02]  /*5df60*/  LDL.LU R5, [R1+0x284] ;  /* 0x0002840001057983 */ /* 0x000ee40000300800 */
[----:B------:R-:W3:Y:S02]  /*5df70*/  LDL.LU R6, [R1+0x288] ;  /* 0x0002880001067983 */ /* 0x000ee40000300800 */
[----:B------:R-:W3:Y:S01]  /*5df80*/  LDL.LU R7, [R1+0x28c] ;  /* 0x00028c0001077983 */ /* 0x000ee20000300800 */
[----:B0-----:R-:W-:Y:S01]  /*5df90*/  STL.64 [R1], R12 ;  /* 0x0000000c01007387 */ /* 0x001fe20000100a00 */
[----:B------:R0:W-:Y:S02]  /*5dfa0*/  STL.64 [R1+0x8], R14 ;  /* 0x0000080e01007387 */ /* 0x0001e40000100a00 */
[----:B------:R-:W-:Y:S01]  /*5dfb0*/  IMAD.MOV.U32 R11, RZ, RZ, R12 ;  /* 0x000000ffff0b7224 */ /* 0x000fe200078e000c */
[----:B------:R-:W-:Y:S01]  /*5dfc0*/  MOV R10, R13 ;  /* 0x0000000d000a7202 */ /* 0x000fe20000000f00 */
[----:B0-----:R-:W2:Y:S01]  /*5dfd0*/  LDL.LU.64 R14, [R1+0x2c68] ;  /* 0x002c6800010e7983 */ /* 0x001ea20000300a00 */
[----:B------:R-:W2:Y:S02]  /*5dfe0*/  LDL.LU.64 R12, [R1+0x2c60] ;  /* 0x002c6000010c7983 */ /* 0x000ea40000300a00 */
[----:B----4-:R-:W-:Y:S01]  /*5dff0*/  IMAD.MOV.U32 R28, RZ, RZ, R20 ;  /* 0x000000ffff1c7224 */ /* 0x010fe200078e0014 */
[----:B------:R-:W-:Y:S01]  /*5e000*/  MOV R0, R21 ;  /* 0x0000001500007202 */ /* 0x000fe20000000f00 */
[----:B--2---:R-:W-:Y:S01]  /*5e010*/  HMMA.16816.F32.BF16 R24, R12, R20, R24 ;  /* 0x000000140c18723c */ /* 0x004fe20000041818 */
[----:B------:R-:W0:Y:S02]  /*5e020*/  LDSM.16.M88.4 R20, [R19+0x38080] ;  /* 0x038080001314783b */ /* 0x000e240000000200 */
[----:B------:R-:W1:Y:S11]  /*5e030*/  LDSM.16.M88.4 R16, [R19+0x3c080] ;  /* 0x03c080001310783b */ /* 0x000e760000000200 */
[----:B------:R-:W-:Y:S09]  /*5e040*/  @!UPT UIADD3 URZ, URZ, URZ, URZ ;  /* 0x0000003f3f3ff290 */ /* 0x000ff2000fffe03f */
[----:B------:R2:W-:Y:S01]  /*5e050*/  STL.64 [R1+0x3f0], R24 ;  /* 0x0003f01801007387 */ /* 0x0005e20000100a00 */
[----:B------:R-:W-:Y:S03]  /*5e060*/  STL.64 [R1+0x3f8], R26 ;  /* 0x0003f81a01007387 */ /* 0x000fe60000100a00 */
[----:B--2---:R-:W3:Y:S04]  /*5e070*/  LDL.LU.64 R24, [R1+0x2c58] ;  /* 0x002c580001187983 */ /* 0x004ee80000300a00 */
[----:B0-----:R-:W-:Y:S01]  /*5e080*/  STL.64 [R1+0x70], R20 ;  /* 0x0000701401007387 */ /* 0x001fe20000100a00 */
[----:B------:R-:W-:Y:S02]  /*5e090*/  STL.64 [R1+0x78], R22 ;  /* 0x0000781601007387 */ /* 0x000fe40000100a00 */
[----:B------:R-:W-:-:S02]  /*5e0a0*/  IMAD.MOV.U32 R3, RZ, RZ, R22 ;  /* 0x000000ffff037224 */ /* 0x000fc400078e0016 */
[----:B------:R0:W-:Y:S01]  /*5e0b0*/  STL.64 [R1+0x2c18], R20 ;  /* 0x002c181401007387 */ /* 0x0001e20000100a00 */
[----:B------:R-:W-:Y:S01]  /*5e0c0*/  MOV R29, R23 ;  /* 0x00000017001d7202 */ /* 0x000fe20000000f00 */
[----:B0-----:R-:W2:Y:S01]  /*5e0d0*/  LDL.LU R20, [R1+0x450] ;  /* 0x0004500001147983 */ /* 0x001ea20000300800 */
[----:B------:R-:W2:Y:S02]  /*5e0e0*/  LDL.LU R21, [R1+0x454] ;  /* 0x0004540001157983 */ /* 0x000ea40000300800 */
[----:B------:R-:W2:Y:S02]  /*5e0f0*/  LDL.LU R22, [R1+0x458] ;  /* 0x0004580001167983 */ /* 0x000ea40000300800 */
[----:B------:R-:W2:Y:S01]  /*5e100*/  LDL.LU R23, [R1+0x45c] ;  /* 0x00045c0001177983 */ /* 0x000ea20000300800 */
[----:B------:R-:W-:Y:S01]  /*5e110*/  STL [R1+0x2904], R3 ;  /* 0x0029040301007387 */ /* 0x000fe20000100800 */
[----:B------:R-:W-:Y:S01]  /*5e120*/  STL [R1+0x2900], R29 ;  /* 0x0029001d01007387 */ /* 0x000fe20000100800 */
[C---:B---3--:R-:W-:Y:S02]  /*5e130*/  HMMA.16816.F32.BF16 R24, R12.reuse, R24, R4 ;  /* 0x000000180c18723c */ /* 0x048fe40000041804 */
[----:B------:R-:W3:Y:S11]  /*5e140*/  LDL.LU.64 R4, [R1+0x2c50] ;  /* 0x002c500001047983 */ /* 0x000ef60000300a00 */
[----:B------:R-:W-:Y:S10]  /*5e150*/  @!UPT UIADD3 URZ, URZ, URZ, URZ ;  /* 0x0000003f3f3ff290 */ /* 0x000ff4000fffe03f */
[----:B------:R0:W-:Y:S01]  /*5e160*/  STL.64 [R1+0x320], R24 ;  /* 0x0003201801007387 */ /* 0x0001e20000100a00 */
[----:B------:R-:W-:Y:S03]  /*5e170*/  STL.64 [R1+0x328], R26 ;  /* 0x0003281a01007387 */ /* 0x000fe60000100a00 */
[----:B0-----:R-:W4:Y:S01]  /*5e180*/  LDL.LU.64 R24, [R1+0x2c48] ;  /* 0x002c480001187983 */ /* 0x001f220000300a00 */
[----:B-1----:R-:W-:Y:S02]  /*5e190*/  STL.64 [R1+0x80], R16 ;  /* 0x0000801001007387 */ /* 0x002fe40000100a00 */
        /* <DEDUP_REMOVED lines=9> */
[----:B------:R-:W3:Y:S02]  /*5e230*/  LDL.LU.64 R16, [R1+0x2c28] ;  /* 0x002c280001107983 */ /* 0x000ee40000300a00 */
[----:B------:R0:W-:Y:S02]  /*5e240*/  STL.64 [R1+0x2bc8], R24 ;  /* 0x002bc81801007387 */ /* 0x0001e40000100a00 */
[----:B0-----:R-:W4:Y:S01]  /*5e250*/  LDL.LU R24, [R1+0x550] ;  /* 0x0005500001187983 */ /* 0x001f220000300800 */
[----:B------:R-:W4:Y:S02]  /*5e260*/  LDL.LU R25, [R1+0x554] ;  /* 0x0005540001197983 */ /* 0x000f240000300800 */
[----:B------:R-:W4:Y:S02]  /*5e270*/  LDL.LU R26, [R1+0x558] ;  /* 0x00055800011a7983 */ /* 0x000f240000300800 */
[----:B------:R-:W4:Y:S01]  /*5e280*/  LDL.LU R27, [R1+0x55c] ;  /* 0x00055c00011b7983 */ /* 0x000f220000300800 */
[----:B---3--:R-:W-:Y:S01]  /*5e290*/  HMMA.16816.F32.BF16 R4, R12, R4, R16 ;  /* 0x000000040c04723c */ /* 0x008fe20000041810 */
[----:B------:R-:W3:Y:S11]  /*5e2a0*/  LDL.LU R19, [R1+0x2c20] ;  /* 0x002c200001137983 */ /* 0x000ef60000300800 */
[----:B------:R-:W-:Y:S11]  /*5e2b0*/  @!UPT UIADD3 URZ, URZ, URZ, URZ ;  /* 0x0000003f3f3ff290 */ /* 0x000ff6000fffe03f */
[----:B------:R-:W-:Y:S01]  /*5e2c0*/  STL.64 [R1+0x300], R4 ;  /* 0x0003000401007387 */ /* 0x000fe20000100a00 */
[----:B------:R-:W-:Y:S03]  /*5e2d0*/  STL.64 [R1+0x308], R6 ;  /* 0x0003080601007387 */ /* 0x000fe60000100a00 */
[----:B---3--:R-:W0:Y:S04]  /*5e2e0*/  LDSM.16.M88.4 R4, [R19+0x41080] ;  /* 0x041080001304783b */ /* 0x008e280000000200 */
[----:B0-----:R-:W-:Y:S01]  /*5e2f0*/  STL.64 [R1+0x2bf8], R6 ;  /* 0x002bf80601007387 */ /* 0x001fe20000100a00 */
[----:B------:R0:W-:Y:S02]  /*5e300*/  STL.64 [R1+0x2bf0], R4 ;  /* 0x002bf00401007387 */ /* 0x0001e40000100a00 */
[----:B0-----:R-:W-:Y:S01]  /*5e310*/  IMAD.MOV.U32 R4, RZ, RZ, R11 ;  /* 0x000000ffff047224 */ /* 0x001fe200078e000b */
[----:B------:R-:W-:-:S02]  /*5e320*/  MOV R5, R10 ;  /* 0x0000000a00057202 */ /* 0x000fc40000000f00 */
[C---:B--2---:R-:W-:Y:S01]  /*5e330*/  HMMA.16816.F32.BF16 R8, R12.reuse, R8, R20 ;  /* 0x000000080c08723c */ /* 0x044fe20000041814 */
[----:B------:R-:W4:Y:S11]  /*5e340*/  LDL.LU.64 R20, [R1+0x2c18] ;  /* 0x002c180001147983 */ /* 0x000f360000300a00 */
[----:B------:R-:W-:Y:S11]  /*5e350*/  @!UPT UIADD3 URZ, URZ, URZ, URZ ;  /* 0x0000003f3f3ff290 */ /* 0x000ff6000fffe03f */
[----:B------:R-:W-:Y:S01]  /*5e360*/  STL.64 [R1+0x2f0], R8 ;  /* 0x0002f00801007387 */ /* 0x000fe20000100a00 */
[----:B------:R-:W-:Y:S02]  /*5e370*/  STL.64 [R1+0x2f8], R10 ;  /* 0x0002f80a01007387 */ /* 0x000fe40000100a00 */
[----:B------:R-:W0:Y:S02]  /*5e380*/  LDSM.16.M88.4 R8, [R19+0x42080] ;  /* 0x042080001308783b */ /* 0x000e240000000200 */
[----:B------:R-:W1:Y:S04]  /*5e390*/  LDSM.16.M88.4 R16, [R19+0x43080] ;  /* 0x043080001310783b */ /* 0x000e680000000200 */
[----:B0-----:R-:W-:Y:S01]  /*5e3a0*/  STL.64 [R1+0x2b70], R10 ;  /* 0x002b700a01007387 */ /* 0x001fe20000100a00 */
[----:B------:R0:W-:Y:S03]  /*5e3b0*/  STL.64 [R1+0x2b68], R8 ;  /* 0x002b680801007387 */ /* 0x0001e60000100a00 */
[----:B0-----:R-:W2:Y:S01]  /*5e3c0*/  LDL.LU R8, [R1+0x4c0] ;  /* 0x0004c00001087983 */ /* 0x001ea20000300800 */
[----:B------:R-:W2:Y:S02]  /*5e3d0*/  LDL.LU R9, [R1+0x4c4] ;  /* 0x0004c40001097983 */ /* 0x000ea40000300800 */
[----:B------:R-:W2:Y:S02]  /*5e3e0*/  LDL.LU R10, [R1+0x4c8] ;  /* 0x0004c800010a7983 */ /* 0x000ea40000300800 */
[----:B------:R-:W2:Y:S01]  /*5e3f0*/  LDL.LU R11, [R1+0x4cc] ;  /* 0x0004cc00010b7983 */ /* 0x000ea20000300800 */
[----:B-1----:R-:W-:Y:S01]  /*5e400*/  STL.64 [R1+0x2b08], R18 ;  /* 0x002b081201007387 */ /* 0x002fe20000100a00 */
[C---:B--2---:R-:W-:Y:S11]  /*5e410*/  HMMA.16816.F32.BF16 R4, R12.reuse, R4, R8 ;  /* 0x000000040c04723c */ /* 0x044ff60000041808 */
[----:B------:R-:W-:Y:S11]  /*5e420*/  @!UPT UIADD3 URZ, URZ, URZ, URZ ;  /* 0x0000003f3f3ff290 */ /* 0x000ff6000fffe03f */
[----:B------:R-:W-:Y:S01]  /*5e430*/  @!UPT UIADD3 URZ, URZ, URZ, URZ ;  /* 0x0000003f3f3ff290 */ /* 0x000fe2000fffe03f */
[----:B------:R-:W-:Y:S01]  /*5e440*/  STL.64 [R1+0x2e0], R4 ;  /* 0x0002e00401007387 */ /* 0x000fe20000100a00 */
[----:B------:R-:W-:Y:S02]  /*5e450*/  STL.64 [R1+0x2e8], R6 ;  /* 0x0002e80601007387 */ /* 0x000fe40000100a00 */
[----:B------:R0:W-:Y:S02]  /*5e460*/  STL.64 [R1+0x2b00], R16 ;  /* 0x002b001001007387 */ /* 0x0001e40000100a00 */
[----:B0-----:R-:W2:Y:S01]  /*5e470*/  LDL.64 R16, [R1] ;  /* 0x0000000001107983 */ /* 0x001ea20000100a00 */
[----:B----4-:R-:W-:Y:S03]  /*5e480*/  HMMA.16816.F32.BF16 R4, R12, R20, R24 ;  /* 0x000000140c04723c */ /* 0x010fe60000041818 */
[----:B--2---:R-:W-:Y:S01]  /*5e490*/  STL.64 [R1+0x2bb0], R16 ;  /* 0x002bb01001007387 */ /* 0x004fe20000100a00 */
[----:B------:R-:W2:Y:S11]  /*5e4a0*/  LDL.LU R8, [R1+0x530] ;  /* 0x0005300001087983 */ /* 0x000eb60000300800 */
[----:B------:R-:W-:Y:S08]  /*5e4b0*/  @!UPT UIADD3 URZ, URZ, URZ, URZ ;  /* 0x0000003f3f3ff290 */ /* 0x000ff0000fffe03f */
[----:B------:R-:W-:Y:S02]  /*5e4c0*/  STL.64 [R1+0x2d0], R4 ;  /* 0x0002d00401007387 */ /* 0x000fe40000100a00 */
[----:B------:R-:W-:Y:S01]  /*5e4d0*/  STL.64 [R1+0x2d8], R6 ;  /* 0x0002d80601007387 */ /* 0x000fe20000100a00 */
[----:B------:R-:W2:Y:S01]  /*5e4e0*/  LDL.LU R9, [R1+0x534] ;  /* 0x0005340001097983 */ /* 0x000ea20000300800 */
[----:B------:R-:W3:Y:S02]  /*5e4f0*/  LDL.LU R10, [R1+0x538] ;  /* 0x00053800010a7983 */ /* 0x000ee40000300800 */
[----:B------:R-:W3:Y:S02]  /*5e500*/  LDL.LU R11, [R1+0x53c] ;  /* 0x00053c00010b7983 */ /* 0x000ee40000300800 */
[----:B---3--:R-:W-:Y:S01]  /*5e510*/  STL.64 [R1+0x2b80], R10 ;  /* 0x002b800a01007387 */ /* 0x008fe20000100a00 */
[----:B--2---:R0:W-:Y:S03]  /*5e520*/  STL.64 [R1+0x2b78], R8 ;  /* 0x002b780801007387 */ /* 0x0041e60000100a00 */
[----:B0-----:R-:W2:Y:S04]  /*5e530*/  LDL.64 R8, [R1+0x70] ;  /* 0x0000700001087983 */ /* 0x001ea80000100a00 */
[----:B--2---:R0:W-:Y:S04]  /*5e540*/  STL.64 [R1+0x2b88], R8 ;  /* 0x002b880801007387 */ /* 0x0041e80000100a00 */
[----:B0-----:R-:W2:Y:S01]  /*5e550*/  LDL.LU R8, [R1+0x5c0] ;  /* 0x0005c00001087983 */ /* 0x001ea20000300800 */
[----:B------:R-:W2:Y:S02]  /*5e560*/  LDL.LU R9, [R1+0x5c4] ;  /* 0x0005c40001097983 */ /* 0x000ea40000300800 */
[----:B------:R-:W3:Y:S02]  /*5e570*/  LDL.LU R10, [R1+0x5c8] ;  /* 0x0005c800010a7983 */ /* 0x000ee40000300800 */
[----:B------:R-:W3:Y:S01]  /*5e580*/  LDL.LU R11, [R1+0x5cc] ;  /* 0x0005cc00010b7983 */ /* 0x000ee20000300800 */
[----:B------:R-:W4:Y:S01]  /*5e590*/  LDL.LU R16, [R1+0x5e0] ;  /* 0x0005e00001107983 */ /* 0x000f220000300800 */
[----:B------:R-:W4:Y:S02]  /*5e5a0*/  LDL.LU R17, [R1+0x5e4] ;  /* 0x0005e40001117983 */ /* 0x000f240000300800 */
[----:B------:R-:W2:Y:S02]  /*5e5b0*/  LDL.LU R18, [R1+0x5e8] ;  /* 0x0005e80001127983 */ /* 0x000ea40000300800 */
[----:B------:R-:W2:Y:S01]  /*5e5c0*/  LDL.LU R19, [R1+0x5ec] ;  /* 0x0005ec0001137983 */ /* 0x000ea20000300800 */
[----:B------:R-:W2:Y:S01]  /*5e5d0*/  LDL.64 R4, [R1+0x80] ;  /* 0x0000800001047983 */ /* 0x000ea20000100a00 */
        /* <DEDUP_REMOVED lines=16> */
[----:B------:R-:W-:Y:S01]  /*5e6e0*/  STL.64 [R1+0x2bc0], R18 ;  /* 0x002bc01201007387 */ /* 0x000fe20000100a00 */
[----:B----4-:R0:W-:Y:S03]  /*5e6f0*/  STL.64 [R1+0x2bb8], R16 ;  /* 0x002bb81001007387 */ /* 0x0101e60000100a00 */
[----:B0-----:R-:W4:Y:S01]  /*5e700*/  LDL.LU R16, [R1+0x5f0] ;  /* 0x0005f00001107983 */ /* 0x001f220000300800 */
[----:B------:R-:W4:Y:S02]  /*5e710*/  LDL.LU R17, [R1+0x5f4] ;  /* 0x0005f40001117983 */ /* 0x000f240000300800 */
[----:B------:R-:W2:Y:S02]  /*5e720*/  LDL.LU R18, [R1+0x5f8] ;  /* 0x0005f80001127983 */ /* 0x000ea40000300800 */
[----:B------:R-:W2:Y:S01]  /*5e730*/  LDL.LU R19, [R1+0x5fc] ;  /* 0x0005fc0001137983 */ /* 0x000ea20000300800 */
[----:B------:R-:W0:Y:S02]  /*5e740*/  S2R R23, SR_TID.X ;  /* 0x0000000000177919 */ /* 0x000e240000002100 */
[----:B0-----:R-:W-:-:S02]  /*5e750*/  LOP3.LUT R22, R23, 0x7, RZ, 0xc0, !PT ;  /* 0x0000000717167812 */ /* 0x001fc400078ec0ff */
[----:B------:R-:W-:-:S03]  /*5e760*/  SHF.L.U32 R21, R23, 0x8, RZ ;  /* 0x0000000817157819 */ /* 0x000fc600000006ff */
[----:B------:R-:W-:Y:S01]  /*5e770*/  IMAD.SHL.U32 R22, R22, 0x10, RZ ;  /* 0x0000001016167824 */ /* 0x000fe200078e00ff */
[----:B--2---:R-:W-:Y:S01]  /*5e780*/  STL.64 [R1+0x2bd8], R18 ;  /* 0x002bd81201007387 */ /* 0x004fe20000100a00 */
[----:B----4-:R0:W-:Y:S03]  /*5e790*/  STL.64 [R1+0x2bd0], R16 ;  /* 0x002bd01001007387 */ /* 0x0101e60000100a00 */
[----:B0-----:R-:W2:Y:S01]  /*5e7a0*/  LDL.64 R16, [R1+0x40] ;  /* 0x0000400001107983 */ /* 0x001ea20000100a00 */
[----:B---3--:R-:W-:Y:S02]  /*5e7b0*/  STL.64 [R1+0x2b98], R10 ;  /* 0x002b980a01007387 */ /* 0x008fe40000100a00 */
[----:B------:R0:W-:Y:S02]  /*5e7c0*/  STL.64 [R1+0x2b90], R8 ;  /* 0x002b900801007387 */ /* 0x0001e40000100a00 */
[----:B0-----:R-:W3:Y:S01]  /*5e7d0*/  LDL.64 R8, [R1+0x30] ;  /* 0x0000300001087983 */ /* 0x001ee20000100a00 */
[----:B------:R-:W-:-:S04]  /*5e7e0*/  LOP3.LUT R19, R22, 0xf00, R21, 0xf8, !PT ;  /* 0x00000f0016137812 */ /* 0x000fc800078ef815 */
[----:B------:R-:W-:-:S05]  /*5e7f0*/  LOP3.LUT R19, R19, 0x10, R23, 0x78, !PT ;  /* 0x0000001013137812 */ /* 0x000fca00078e7817 */
[----:B------:R-:W0:Y:S01]  /*5e800*/  LDSM.16.M88.4 R20, [R19+0x44080] ;  /* 0x044080001314783b */ /* 0x000e220000000200 */
[----:B------:R-:W-:Y:S01]  /*5e810*/  HMMA.16816.F32.BF16 R12, R12, R4, R24 ;  /* 0x000000040c0c723c */ /* 0x000fe20000041818 */
[----:B------:R-:W-:Y:S02]  /*5e820*/  IMAD.MOV.U32 R10, RZ, RZ, R4 ;  /* 0x000000ffff0a7224 */ /* 0x000fe400078e0004 */
[----:B---3--:R1:W-:Y:S04]  /*5e830*/  STL.64 [R1+0x2ba8], R8 ;  /* 0x002ba80801007387 */ /* 0x0083e80000100a00 */
[----:B-1----:R-:W3:Y:S01]  /*5e840*/  LDL.64 R8, [R1+0x10] ;  /* 0x0000100001087983 */ /* 0x002ee20000100a00 */
[----:B0-----:R-:W-:Y:S02]  /*5e850*/  STL.64 [R1+0x2a78], R22 ;  /* 0x002a781601007387 */ /* 0x001fe40000100a00 */
[----:B------:R0:W-:Y:S02]  /*5e860*/  STL.64 [R1+0x2a70], R20 ;  /* 0x002a701401007387 */ /* 0x0001e40000100a00 */
[----:B0-----:R-:W-:-:S02]  /*5e870*/  IMAD.MOV.U32 R20, RZ, RZ, R28 ;  /* 0x000000ffff147224 */ /* 0x001fc400078e001c */
[----:B------:R-:W4:Y:S01]  /*5e880*/  LDL.LU R28, [R1+0x2c10] ;  /* 0x002c1000011c7983 */ /* 0x000f220000300800 */
[----:B------:R-:W2:Y:S01]  /*5e890*/  LDL.LU.64 R26, [R1+0x2c08] ;  /* 0x002c0800011a7983 */ /* 0x000ea20000300a00 */
[----:B------:R-:W-:Y:S01]  /*5e8a0*/  MOV R21, R0 ;  /* 0x0000000000157202 */ /* 0x000fe20000000f00 */
[----:B------:R-:W2:Y:S01]  /*5e8b0*/  LDL.LU.64 R24, [R1+0x2c00] ;  /* 0x002c000001187983 */ /* 0x000ea20000300a00 */
[----:B------:R-:W-:Y:S01]  /*5e8c0*/  MOV R0, R5 ;  /* 0x0000000500007202 */ /* 0x000fe20000000f00 */
[----:B------:R-:W2:Y:S01]  /*5e8d0*/  LDL.LU.64 R6, [R1+0x2bf8] ;  /* 0x002bf80001067983 */ /* 0x000ea20000300a00 */
[----:B------:R-:W2:Y:S04]  /*5e8e0*/  LDL.LU.64 R4, [R1+0x2bf0] ;  /* 0x002bf00001047983 */ /* 0x000ea80000300a00 */
[----:B------:R-:W-:-:S02]  /*5e8f0*/  IMAD.MOV.U32 R3, RZ, RZ, R12 ;  /* 0x000000ffff037224 */ /* 0x000fc400078e000c */
[----:B------:R-:W-:Y:S01]  /*5e900*/  STL.64 [R1+0x228], R14 ;  /* 0x0002280e01007387 */ /* 0x000fe20000100a00 */
[----:B------:R-:W-:Y:S02]  /*5e910*/  MOV R29, R13 ;  /* 0x0000000d001d7202 */ /* 0x000fe40000000f00 */
[----:B------:R-:W0:Y:S04]  /*5e920*/  LDSM.16.M88.4 R12, [R19+0x45080] ;  /* 0x04508000130c783b */ /* 0x000e280000000200 */
[----:B0-----:R-:W-:Y:S01]  /*5e930*/  STL.64 [R1+0x2a00], R14 ;  /* 0x002a000e01007387 */ /* 0x001fe20000100a00 */
        /* <DEDUP_REMOVED lines=8> */
[----:B------:R0:W-:Y:S01]  /*5e9c0*/  STL.64 [R1+0x2ba0], R20 ;  /* 0x002ba01401007387 */ /* 0x0001e20000100a00 */
[----:B------:R-:W-:Y:S01]  /*5e9d0*/  MOV R15, R16 ;  /* 0x00000010000f7202 */ /* 0x000fe20000000f00 */
[----:B------:R-:W-:Y:S01]  /*5e9e0*/  IMAD.MOV.U32 R14, RZ, RZ, R17 ;  /* 0x000000ffff0e7224 */ /* 0x000fe200078e0011 */
[----:B0-----:R-:W3:Y:S01]  /*5e9f0*/  LDL.LU R20, [R1+0x5d0] ;  /* 0x0005d00001147983 */ /* 0x001ee20000300800 */
[----:B------:R-:W3:Y:S02]  /*5ea00*/  LDL.LU R21, [R1+0x5d4] ;  /* 0x0005d40001157983 */ /* 0x000ee40000300800 */
[----:B------:R-:W3:Y:S02]  /*5ea10*/  LDL.LU R22, [R1+0x5d8] ;  /* 0x0005d80001167983 */ /* 0x000ee40000300800 */
[----:B------:R-:W3:Y:S01]  /*5ea20*/  LDL.LU.64 R18, [R1+0x2bd8] ;  /* 0x002bd80001127983 */ /* 0x000ee20000300a00 */
[C---:B--2---:R-:W-:Y:S01]  /*5ea30*/  HMMA.16816.F32.BF16 R24, R4.reuse, R16, R24 ;  /* 0x000000100418723c */ /* 0x044fe20000041818 */
[----:B------:R-:W3:Y:S11]  /*5ea40*/  LDL.LU.64 R16, [R1+0x2bd0] ;  /* 0x002bd00001107983 */ /* 0x000ef60000300a00 */
[----:B------:R-:W-:Y:S11]  /*5ea50*/  @!UPT UIADD3 URZ, URZ, URZ, URZ ;  /* 0x0000003f3f3ff290 */ /* 0x000ff6000fffe03f */
[----:B------:R0:W-:Y:S01]  /*5ea60*/  STL.64 [R1+0x200], R24 ;  /* 0x0002001801007387 */ /* 0x0001e20000100a00 */
[----:B------:R-:W-:Y:S03]  /*5ea70*/  STL [R1+0x208], R26 ;  /* 0x0002081a01007387 */ /* 0x000fe60000100800 */
        /* <DEDUP_REMOVED lines=8> */
[----:B------:R0:W-:Y:S02]  /*5eb00*/  STL.64 [R1+0x2b50], R24 ;  /* 0x002b501801007387 */ /* 0x0001e40000100a00 */
[----:B----4-:R-:W-:Y:S01]  /*5eb10*/  IMAD.MOV.U32 R23, RZ, RZ, R28 ;  /* 0x000000ffff177224 */ /* 0x010fe200078e001c */
        /* <DEDUP_REMOVED lines=8> */
[----:B------:R0:W-:Y:S01]  /*5eba0*/  STL.64 [R1+0x1e0], R16 ;  /* 0x0001e01001007387 */ /* 0x0001e20000100a00 */
[----:B------:R1:W-:Y:S03]  /*5ebb0*/  STL.64 [R1+0x1e8], R18 ;  /* 0x0001e81201007387 */ /* 0x0003e60000100a00 */
[----:B0-----:R-:W2:Y:S01]  /*5ebc0*/  LDL.LU.64 R16, [R1+0x2bb0] ;  /* 0x002bb00001107983 */ /* 0x001ea20000300a00 */
[----:B-1----:R-:W-:Y:S01]  /*5ebd0*/  IMAD.MOV.U32 R19, RZ, RZ, R8 ;  /* 0x000000ffff137224 */ /* 0x002fe200078e0008 */
[----:B------:R-:W-:Y:S02]  /*5ebe0*/  MOV R18, R9 ;  /* 0x0000000900127202 */ /* 0x000fe40000000f00 */
[----:B------:R-:W4:Y:S01]  /*5ebf0*/  LDL.LU.64 R8, [R1+0x2ba8] ;  /* 0x002ba80001087983 */ /* 0x000f220000300a00 */
[----:B------:R-:W-:Y:S01]  /*5ec00*/  IMAD.MOV.U32 R12, RZ, RZ, R10 ;  /* 0x000000ffff0c7224 */ /* 0x000fe200078e000a */
[C---:B----4-:R-:W-:Y:S11]  /*5ec10*/  HMMA.16816.F32.BF16 R20, R4.reuse, R8, R20 ;  /* 0x000000080414723c */ /* 0x050ff60000041814 */
[----:B------:R-:W-:Y:S11]  /*5ec20*/  @!UPT UIADD3 URZ, URZ, URZ, URZ ;  /* 0x0000003f3f3ff290 */ /* 0x000ff6000fffe03f */
[----:B------:R-:W-:Y:S01]  /*5ec30*/  @!UPT UIADD3 URZ, URZ, URZ, URZ ;  /* 0x0000003f3f3ff290 */ /* 0x000fe2000fffe03f */
[----:B------:R0:W-:Y:S01]  /*5ec40*/  STL.64 [R1+0x1d0], R20 ;  /* 0x0001d01401007387 */ /* 0x0001e20000100a00 */
[----:B------:R1:W-:Y:S03]  /*5ec50*/  STL.64 [R1+0x1d8], R22 ;  /* 0x0001d81601007387 */ /* 0x0003e60000100a00 */
[----:B0-----:R-:W4:Y:S01]  /*5ec60*/  LDL.LU.64 R20, [R1+0x2ba0] ;  /* 0x002ba00001147983 */ /* 0x001f220000300a00 */
[----:B-1----:R-:W-:Y:S01]  /*5ec70*/  IMAD.MOV.U32 R23, RZ, RZ, R8 ;  /* 0x000000ffff177224 */ /* 0x002fe200078e0008 */
[----:B------:R-:W-:Y:S01]  /*5ec80*/  MOV R22, R9 ;  /* 0x0000000900167202 */ /* 0x000fe20000000f00 */
[----:B------:R-:W2:Y:S01]  /*5ec90*/  LDL.LU.64 R10, [R1+0x2b98] ;  /* 0x002b9800010a7983 */ /* 0x000ea20000300a00 */
[----:B------:R-:W2:Y:S02]  /*5eca0*/  LDL.LU.64 R8, [R1+0x2b90] ;  /* 0x002b900001087983 */ /* 0x000ea40000300a00 */
[C---:B--2---:R-:W-:Y:S11]  /*5ecb0*/  HMMA.16816.F32.BF16 R8, R4.reuse, R16, R8 ;  /* 0x000000100408723c */ /* 0x044ff60000041808 */
[----:B------:R-:W-:Y:S11]  /*5ecc0*/  @!UPT UIADD3 URZ, URZ, URZ, URZ ;  /* 0x0000003f3f3ff290 */ /* 0x000ff6000fffe03f */
[----:B------:R-:W-:Y:S01]  /*5ecd0*/  @!UPT UIADD3 URZ, URZ, URZ, URZ ;  /* 0x0000003f3f3ff290 */ /* 0x000fe2000fffe03f */
[----:B------:R0:W-:Y:S01]  /*5ece0*/  STL.64 [R1+0x1c0], R8 ;  /* 0x0001c00801007387 */ /* 0x0001e20000100a00 */
[----:B------:R1:W-:Y:S03]  /*5ecf0*/  STL.64 [R1+0x1c8], R10 ;  /* 0x0001c80a01007387 */ /* 0x0003e60000100a00 */
[----:B0-----:R-:W3:Y:S01]  /*5ed00*/  LDL.LU.64 R8, [R1+0x2b88] ;  /* 0x002b880001087983 */ /* 0x001ee20000300a00 */
[----:B------:R-:W-:Y:S01]  /*5ed10*/  STL.64 [R1+0x2b18], R16 ;  /* 0x002b181001007387 */ /* 0x000fe20000100a00 */
[----:B------:R-:W-:Y:S01]  /*5ed20*/  MOV R13, R0 ;  /* 0x00000000000d7202 */ /* 0x000fe20000000f00 */
[----:B---3--:R-:W-:Y:S01]  /*5ed30*/  HMMA.16816.F32.BF16 R24, R4, R8, R24 ;  /* 0x000000080418723c */ /* 0x008fe20000041818 */
[----:B------:R-:W-:Y:S11]  /*5ed40*/  MOV R0, R9 ;  /* 0x0000000900007202 */ /* 0x000ff60000000f00 */
[----:B------:R-:W-:Y:S11]  /*5ed50*/  @!UPT UIADD3 URZ, URZ, URZ, URZ ;  /* 0x0000003f3f3ff290 */ /* 0x000ff6000fffe03f */
[----:B------:R-:W-:Y:S01]  /*5ed60*/  STL.64 [R1+0x1b0], R24 ;  /* 0x0001b01801007387 */ /* 0x000fe20000100a00 */
[----:B------:R0:W-:Y:S02]  /*5ed70*/  STL.64 [R1+0x1b8], R26 ;  /* 0x0001b81a01007387 */ /* 0x0001e40000100a00 */
[----:B-1----:R-:W2:Y:S02]  /*5ed80*/  LDL.LU.64 R10, [R1+0x2b80] ;  /* 0x002b8000010a7983 */ /* 0x002ea40000300a00 */
[----:B0-----:R-:W-:Y:S02]  /*5ed90*/  IMAD.MOV.U32 R26, RZ, RZ, R8 ;  /* 0x000000ffff1a7224 */ /* 0x001fe400078e0008 */
[----:B------:R-:W2:Y:S01]  /*5eda0*/  LDL.LU.64 R8, [R1+0x2b78] ;  /* 0x002b780001087983 */ /* 0x000ea20000300a00 */
[----:B------:R-:W-:Y:S01]  /*5edb0*/  IMAD.MOV.U32 R16, RZ, RZ, R23 ;  /* 0x000000ffff107224 */ /* 0x000fe200078e0017 */
[----:B------:R-:W-:-:S05]  /*5edc0*/  MOV R17, R22 ;  /* 0x0000001600117202 */ /* 0x000fca0000000f00 */
[----:B------:R0:W-:Y:S02]  /*5edd0*/  STL.64 [R1+0x2b30], R16 ;  /* 0x002b301001007387 */ /* 0x0001e40000100a00 */
[----:B0-----:R-:W-:Y:S01]  /*5ede0*/  IMAD.MOV.U32 R16, RZ, RZ, R19 ;  /* 0x000000ffff107224 */ /* 0x001fe200078e0013 */
[----:B------:R-:W-:Y:S01]  /*5edf0*/  MOV R17, R18 ;  /* 0x0000001200117202 */ /* 0x000fe20000000f00 */
[----:B--2---:R-:W-:Y:S01]  /*5ee00*/  HMMA.16816.F32.BF16 R4, R4, R12, R8 ;  /* 0x0000000c0404723c */ /* 0x004fe20000041808 */
[----:B------:R-:W4:Y:S01]  /*5ee10*/  LDL.LU.64 R10, [R1+0x2b70] ;  /* 0x002b7000010a7983 */ /* 0x000f220000300a00 */
[----:B------:R-:W4:Y:S11]  /*5ee20*/  LDL.LU.64 R8, [R1+0x2b68] ;  /* 0x002b680001087983 */ /* 0x000f360000300a00 */
[----:B------:R-:W-:Y:S10]  /*5ee30*/  @!UPT UIADD3 URZ, URZ, URZ, URZ ;  /* 0x0000003f3f3ff290 */ /* 0x000ff4000fffe03f */
[----:B------:R0:W-:Y:S01]  /*5ee40*/  STL.64 [R1+0x110], R4 ;  /* 0x0001100401007387 */ /* 0x0001e20000100a00 */
[----:B------:R1:W-:Y:S03]  /*5ee50*/  STL.64 [R1+0x118], R6 ;  /* 0x0001180601007387 */ /* 0x0003e60000100a00 */
[----:B0-----:R-:W4:Y:S01]  /*5ee60*/  LDL.LU R4, [R1+0x520] ;  /* 0x0005200001047983 */ /* 0x001f220000300800 */
[----:B------:R-:W4:Y:S02]  /*5ee70*/  LDL.LU R5, [R1+0x524] ;  /* 0x0005240001057983 */ /* 0x000f240000300800 */
[----:B-1----:R-:W4:Y:S02]  /*5ee80*/  LDL.LU R6, [R1+0x528] ;  /* 0x0005280001067983 */ /* 0x002f240000300800 */
[----:B------:R-:W4:Y:S01]  /*5ee90*/  LDL.LU R7, [R1+0x52c] ;  /* 0x00052c0001077983 */ /* 0x000f220000300800 */
[----:B------:R0:W-:Y:S04]  /*5eea0*/  STL.64 [R1+0x2b48], R16 ;  /* 0x002b481001007387 */ /* 0x0001e80000100a00 */
[----:B0-----:R-:W2:Y:S01]  /*5eeb0*/  LDL.LU R16, [R1+0x500] ;  /* 0x0005000001107983 */ /* 0x001ea20000300800 */
[----:B------:R-:W2:Y:S02]  /*5eec0*/  LDL.LU R17, [R1+0x504] ;  /* 0x0005040001117983 */ /* 0x000ea40000300800 */
[----:B------:R-:W3:Y:S02]  /*5eed0*/  LDL.LU R18, [R1+0x508] ;  /* 0x0005080001127983 */ /* 0x000ee40000300800 */
[----:B------:R-:W3:Y:S01]  /*5eee0*/  LDL.LU R19, [R1+0x50c] ;  /* 0x00050c0001137983 */ /* 0x000ee20000300800 */
[----:B------:R-:W-:Y:S01]  /*5eef0*/  MOV R25, R14 ;  /* 0x0000000e00197202 */ /* 0x000fe20000000f00 */
[----:B------:R-:W-:Y:S01]  /*5ef00*/  IMAD.MOV.U32 R24, RZ, RZ, R15 ;  /* 0x000000ffff187224 */ /* 0x000fe200078e000f */
[----:B---3--:R-:W-:Y:S01]  /*5ef10*/  STL.64 [R1+0x2b60], R18 ;  /* 0x002b601201007387 */ /* 0x008fe20000100a00 */
[----:B--2---:R0:W-:Y:S03]  /*5ef20*/  STL.64 [R1+0x2b58], R16 ;  /* 0x002b581001007387 */ /* 0x0041e60000100a00 */
[----:B0-----:R-:W2:Y:S01]  /*5ef30*/  LDL.LU R16, [R1+0x510] ;  /* 0x0005100001107983 */ /* 0x001ea20000300800 */
[----:B------:R-:W2:Y:S02]  /*5ef40*/  LDL.LU R17, [R1+0x514] ;  /* 0x0005140001117983 */ /* 0x000ea40000300800 */
[----:B------:R-:W2:Y:S02]  /*5ef50*/  LDL.LU R18, [R1+0x518] ;  /* 0x0005180001127983 */ /* 0x000ea40000300800 */
[----:B------:R-:W2:Y:S01]  /*5ef60*/  LDL.LU R19, [R1+0x51c] ;  /* 0x00051c0001137983 */ /* 0x000ea20000300800 */
[----:B------:R0:W-:Y:S04]  /*5ef70*/  STL.64 [R1+0x2b10], R12 ;  /* 0x002b100c01007387 */ /* 0x0001e80000100a00 */
        /* <DEDUP_REMOVED lines=17> */
[----:B------:R-:W3:Y:S01]  /*5f090*/  LDL.LU R4, [R1+0x390] ;  /* 0x0003900001047983 */ /* 0x000ee20000300800 */
[----:B------:R0:W-:Y:S02]  /*5f0a0*/  STL.64 [R1+0x100], R20 ;  /* 0x0001001401007387 */ /* 0x0001e40000100a00 */
[----:B------:R1:W-:Y:S02]  /*5f0b0*/  STL.64 [R1+0x108], R22 ;  /* 0x0001081601007387 */ /* 0x0003e40000100a00 */
[----:B------:R-:W3:Y:S01]  /*5f0c0*/  LDL.LU R5, [R1+0x394] ;  /* 0x0003940001057983 */ /* 0x000ee20000300800 */
[----:B------:R-:W4:Y:S01]  /*5f0d0*/  LDL.LU R6, [R1+0x398] ;  /* 0x0003980001067983 */ /* 0x000f220000300800 */
[----:B------:R-:W4:Y:S03]  /*5f0e0*/  LDL.LU R7, [R1+0x39c] ;  /* 0x00039c0001077983 */ /* 0x000f260000300800 */
[----:B0-----:R-:W2:Y:S01]  /*5f0f0*/  LDL.LU R20, [R1+0x3b0] ;  /* 0x0003b00001147983 */ /* 0x001ea20000300800 */
[----:B------:R-:W2:Y:S02]  /*5f100*/  LDL.LU R21, [R1+0x3b4] ;  /* 0x0003b40001157983 */ /* 0x000ea40000300800 */
[----:B-1----:R-:W2:Y:S02]  /*5f110*/  LDL.LU R22, [R1+0x3b8] ;  /* 0x0003b80001167983 */ /* 0x002ea40000300800 */
[----:B------:R-:W2:Y:S02]  /*5f120*/  LDL.LU R23, [R1+0x3bc] ;  /* 0x0003bc0001177983 */ /* 0x000ea40000300800 */
[----:B--2---:R-:W-:Y:S01]  /*5f130*/  STL.64 [R1+0x2a88], R22 ;  /* 0x002a881601007387 */ /* 0x004fe20000100a00 */
[----:B------:R0:W-:Y:S02]  /*5f140*/  STL.64 [R1+0x2a80], R20 ;  /* 0x002a801401007387 */ /* 0x0001e40000100a00 */
[----:B0-----:R-:W-:-:S02]  /*5f150*/  IMAD.MOV.U32 R20, RZ, RZ, R26 ;  /* 0x000000ffff147224 */ /* 0x001fc400078e001a */
[C---:B------:R-:W-:Y:S01]  /*5f160*/  HMMA.16816.F32.BF16 R24, R8.reuse, R24, R16 ;  /* 0x000000180818723c */ /* 0x040fe20000041810 */
[----:B----4-:R-:W-:Y:S01]  /*5f170*/  STL.64 [R1+0x2a60], R6 ;  /* 0x002a600601007387 */ /* 0x010fe20000100a00 */
[----:B---3--:R0:W-:Y:S03]  /*5f180*/  STL.64 [R1+0x2a58], R4 ;  /* 0x002a580401007387 */ /* 0x0081e60000100a00 */
[----:B0-----:R-:W2:Y:S01]  /*5f190*/  LDL.64 R4, [R1+0x50] ;  /* 0x0000500001047983 */ /* 0x001ea20000100a00 */
[----:B------:R-:W3:Y:S02]  /*5f1a0*/  LDL.LU.64 R18, [R1+0x2b60] ;  /* 0x002b600001127983 */ /* 0x000ee40000300a00 */
[----:B------:R-:W3:Y:S11]  /*5f1b0*/  LDL.LU.64 R16, [R1+0x2b58] ;  /* 0x002b580001107983 */ /* 0x000ef60000300a00 */
[----:B------:R-:W-:Y:S04]  /*5f1c0*/  @!UPT UIADD3 URZ, URZ, URZ, URZ ;  /* 0x0000003f3f3ff290 */ /* 0x000fe8000fffe03f */
[----:B------:R0:W-:Y:S01]  /*5f1d0*/  STL.64 [R1+0xf0], R24 ;  /* 0x0000f01801007387 */ /* 0x0001e20000100a00 */
[----:B------:R-:W-:Y:S03]  /*5f1e0*/  STL.64 [R1+0xf8], R26 ;  /* 0x0000f81a01007387 */ /* 0x000fe60000100a00 */
[----:B0-----:R-:W3:Y:S02]  /*5f1f0*/  LDL.LU.64 R24, [R1+0x2b50] ;  /* 0x002b500001187983 */ /* 0x001ee40000300a00 */
[C---:B---3--:R-:W-:Y:S11]  /*5f200*/  HMMA.16816.F32.BF16 R16, R8.reuse, R24, R16 ;  /* 0x000000180810723c */ /* 0x048ff60000041810 */
[----:B------:R-:W-:Y:S11]  /*5f210*/  @!UPT UIADD3 URZ, URZ, URZ, URZ ;  /* 0x0000003f3f3ff290 */ /* 0x000ff6000fffe03f */
[----:B------:R-:W-:Y:S01]  /*5f220*/  @!UPT UIADD3 URZ, URZ, URZ, URZ ;  /* 0x0000003f3f3ff290 */ /* 0x000fe2000fffe03f */
[----:B------:R0:W-:Y:S01]  /*5f230*/  STL.64 [R1+0xe0], R16 ;  /* 0x0000e01001007387 */ /* 0x0001e20000100a00 */
[----:B------:R-:W-:Y:S03]  /*5f240*/  STL.64 [R1+0xe8], R18 ;  /* 0x0000e81201007387 */ /* 0x000fe60000100a00 */
[----:B0-----:R-:W3:Y:S01]  /*5f250*/  LDL.LU.64 R16, [R1+0x2b48] ;  /* 0x002b480001107983 */ /* 0x001ee20000300a00 */
[----:B------:R0:W-:Y:S03]  /*5f260*/  STL.64 [R1+0x2ae8], R24 ;  /* 0x002ae81801007387 */ /* 0x0001e60000100a00 */
[----:B0-----:R-:W4:Y:S01]  /*5f270*/  LDL.LU R24, [R1+0x3e0] ;  /* 0x0003e00001187983 */ /* 0x001f220000300800 */
[----:B------:R-:W4:Y:S02]  /*5f280*/  LDL.LU R25, [R1+0x3e4] ;  /* 0x0003e40001197983 */ /* 0x000f240000300800 */
[----:B------:R-:W4:Y:S02]  /*5f290*/  LDL.LU R26, [R1+0x3e8] ;  /* 0x0003e800011a7983 */ /* 0x000f240000300800 */
[----:B------:R-:W4:Y:S01]  /*5f2a0*/  LDL.LU R27, [R1+0x3ec] ;  /* 0x0003ec00011b7983 */ /* 0x000f220000300800 */
[C---:B---3--:R-:W-:Y:S01]  /*5f2b0*/  HMMA.16816.F32.BF16 R16, R8.reuse, R16, R12 ;  /* 0x000000100810723c */ /* 0x048fe2000004180c */
[----:B------:R-:W3:Y:S01]  /*5f2c0*/  LDL.LU.64 R14, [R1+0x2b40] ;  /* 0x002b4000010e7983 */ /* 0x000ee20000300a00 */
[----:B------:R-:W3:Y:S11]  /*5f2d0*/  LDL.LU.64 R12, [R1+0x2b38] ;  /* 0x002b3800010c7983 */ /* 0x000ef60000300a00 */
[----:B------:R-:W-:Y:S10]  /*5f2e0*/  @!UPT UIADD3 URZ, URZ, URZ, URZ ;  /* 0x0000003f3f3ff290 */ /* 0x000ff4000fffe03f */
[----:B------:R0:W-:Y:S01]  /*5f2f0*/  STL.64 [R1+0xd0], R16 ;  /* 0x0000d01001007387 */ /* 0x0001e20000100a00 */
[----:B------:R3:W-:Y:S03]  /*5f300*/  STL.64 [R1+0xd8], R18 ;  /* 0x0000d81201007387 */ /* 0x0007e60000100a00 */
[----:B0-----:R-:W3:Y:S02]  /*5f310*/  LDL.LU.64 R16, [R1+0x2b30] ;  /* 0x002b300001107983 */ /* 0x001ee40000300a00 */
[----:B---3--:R-:W-:Y:S02]  /*5f320*/  HMMA.16816.F32.BF16 R16, R8, R16, R12 ;  /* 0x000000100810723c */ /* 0x008fe4000004180c */
[----:B------:R-:W3:Y:S01]  /*5f330*/  LDL.LU.64 R14, [R1+0x2b28] ;  /* 0x002b2800010e7983 */ /* 0x000ee20000300a00 */
[----:B------:R-:W3:Y:S11]  /*5f340*/  LDL.LU.64 R12, [R1+0x2b20] ;  /* 0x002b2000010c7983 */ /* 0x000ef60000300a00 */
[----:B------:R-:W-:Y:S09]  /*5f350*/  @!UPT UIADD3 URZ, URZ, URZ, URZ ;  /* 0x0000003f3f3ff290 */ /* 0x000ff2000fffe03f */
[----:B------:R0:W-:Y:S01]  /*5f360*/  STL.64 [R1+0x1a0], R16 ;  /* 0x0001a01001007387 */ /* 0x0001e20000100a00 */
[----:B------:R-:W-:Y:S03]  /*5f370*/  STL.64 [R1+0x1a8], R18 ;  /* 0x0001a81201007387 */ /* 0x000fe60000100a00 */
[----:B0-----:R-:W3:Y:S01]  /*5f380*/  LDL.LU.64 R16, [R1+0x2b18] ;  /* 0x002b180001107983 */ /* 0x001ee20000300a00 */
[----:B------:R-:W-:-:S07]  /*5f390*/  MOV R21, R0 ;  /* 0x0000000000157202 */ /* 0x000fce0000000f00 */
[C---:B----4-:R-:W-:Y:S08]  /*5f3a0*/  HMMA.16816.F32.BF16 R24, R8.reuse, R20, R24 ;  /* 0x000000140818723c */ /* 0x050ff00000041818 */
[----:B---3--:R-:W-:Y:S01]  /*5f3b0*/  HMMA.16816.F32.BF16 R12, R8, R16, R12 ;  /* 0x00000010080c723c */ /* 0x008fe2000004180c */
[----:B------:R-:W-:Y:S01]  /*5f3c0*/  IMAD.MOV.U32 R6, RZ, RZ, R16 ;  /* 0x000000ffff067224 */ /* 0x000fe200078e0010 */
[----:B------:R-:W-:Y:S11]  /*5f3d0*/  MOV R0, R17 ;  /* 0x0000001100007202 */ /* 0x000ff60000000f00 */
[----:B------:R-:W-:Y:S10]  /*5f3e0*/  @!UPT UIADD3 URZ, URZ, URZ, URZ ;  /* 0x0000003f3f3ff290 */ /* 0x000ff4000fffe03f */
[----:B------:R0:W-:Y:S01]  /*5f3f0*/  STL.64 [R1+0x2c0], R12 ;  /* 0x0002c00c01007387 */ /* 0x0001e20000100a00 */
[----:B------:R-:W-:Y:S03]  /*5f400*/  STL.64 [R1+0x2c8], R14 ;  /* 0x0002c80e01007387 */ /* 0x000fe60000100a00 */
[----:B0-----:R-:W3:Y:S01]  /*5f410*/  LDL.LU.64 R12, [R1+0x2b10] ;  /* 0x002b1000010c7983 */ /* 0x001ee20000300a00 */
[----:B------:R-:W2:Y:S02]  /*5f420*/  LDL.LU.64 R18, [R1+0x2b08] ;  /* 0x002b080001127983 */ /* 0x000ea40000300a00 */
[----:B------:R-:W2:Y:S02]  /*5f430*/  LDL.LU.64 R16, [R1+0x2b00] ;  /* 0x002b000001107983 */ /* 0x000ea40000300a00 */
[----:B------:R0:W-:Y:S01]  /*5f440*/  STL.64 [R1+0x3e0], R24 ;  /* 0x0003e01801007387 */ /* 0x0001e20000100a00 */
[----:B------:R1:W-:Y:S04]  /*5f450*/  STL.64 [R1+0x3e8], R26 ;  /* 0x0003e81a01007387 */ /* 0x0003e80000100a00 */
[----:B0-----:R-:W4:Y:S01]  /*5f460*/  LDL.LU R24, [R1+0x440] ;  /* 0x0004400001187983 */ /* 0x001f220000300800 */
[----:B------:R-:W4:Y:S02]  /*5f470*/  LDL.LU R25, [R1+0x444] ;  /* 0x0004440001197983 */ /* 0x000f240000300800 */
[----:B-1----:R-:W2:Y:S02]  /*5f480*/  LDL.LU R26, [R1+0x448] ;  /* 0x00044800011a7983 */ /* 0x002ea40000300800 */
[----:B------:R-:W2:Y:S02]  /*5f490*/  LDL.LU R27, [R1+0x44c] ;  /* 0x00044c00011b7983 */ /* 0x000ea40000300800 */
[----:B--2---:R-:W-:Y:S01]  /*5f4a0*/  STL.64 [R1+0x2af8], R26 ;  /* 0x002af81a01007387 */ /* 0x004fe20000100a00 */
[----:B----4-:R0:W-:Y:S03]  /*5f4b0*/  STL.64 [R1+0x2af0], R24 ;  /* 0x002af01801007387 */ /* 0x0101e60000100a00 */
[----:B0-----:R-:W2:Y:S01]  /*5f4c0*/  LDL.LU R24, [R1+0x4b0] ;  /* 0x0004b00001187983 */ /* 0x001ea20000300800 */
[----:B------:R-:W2:Y:S02]  /*5f4d0*/  LDL.LU R25, [R1+0x4b4] ;  /* 0x0004b40001197983 */ /* 0x000ea40000300800 */
[----:B------:R-:W2:Y:S02]  /*5f4e0*/  LDL.LU R26, [R1+0x4b8] ;  /* 0x0004b800011a7983 */ /* 0x000ea40000300800 */
[----:B------:R-:W2:Y:S01]  /*5f4f0*/  LDL.LU R27, [R1+0x4bc] ;  /* 0x0004bc00011b7983 */ /* 0x000ea20000300800 */
[----:B------:R0:W-:Y:S02]  /*5f500*/  STL.64 [R1+0x2aa0], R20 ;  /* 0x002aa01401007387 */ /* 0x0001e40000100a00 */
[----:B0-----:R-:W-:Y:S01]  /*5f510*/  IMAD.MOV.U32 R20, RZ, RZ, R6 ;  /* 0x000000ffff147224 */ /* 0x001fe200078e0006 */
[----:B------:R-:W-:-:S05]  /*5f520*/  MOV R21, R0 ;  /* 0x0000000000157202 */ /* 0x000fca0000000f00 */
[----:B------:R0:W-:Y:S04]  /*5f530*/  STL.64 [R1+0x2ab8], R20 ;  /* 0x002ab81401007387 */ /* 0x0001e80000100a00 */
[----:B0-----:R-:W4:Y:S01]  /*5f540*/  LDL.LU R20, [R1+0x3d0] ;  /* 0x0003d00001147983 */ /* 0x001f220000300800 */
[----:B------:R-:W4:Y:S02]  /*5f550*/  LDL.LU R21, [R1+0x3d4] ;  /* 0x0003d40001157983 */ /* 0x000f240000300800 */
[----:B------:R-:W4:Y:S02]  /*5f560*/  LDL.LU R22, [R1+0x3d8] ;  /* 0x0003d80001167983 */ /* 0x000f240000300800 */
[----:B------:R-:W4:Y:S01]  /*5f570*/  LDL.LU R23, [R1+0x3dc] ;  /* 0x0003dc0001177983 */ /* 0x000f220000300800 */
[----:B---3--:R0:W-:Y:S01]  /*5f580*/  STL.64 [R1+0x2ac0], R12 ;  /* 0x002ac00c01007387 */ /* 0x0081e20000100a00 */
[----:B----4-:R-:W-:Y:S03]  /*5f590*/  HMMA.16816.F32.BF16 R8, R8, R12, R20 ;  /* 0x0000000c0808723c */ /* 0x010fe60000041814 */
[----:B0-----:R-:W3:Y:S11]  /*5f5a0*/  LDL.LU R12, [R1+0x410] ;  /* 0x00041000010c7983 */ /* 0x001ef60000300800 */
[----:B------:R-:W-:Y:S09]  /*5f5b0*/  @!UPT UIADD3 URZ, URZ, URZ, URZ ;  /* 0x0000003f3f3ff290 */ /* 0x000ff2000fffe03f */
[----:B------:R-:W-:Y:S01]  /*5f5c0*/  STL.64 [R1+0x3d0], R8 ;  /* 0x0003d00801007387 */ /* 0x000fe20000100a00 */
[----:B------:R-:W-:Y:S02]  /*5f5d0*/  STL.64 [R1+0x3d8], R10 ;  /* 0x0003d80a01007387 */ /* 0x000fe40000100a00 */
[----:B------:R-:W3:Y:S02]  /*5f5e0*/  LDL.LU R13, [R1+0x414] ;  /* 0x00041400010d7983 */ /* 0x000ee40000300800 */
[----:B------:R-:W4:Y:S01]  /*5f5f0*/  LDL.LU R14, [R1+0x418] ;  /* 0x00041800010e7983 */ /* 0x000f220000300800 */
[----:B------:R-:W4:Y:S04]  /*5f600*/  LDL.LU R15, [R1+0x41c] ;  /* 0x00041c00010f7983 */ /* 0x000f280000300800 */
[----:B----4-:R-:W-:Y:S01]  /*5f610*/  STL.64 [R1+0x2ad0], R14 ;  /* 0x002ad00e01007387 */ /* 0x010fe20000100a00 */
[----:B---3--:R0:W-:Y:S03]  /*5f620*/  STL.64 [R1+0x2ac8], R12 ;  /* 0x002ac80c01007387 */ /* 0x0081e60000100a00 */
[----:B0-----:R-:W3:Y:S04]  /*5f630*/  LDL.64 R12, [R1+0x10] ;  /* 0x00001000010c7983 */ /* 0x001ee80000100a00 */
[----:B---3--:R0:W-:Y:S04]  /*5f640*/  STL.64 [R1+0x2ae0], R12 ;  /* 0x002ae00c01007387 */ /* 0x0081e80000100a00 */
[----:B0-----:R-:W3:Y:S01]  /*5f650*/  LDL.LU R12, [R1+0x430] ;  /* 0x00043000010c7983 */ /* 0x001ee20000300800 */
[----:B------:R-:W3:Y:S02]  /*5f660*/  LDL.LU R13, [R1+0x434] ;  /* 0x00043400010d7983 */ /* 0x000ee40000300800 */
[----:B------:R-:W3:Y:S02]  /*5f670*/  LDL.LU R14, [R1+0x438] ;  /* 0x00043800010e7983 */ /* 0x000ee40000300800 */
[----:B------:R-:W3:Y:S01]  /*5f680*/  LDL.LU R15, [R1+0x43c] ;  /* 0x00043c00010f7983 */ /* 0x000ee20000300800 */
[----:B------:R-:W4:Y:S01]  /*5f690*/  LDL.64 R20, [R1+0x30] ;  /* 0x0000300001147983 */ /* 0x000f220000100a00 */
[C---:B--2---:R-:W-:Y:S03]  /*5f6a0*/  HMMA.16816.F32.BF16 R24, R16.reuse, R4, R24 ;  /* 0x000000041018723c */ /* 0x044fe60000041818 */
[----:B----4-:R0:W-:Y:S04]  /*5f6b0*/  STL.64 [R1+0x2ad8], R20 ;  /* 0x002ad81401007387 */ /* 0x0101e80000100a00 */
        /* <DEDUP_REMOVED lines=8> */
[----:B--2---:R-:W-:Y:S01]  /*5f740*/  STL.64 [R1+0x2a50], R10 ;  /* 0x002a500a01007387 */ /* 0x004fe20000100a00 */
[----:B----4-:R0:W-:Y:S03]  /*5f750*/  STL.64 [R1+0x2a48], R8 ;  /* 0x002a480801007387 */ /* 0x0101e60000100a00 */
[----:B0-----:R-:W2:Y:S01]  /*5f760*/  LDL.64 R8, [R1+0x40] ;  /* 0x0000400001087983 */ /* 0x001ea20000100a00 */
[----:B------:R-:W-:Y:S02]  /*5f770*/  STL.64 [R1+0x460], R24 ;  /* 0x0004601801007387 */ /* 0x000fe40000100a00 */
[----:B------:R0:W-:Y:S02]  /*5f780*/  STL.64 [R1+0x468], R26 ;  /* 0x0004681a01007387 */ /* 0x0001e40000100a00 */
[----:B0-----:R-:W2:Y:S01]  /*5f790*/  LDL.LU.64 R26, [R1+0x2af8] ;  /* 0x002af800011a7983 */ /* 0x001ea20000300a00 */
[----:B------:R-:W2:Y:S02]  /*5f7a0*/  LDL.LU.64 R24, [R1+0x2af0] ;  /* 0x002af00001187983 */ /* 0x000ea40000300a00 */
[C---:B--2---:R-:W-:Y:S11]  /*5f7b0*/  HMMA.16816.F32.BF16 R24, R16.reuse, R8, R24 ;  /* 0x000000081018723c */ /* 0x044ff60000041818 */
[----:B------:R-:W-:Y:S11]  /*5f7c0*/  @!UPT UIADD3 URZ, URZ, URZ, URZ ;  /* 0x0000003f3f3ff290 */ /* 0x000ff6000fffe03f */
[----:B------:R-:W-:Y:S01]  /*5f7d0*/  @!UPT UIADD3 URZ, URZ, URZ, URZ ;  /* 0x0000003f3f3ff290 */ /* 0x000fe2000fffe03f */
[----:B------:R0:W-:Y:S01]  /*5f7e0*/  STL.64 [R1+0x450], R24 ;  /* 0x0004501801007387 */ /* 0x0001e20000100a00 */
[----:B------:R-:W-:Y:S03]  /*5f7f0*/  STL.64 [R1+0x458], R26 ;  /* 0x0004581a01007387 */ /* 0x000fe60000100a00 */
[----:B0-----:R-:W3:Y:S01]  /*5f800*/  LDL.LU.64 R24, [R1+0x2ae8] ;  /* 0x002ae80001187983 */ /* 0x001ee20000300a00 */
[----:B------:R0:W-:Y:S03]  /*5f810*/  STL.64 [R1+0x2a68], R8 ;  /* 0x002a680801007387 */ /* 0x0001e60000100a00 */
        /* <DEDUP_REMOVED lines=15> */
[----:B------:R-:W2:Y:S02]  /*5f910*/  LDL.LU R10, [R1+0x408] ;  /* 0x00040800010a7983 */ /* 0x000ea40000300800 */
[----:B------:R-:W2:Y:S11]  /*5f920*/  LDL.LU R11, [R1+0x40c] ;  /* 0x00040c00010b7983 */ /* 0x000eb60000300800 */
[----:B------:R-:W-:Y:S02]  /*5f930*/  @!UPT UIADD3 URZ, URZ, URZ, URZ ;  /* 0x0000003f3f3ff290 */ /* 0x000fe4000fffe03f */
[----:B------:R0:W-:Y:S01]  /*5f940*/  STL.64 [R1+0x440], R12 ;  /* 0x0004400c01007387 */ /* 0x0001e20000100a00 */
[----:B------:R-:W-:Y:S03]  /*5f950*/  STL.64 [R1+0x448], R14 ;  /* 0x0004480e01007387 */ /* 0x000fe60000100a00 */
[----:B0-----:R-:W3:Y:S02]  /*5f960*/  LDL.LU.64 R12, [R1+0x2ae0] ;  /* 0x002ae000010c7983 */ /* 0x001ee40000300a00 */
[C---:B---3--:R-:W-:Y:S01]  /*5f970*/  HMMA.16816.F32.BF16 R20, R16.reuse, R12, R20 ;  /* 0x0000000c1014723c */ /* 0x048fe20000041814 */
[----:B------:R-:W-:Y:S01]  /*5f980*/  IMAD.MOV.U32 R6, RZ, RZ, R12 ;  /* 0x000000ffff067224 */ /* 0x000fe200078e000c */
[----:B------:R-:W-:Y:S11]  /*5f990*/  MOV R0, R13 ;  /* 0x0000000d00007202 */ /* 0x000ff60000000f00 */
[----:B------:R-:W-:Y:S10]  /*5f9a0*/  @!UPT UIADD3 URZ, URZ, URZ, URZ ;  /* 0x0000003f3f3ff290 */ /* 0x000ff4000fffe03f */
[----:B------:R0:W-:Y:S01]  /*5f9b0*/  STL.64 [R1+0x430], R20 ;  /* 0x0004301401007387 */ /* 0x0001e20000100a00 */
[----:B------:R-:W-:Y:S03]  /*5f9c0*/  STL.64 [R1+0x438], R22 ;  /* 0x0004381601007387 */ /* 0x000fe60000100a00 */
[----:B0-----:R-:W3:Y:S01]  /*5f9d0*/  LDL.LU.64 R20, [R1+0x2ad8] ;  /* 0x002ad80001147983 */ /* 0x001ee20000300a00 */
[----:B------:R-:W3:Y:S02]  /*5f9e0*/  LDL.LU.64 R14, [R1+0x2ad0] ;  /* 0x002ad000010e7983 */ /* 0x000ee40000300a00 */
[----:B------:R-:W3:Y:S02]  /*5f9f0*/  LDL.LU.64 R12, [R1+0x2ac8] ;  /* 0x002ac800010c7983 */ /* 0x000ee40000300a00 */
[C---:B---3--:R-:W-:Y:S01]  /*5fa00*/  HMMA.16816.F32.BF16 R12, R16.reuse, R20, R12 ;  /* 0x00000014100c723c */ /* 0x048fe2000004180c */
[----:B------:R-:W-:Y:S11]  /*5fa10*/  IMAD.MOV.U32 R26, RZ, RZ, R20 ;  /* 0x000000ffff1a7224 */ /* 0x000ff600078e0014 */
[----:B------:R-:W-:Y:S11]  /*5fa20*/  @!UPT UIADD3 URZ, URZ, URZ, URZ ;  /* 0x0000003f3f3ff290 */ /* 0x000ff6000fffe03f */
[----:B------:R0:W-:Y:S01]  /*5fa30*/  STL.64 [R1+0x420], R12 ;  /* 0x0004200c01007387 */ /* 0x0001e20000100a00 */
[----:B------:R1:W-:Y:S03]  /*5fa40*/  STL.64 [R1+0x428], R14 ;  /* 0x0004280e01007387 */ /* 0x0003e60000100a00 */
[----:B0-----:R-:W3:Y:S01]  /*5fa50*/  LDL.LU.64 R12, [R1+0x2ac0] ;  /* 0x002ac000010c7983 */ /* 0x001ee20000300a00 */
[----:B-1----:R-:W-:Y:S02]  /*5fa60*/  MOV R15, R21 ;  /* 0x00000015000f7202 */ /* 0x002fe40000000f00 */
        /* <DEDUP_REMOVED lines=14> */
[----:B0-----:R-:W3:Y:S01]  /*5fb50*/  LDL.LU.64 R22, [R1+0x2a88] ;  /* 0x002a880001167983 */ /* 0x001ee20000300a00 */
[----:B------:R-:W3:Y:S02]  /*5fb60*/  LDL.LU.64 R20, [R1+0x2a80] ;  /* 0x002a800001147983 */ /* 0x000ee40000300a00 */
[----:B---3--:R-:W-:Y:S01]  /*5fb70*/  HMMA.16816.F32.BF16 R16, R16, R12, R20 ;  /* 0x0000000c1010723c */ /* 0x008fe20000041814 */
[----:B------:R-:W2:Y:S01]  /*5fb80*/  LDL.LU.64 R22, [R1+0x2a78] ;  /* 0x002a780001167983 */ /* 0x000ea20000300a00 */
[----:B------:R-:W2:Y:S02]  /*5fb90*/  LDL.LU.64 R20, [R1+0x2a70] ;  /* 0x002a700001147983 */ /* 0x000ea40000300a00 */
[----:B------:R-:W-:Y:S02]  /*5fba0*/  STL.64 [R1+0x2a10], R12 ;  /* 0x002a100c01007387 */ /* 0x000fe40000100a00 */
[----:B------:R-:W-:Y:S11]  /*5fbb0*/  IMAD.MOV.U32 R14, RZ, RZ, R4 ;  /* 0x000000ffff0e7224 */ /* 0x000ff600078e0004 */
[----:B------:R-:W-:Y:S06]  /*5fbc0*/  @!UPT UIADD3 URZ, URZ, URZ, URZ ;  /* 0x0000003f3f3ff290 */ /* 0x000fec000fffe03f */
[----:B------:R0:W-:Y:S01]  /*5fbd0*/  STL.64 [R1+0x3c0], R16 ;  /* 0x0003c01001007387 */ /* 0x0001e20000100a00 */
[----:B------:R-:W-:Y:S02]  /*5fbe0*/  STL.64 [R1+0x3c8], R18 ;  /* 0x0003c81201007387 */ /* 0x000fe40000100a00 */
[----:B0-----:R-:W-:Y:S01]  /*5fbf0*/  IMAD.MOV.U32 R16, RZ, RZ, R6 ;  /* 0x000000ffff107224 */ /* 0x001fe200078e0006 */
[----:B------:R-:W-:Y:S01]  /*5fc00*/  MOV R17, R0 ;  /* 0x0000000000117202 */ /* 0x000fe20000000f00 */
[----:B------:R-:W-:Y:S01]  /*5fc10*/  MOV R0, R5 ;  /* 0x0000000500007202 */ /* 0x000fe20000000f00 */
[C---:B--2---:R-:W-:Y:S11]  /*5fc20*/  HMMA.16816.F32.BF16 R8, R20.reuse, R4, R8 ;  /* 0x000000041408723c */ /* 0x044ff60000041808 */
[----:B------:R-:W-:Y:S11]  /*5fc30*/  @!UPT UIADD3 URZ, URZ, URZ, URZ ;  /* 0x0000003f3f3ff290 */ /* 0x000ff6000fffe03f */
[----:B------:R-:W-:Y:S01]  /*5fc40*/  @!UPT UIADD3 URZ, URZ, URZ, URZ ;  /* 0x0000003f3f3ff290 */ /* 0x000fe2000fffe03f */
[----:B------:R0:W-:Y:S01]  /*5fc50*/  STL.64 [R1+0x3b0], R8 ;  /* 0x0003b00801007387 */ /* 0x0001e20000100a00 */
[----:B------:R1:W-:Y:S03]  /*5fc60*/  STL.64 [R1+0x3b8], R10 ;  /* 0x0003b80a01007387 */ /* 0x0003e60000100a00 */
[----:B0-----:R-:W2:Y:S01]  /*5fc70*/  LDL.LU.64 R8, [R1+0x2a68] ;  /* 0x002a680001087983 */ /* 0x001ea20000300a00 */
[----:B------:R-:W2:Y:S02]  /*5fc80*/  LDL.LU.64 R6, [R1+0x2a60] ;  /* 0x002a600001067983 */ /* 0x000ea40000300a00 */
[----:B------:R-:W2:Y:S02]  /*5fc90*/  LDL.LU.64 R4, [R1+0x2a58] ;  /* 0x002a580001047983 */ /* 0x000ea40000300a00 */
[C---:B--2---:R-:W-:Y:S11]  /*5fca0*/  HMMA.16816.F32.BF16 R4, R20.reuse, R8, R4 ;  /* 0x000000081404723c */ /* 0x044ff60000041804 */
[----:B------:R-:W-:Y:S11]  /*5fcb0*/  @!UPT UIADD3 URZ, URZ, URZ, URZ ;  /* 0x0000003f3f3ff290 */ /* 0x000ff6000fffe03f */
[----:B------:R-:W-:Y:S01]  /*5fcc0*/  @!UPT UIADD3 URZ, URZ, URZ, URZ ;  /* 0x0000003f3f3ff290 */ /* 0x000fe2000fffe03f */
[----:B------:R0:W-:Y:S01]  /*5fcd0*/  STL.64 [R1+0x3a0], R4 ;  /* 0x0003a00401007387 */ /* 0x0001e20000100a00 */
[----:B------:R-:W-:Y:S02]  /*5fce0*/  STL.64 [R1+0x3a8], R6 ;  /* 0x0003a80601007387 */ /* 0x000fe40000100a00 */
[----:B-1----:R-:W2:Y:S02]  /*5fcf0*/  LDL.LU.64 R10, [R1+0x2a50] ;  /* 0x002a5000010a7983 */ /* 0x002ea40000300a00 */
[----:B0-----:R-:W-:Y:S01]  /*5fd00*/  IMAD.MOV.U32 R5, RZ, RZ, R8 ;  /* 0x000000ffff057224 */ /* 0x001fe200078e0008 */
[----:B------:R-:W-:Y:S02]  /*5fd10*/  MOV R4, R9 ;  /* 0x0000000900047202 */ /* 0x000fe40000000f00 */
[----:B------:R-:W2:Y:S01]  /*5fd20*/  LDL.LU.64 R8, [R1+0x2a48] ;  /* 0x002a480001087983 */ /* 0x000ea20000300a00 */
[----:B------:R0:W-:Y:S01]  /*5fd30*/  STL.64 [R1+0x29c8], R24 ;  /* 0x0029c81801007387 */ /* 0x0001e20000100a00 */
[----:B--2---:R-:W-:Y:S07]  /*5fd40*/  HMMA.16816.F32.BF16 R8, R20, R24, R8 ;  /* 0x000000181408723c */ /* 0x004fee0000041808 */
[----:B0-----:R-:W-:Y:S01]  /*5fd50*/  MOV R25, R4 ;  /* 0x0000000400197202 */ /* 0x001fe20000000f00 */
[----:B------:R-:W-:Y:S11]  /*5fd60*/  IMAD.MOV.U32 R24, RZ, RZ, R5 ;  /* 0x000000ffff187224 */ /* 0x000ff600078e0005 */
[----:B------:R-:W-:Y:S04]  /*5fd70*/  @!UPT UIADD3 URZ, URZ, URZ, URZ ;  /* 0x0000003f3f3ff290 */ /* 0x000fe8000fffe03f */
[----:B------:R0:W-:Y:S01]  /*5fd80*/  STL.64 [R1+0x390], R8 ;  /* 0x0003900801007387 */ /* 0x0001e20000100a00 */
[----:B------:R1:W-:Y:S03]  /*5fd90*/  STL.64 [R1+0x398], R10 ;  /* 0x0003980a01007387 */ /* 0x0003e60000100a00 */
[----:B0-----:R-:W2:Y:S01]  /*5fda0*/  LDL.LU R8, [R1+0x2b0] ;  /* 0x0002b00001087983 */ /* 0x001ea20000300800 */
[----:B------:R-:W2:Y:S02]  /*5fdb0*/  LDL.LU R9, [R1+0x2b4] ;  /* 0x0002b40001097983 */ /* 0x000ea40000300800 */
[----:B-1----:R-:W3:Y:S02]  /*5fdc0*/  LDL.LU R10, [R1+0x2b8] ;  /* 0x0002b800010a7983 */ /* 0x002ee40000300800 */
[----:B------:R-:W3:Y:S01]  /*5fdd0*/  LDL.LU R11, [R1+0x2bc] ;  /* 0x0002bc00010b7983 */ /* 0x000ee20000300800 */
[----:B------:R-:W4:Y:S01]  /*5fde0*/  LDL.LU R4, [R1+0x340] ;  /* 0x0003400001047983 */ /* 0x000f220000300800 */
[----:B------:R-:W4:Y:S02]  /*5fdf0*/  LDL.LU R5, [R1+0x344] ;  /* 0x0003440001057983 */ /* 0x000f240000300800 */
[----:B------:R-:W2:Y:S02]  /*5fe00*/  LDL.LU R6, [R1+0x348] ;  /* 0x0003480001067983 */ /* 0x000ea40000300800 */
[----:B------:R-:W2:Y:S02]  /*5fe10*/  LDL.LU R7, [R1+0x34c] ;  /* 0x00034c0001077983 */ /* 0x000ea40000300800 */
[----:B--2---:R-:W-:Y:S01]  /*5fe20*/  STL.64 [R1+0x2a30], R6 ;  /* 0x002a300601007387 */ /* 0x004fe20000100a00 */
[----:B----4-:R0:W-:Y:S02]  /*5fe30*/  STL.64 [R1+0x2a28], R4 ;  /* 0x002a280401007387 */ /* 0x0101e40000100a00 */
[----:B0-----:R-:W-:Y:S01]  /*5fe40*/  IMAD.MOV.U32 R4, RZ, RZ, R26 ;  /* 0x000000ffff047224 */ /* 0x001fe200078e001a */
[----:B------:R-:W-:-:S05]  /*5fe50*/  MOV R5, R15 ;  /* 0x0000000f00057202 */ /* 0x000fca0000000f00 */
[----:B------:R0:W-:Y:S04]  /*5fe60*/  STL.64 [R1+0x2a40], R4 ;  /* 0x002a400401007387 */ /* 0x0001e80000100a00 */
[----:B0-----:R-:W2:Y:S01]  /*5fe70*/  LDL.LU R4, [R1+0x360] ;  /* 0x0003600001047983 */ /* 0x001ea20000300800 */
[----:B------:R-:W2:Y:S02]  /*5fe80*/  LDL.LU R5, [R1+0x364] ;  /* 0x0003640001057983 */ /* 0x000ea40000300800 */
[----:B------:R-:W2:Y:S02]  /*5fe90*/  LDL.LU R6, [R1+0x368] ;  /* 0x0003680001067983 */ /* 0x000ea40000300800 */
[----:B------:R-:W2:Y:S01]  /*5fea0*/  LDL.LU R7, [R1+0x36c] ;  /* 0x00036c0001077983 */ /* 0x000ea20000300800 */
[----:B---3--:R-:W-:Y:S01]  /*5feb0*/  STL.64 [R1+0x2a20], R10 ;  /* 0x002a200a01007387 */ /* 0x008fe20000100a00 */
[----:B------:R0:W-:Y:S03]  /*5fec0*/  STL.64 [R1+0x2a18], R8 ;  /* 0x002a180801007387 */ /* 0x0001e60000100a00 */
[----:B0-----:R-:W3:Y:S01]  /*5fed0*/  LDL.64 R8, [R1] ;  /* 0x0000000001087983 */ /* 0x001ee20000100a00 */
[----:B--2---:R-:W-:Y:S03]  /*5fee0*/  HMMA.16816.F32.BF16 R4, R20, R16, R4 ;  /* 0x000000101404723c */ /* 0x004fe60000041804 */
[----:B---3--:R0:W-:Y:S04]  /*5fef0*/  STL.64 [R1+0x2a38], R8 ;  /* 0x002a380801007387 */ /* 0x0081e80000100a00 */
[----:B0-----:R-:W2:Y:S01]  /*5ff00*/  LDL.LU R8, [R1+0x350] ;  /* 0x0003500001087983 */ /* 0x001ea20000300800 */
[----:B------:R-:W2:Y:S02]  /*5ff10*/  LDL.LU R9, [R1+0x354] ;  /* 0x0003540001097983 */ /* 0x000ea40000300800 */
[----:B------:R-:W2:Y:S02]  /*5ff20*/  LDL.LU R10, [R1+0x358] ;  /* 0x00035800010a7983 */ /* 0x000ea40000300800 */
[----:B------:R-:W2:Y:S01]  /*5ff30*/  LDL.LU R11, [R1+0x35c] ;  /* 0x00035c00010b7983 */ /* 0x000ea20000300800 */
[----:B------:R-:W3:Y:S01]  /*5ff40*/  LDL.64 R12, [R1+0x70] ;  /* 0x00007000010c7983 */ /* 0x000ee20000100a00 */
        /* <DEDUP_REMOVED lines=8> */
[----:B------:R0:W-:Y:S01]  /*5ffd0*/  STL.64 [R1+0x370], R4 ;  /* 0x0003700401007387 */ /* 0x0001e20000100a00 */
[----:B------:R-:W-:Y:S03]  /*5ffe0*/  STL.64 [R1+0x378], R6 ;  /* 0x0003780601007387 */ /* 0x000fe60000100a00 */
[----:B0-----:R-:W2:Y:S01]  /*5fff0*/  LDL.LU.64 R4, [R1+0x2a40] ;  /* 0x002a400001047983 */ /* 0x001ea20000300a00 */
        /* <DEDUP_REMOVED lines=17> */
[----:B------:R-:W2:Y:S01]  /*60110*/  LDL.LU R19, [R1+0x29c] ;  /* 0x00029c0001137983 */ /* 0x000ea20000300800 */
[----:B------:R-:W2:Y:S11]  /*60120*/  LDL.LU.64 R8, [R1+0x2a38] ;  /* 0x002a380001087983 */ /* 0x000eb60000300a00 */
[----:B------:R-:W-:Y:S01]  /*60130*/  @!UPT UIADD3 URZ, URZ, URZ, URZ ;  /* 0x0000003f3f3ff290 */ /* 0x000fe2000fffe03f */
[----:B------:R-:W-:Y:S02]  /*60140*/  STL.64 [R1+0x360], R4 ;  /* 0x0003600401007387 */ /* 0x000fe40000100a00 */
[----:B------:R0:W-:Y:S02]  /*60150*/  STL.64 [R1+0x368], R6 ;  /* 0x0003680601007387 */ /* 0x0001e40000100a00 */
[----:B0-----:R-:W2:Y:S01]  /*60160*/  LDL.LU.64 R6, [R1+0x2a30] ;  /* 0x002a300001067983 */ /* 0x001ea20000300a00 */
[----:B------:R-:W2:Y:S02]  /*60170*/  LDL.LU.64 R4, [R1+0x2a28] ;  /* 0x002a280001047983 */ /* 0x000ea40000300a00 */
[C---:B--2---:R-:W-:Y:S01]  /*60180*/  HMMA.16816.F32.BF16 R4, R20.reuse, R8, R4 ;  /* 0x000000081404723c */ /* 0x044fe20000041804 */
[----:B------:R-:W-:Y:S11]  /*60190*/  MOV R0, R9 ;  /* 0x0000000900007202 */ /* 0x000ff60000000f00 */
[----:B------:R-:W-:Y:S11]  /*601a0*/  @!UPT UIADD3 URZ, URZ, URZ, URZ ;  /* 0x0000003f3f3ff290 */ /* 0x000ff6000fffe03f */
[----:B------:R0:W-:Y:S01]  /*601b0*/  STL.64 [R1+0x350], R4 ;  /* 0x0003500401007387 */ /* 0x0001e20000100a00 */
[----:B------:R-:W-:Y:S02]  /*601c0*/  STL.64 [R1+0x358], R6 ;  /* 0x0003580601007387 */ /* 0x000fe40000100a00 */
[----:B------:R-:W2:Y:S02]  /*601d0*/  LDL.LU.64 R10, [R1+0x2a20] ;  /* 0x002a2000010a7983 */ /* 0x000ea40000300a00 */
[----:B0-----:R-:W-:Y:S02]  /*601e0*/  IMAD.MOV.U32 R5, RZ, RZ, R8 ;  /* 0x000000ffff057224 */ /* 0x001fe400078e0008 */
[----:B------:R-:W2:Y:S01]  /*601f0*/  LDL.LU.64 R8, [R1+0x2a18] ;  /* 0x002a180001087983 */ /* 0x000ea20000300a00 */
[----:B---3--:R-:W-:Y:S01]  /*60200*/  MOV R4, R13 ;  /* 0x0000000d00047202 */ /* 0x008fe20000000f00 */
[C---:B--2---:R-:W-:Y:S11]  /*60210*/  HMMA.16816.F32.BF16 R8, R20.reuse, R12, R8 ;  /* 0x0000000c1408723c */ /* 0x044ff60000041808 */
[----:B------:R-:W-:Y:S11]  /*60220*/  @!UPT UIADD3 URZ, URZ, URZ, URZ ;  /* 0x0000003f3f3ff290 */ /* 0x000ff6000fffe03f */
[----:B------:R-:W-:Y:S01]  /*60230*/  @!UPT UIADD3 URZ, URZ, URZ, URZ ;  /* 0x0000003f3f3ff290 */ /* 0x000fe2000fffe03f */
[----:B------:R0:W-:Y:S01]  /*60240*/  STL.64 [R1+0x340], R8 ;  /* 0x0003400801007387 */ /* 0x0001e20000100a00 */
[----:B------:R-:W-:Y:S02]  /*60250*/  STL.64 [R1+0x348], R10 ;  /* 0x0003480a01007387 */ /* 0x000fe40000100a00 */
[----:B0-----:R-:W-:Y:S02]  /*60260*/  IMAD.MOV.U32 R8, RZ, RZ, R12 ;  /* 0x000000ffff087224 */ /* 0x001fe400078e000c */
[----:B------:R-:W4:Y:S02]  /*60270*/  LDL.LU.64 R12, [R1+0x2a10] ;  /* 0x002a1000010c7983 */ /* 0x000f240000300a00 */
[----:B----4-:R-:W-:Y:S02]  /*60280*/  HMMA.16816.F32.BF16 R20, R20, R12, R24 ;  /* 0x0000000c1414723c */ /* 0x010fe40000041818 */
[----:B------:R-:W2:Y:S01]  /*60290*/  LDL.LU.64 R24, [R1+0x2a08] ;  /* 0x002a080001187983 */ /* 0x000ea20000300a00 */
[----:B------:R-:W2:Y:S02]  /*602a0*/  LDL.LU.64 R14, [R1+0x2a00] ;  /* 0x002a0000010e7983 */ /* 0x000ea40000300a00 */
[----:B------:R-:W2:Y:S11]  /*602b0*/  LDL.LU.64 R12, [R1+0x29f8] ;  /* 0x0029f800010c7983 */ /* 0x000eb60000300a00 */
[----:B------:R-:W-:Y:S07]  /*602c0*/  @!UPT UIADD3 URZ, URZ, URZ, URZ ;  /* 0x0000003f3f3ff290 */ /* 0x000fee000fffe03f */
[----:B------:R-:W-:Y:S01]  /*602d0*/  STL.64 [R1+0x2b0], R20 ;  /* 0x0002b01401007387 */ /* 0x000fe20000100a00 */
[----:B------:R-:W-:Y:S01]  /*602e0*/  STL.64 [R1+0x2b8], R22 ;  /* 0x0002b81601007387 */ /* 0x000fe20000100a00 */
[C---:B--2---:R-:W-:Y:S02]  /*602f0*/  HMMA.16816.F32.BF16 R24, R12.reuse, R24, R16 ;  /* 0x000000180c18723c */ /* 0x044fe40000041810 */
[----:B------:R-:W2:Y:S01]  /*60300*/  LDL.LU.64 R18, [R1+0x29f0] ;  /* 0x0029f00001127983 */ /* 0x000ea20000300a00 */
[----:B------:R-:W2:Y:S11]  /*60310*/  LDL.LU.64 R16, [R1+0x29e8] ;  /* 0x0029e80001107983 */ /* 0x000eb60000300a00 */
[----:B------:R-:W-:Y:S09]  /*60320*/  @!UPT UIADD3 URZ, URZ, URZ, URZ ;  /* 0x0000003f3f3ff290 */ /* 0x000ff2000fffe03f */
[----:B------:R0:W-:Y:S01]  /*60330*/  STL.64 [R1+0x2a0], R24 ;  /* 0x0002a01801007387 */ /* 0x0001e20000100a00 */
[----:B------:R2:W-:Y:S03]  /*60340*/  STL.64 [R1+0x2a8], R26 ;  /* 0x0002a81a01007387 */ /* 0x0005e60000100a00 */
[----:B0-----:R-:W2:Y:S02]  /*60350*/  LDL.LU.64 R24, [R1+0x29e0] ;  /* 0x0029e00001187983 */ /* 0x001ea40000300a00 */
[C---:B--2---:R-:W-:Y:S02]  /*60360*/  HMMA.16816.F32.BF16 R24, R12.reuse, R24, R16 ;  /* 0x000000180c18723c */ /* 0x044fe40000041810 */
[----:B------:R-:W2:Y:S01]  /*60370*/  LDL.LU.64 R18, [R1+0x29d8] ;  /* 0x0029d80001127983 */ /* 0x000ea20000300a00 */
[----:B------:R-:W2:Y:S11]  /*60380*/  LDL.LU.64 R16, [R1+0x29d0] ;  /* 0x0029d00001107983 */ /* 0x000eb60000300a00 */
[----:B------:R-:W-:Y:S09]  /*60390*/  @!UPT UIADD3 URZ, URZ, URZ, URZ ;  /* 0x0000003f3f3ff290 */ /* 0x000ff2000fffe03f */
[----:B------:R0:W-:Y:S01]  /*603a0*/  STL.64 [R1+0x290], R24 ;  /* 0x0002901801007387 */ /* 0x0001e20000100a00 */
[----:B------:R-:W-:Y:S03]  /*603b0*/  STL.64 [R1+0x298], R26 ;  /* 0x0002981a01007387 */ /* 0x000fe60000100a00 */
[----:B0-----:R-:W2:Y:S01]  /*603c0*/  LDL.LU.64 R24, [R1+0x29c8] ;  /* 0x0029c80001187983 */ /* 0x001ea20000300a00 */
[----:B------:R-:W-:Y:S01]  /*603d0*/  MOV R21, R0 ;  /* 0x0000000000157202 */ /* 0x000fe20000000f00 */
[C---:B--2---:R-:W-:Y:S01]  /*603e0*/  HMMA.16816.F32.BF16 R16, R12.reuse, R24, R16 ;  /* 0x000000180c10723c */ /* 0x044fe20000041810 */
[----:B------:R-:W-:Y:S01]  /*603f0*/  IMAD.MOV.U32 R0, RZ, RZ, R24 ;  /* 0x000000ffff007224 */ /* 0x000fe200078e0018 */
[----:B------:R-:W-:Y:S11]  /*60400*/  MOV R6, R25 ;  /* 0x0000001900067202 */ /* 0x000ff60000000f00 */
[----:B------:R-:W-:Y:S10]  /*60410*/  @!UPT UIADD3 URZ, URZ, URZ, URZ ;  /* 0x0000003f3f3ff290 */ /* 0x000ff4000fffe03f */
[----:B------:R0:W-:Y:S01]  /*60420*/  STL.64 [R1+0x280], R16 ;  /* 0x0002801001007387 */ /* 0x0001e20000100a00 */
[----:B------:R1:W-:Y:S03]  /*60430*/  STL.64 [R1+0x288], R18 ;  /* 0x0002881201007387 */ /* 0x0003e60000100a00 */
[----:B0-----:R-:W1:Y:S01]  /*60440*/  LDL.LU.64 R16, [R1+0x29c0] ;  /* 0x0029c00001107983 */ /* 0x001e620000300a00 */
[----:B------:R-:W1:Y:S02]  /*60450*/  LDL.LU.64 R26, [R1+0x29b8] ;  /* 0x0029b800011a7983 */ /* 0x000e640000300a00 */
[----:B------:R-:W1:Y:S01]  /*60460*/  LDL.LU.64 R24, [R1+0x29b0] ;  /* 0x0029b00001187983 */ /* 0x000e620000300a00 */
[----:B------:R-:W0:Y:S01]  /*60470*/  S2R R7, SR_TID.X ;  /* 0x0000000000077919 */ /* 0x000e220000002100 */
[----:B------:R-:W-:Y:S02]  /*60480*/  IMAD.MOV.U32 R20, RZ, RZ, R5 ;  /* 0x000000ffff147224 */ /* 0x000fe400078e0005 */
[----:B------:R-:W2:Y:S01]  /*60490*/  S2R R5, SR_TID.X ;  /* 0x0000000000057919 */ /* 0x000ea20000002100 */
[----:B-1----:R-:W-:Y:S07]  /*604a0*/  HMMA.16816.F32.BF16 R16, R12, R16, R24 ;  /* 0x000000100c10723c */ /* 0x002fee0000041818 */
[----:B------:R-:W-:Y:S01]  /*604b0*/  IMAD.MOV.U32 R24, RZ, RZ, R8 ;  /* 0x000000ffff187224 */ /* 0x000fe200078e0008 */
[----:B------:R-:W-:Y:S11]  /*604c0*/  MOV R25, R4 ;  /* 0x0000000400197202 */ /* 0x000ff60000000f00 */
[----:B------:R-:W-:Y:S04]  /*604d0*/  @!UPT UIADD3 URZ, URZ, URZ, URZ ;  /* 0x0000003f3f3ff290 */ /* 0x000fe8000fffe03f */
[----:B------:R-:W-:Y:S01]  /*604e0*/  STL.64 [R1+0x270], R16 ;  /* 0x0002701001007387 */ /* 0x000fe20000100a00 */
[----:B------:R-:W-:Y:S02]  /*604f0*/  STL.64 [R1+0x278], R18 ;  /* 0x0002781201007387 */ /* 0x000fe40000100a00 */
[----:B------:R1:W-:Y:S02]  /*60500*/  STL.64 [R1+0x2990], R24 ;  /* 0x0029901801007387 */ /* 0x0003e40000100a00 */
[----:B-1----:R-:W3:Y:S01]  /*60510*/  LDL.LU R24, [R1+0x160] ;  /* 0x0001600001187983 */ /* 0x002ee20000300800 */
[----:B------:R-:W3:Y:S02]  /*60520*/  LDL.LU R25, [R1+0x164] ;  /* 0x0001640001197983 */ /* 0x000ee40000300800 */
[----:B------:R-:W4:Y:S02]  /*60530*/  LDL.LU R26, [R1+0x168] ;  /* 0x00016800011a7983 */ /* 0x000f240000300800 */
[----:B------:R-:W4:Y:S01]  /*60540*/  LDL.LU R27, [R1+0x16c] ;  /* 0x00016c00011b7983 */ /* 0x000f220000300800 */
[----:B0-----:R-:W-:-:S02]  /*60550*/  LOP3.LUT R7, R7, 0x7, RZ, 0xc0, !PT ;  /* 0x0000000707077812 */ /* 0x001fc400078ec0ff */
[----:B--2---:R-:W-:-:S03]  /*60560*/  SHF.L.U32 R4, R5, 0x8, RZ ;  /* 0x0000000805047819 */ /* 0x004fc600000006ff */
[----:B------:R-:W-:-:S05]  /*60570*/  IMAD.SHL.U32 R7, R7, 0x10, RZ ;  /* 0x0000001007077824 */ /* 0x000fca00078e00ff */
[----:B------:R-:W-:-:S04]  /*60580*/  LOP3.LUT R19, R7, 0xf00, R4, 0xf8, !PT ;  /* 0x00000f0007137812 */ /* 0x000fc800078ef804 */
[----:B------:R-:W-:-:S05]  /*60590*/  LOP3.LUT R19, R19, 0x10, R5, 0x78, !PT ;  /* 0x0000001013137812 */ /* 0x000fca00078e7805 */
[----:B------:R-:W0:Y:S04]  /*605a0*/  LDSM.16.M88.4 R8, [R19+0x46080] ;  /* 0x046080001308783b */ /* 0x000e280000000200 */
[----:B----4-:R-:W-:Y:S01]  /*605b0*/  STL.64 [R1+0x29a0], R26 ;  /* 0x0029a01a01007387 */ /* 0x010fe20000100a00 */
[----:B---3--:R1:W-:Y:S03]  /*605c0*/  STL.64 [R1+0x2998], R24 ;  /* 0x0029981801007387 */ /* 0x0083e60000100a00 */
[----:B-1----:R-:W2:Y:S01]  /*605d0*/  LDL.LU.64 R24, [R1+0x30] ;  /* 0x0000300001187983 */ /* 0x002ea20000300a00 */
[----:B------:R1:W-:Y:S02]  /*605e0*/  STL [R1+0x29a8], R19 ;  /* 0x0029a81301007387 */ /* 0x0003e40000100800 */
[----:B------:R-:W2:Y:S02]  /*605f0*/  LDL.LU R16, [R1+0x170] ;  /* 0x0001700001107983 */ /* 0x000ea40000300800 */
[----:B------:R-:W2:Y:S01]  /*60600*/  LDL.LU R17, [R1+0x174] ;  /* 0x0001740001117983 */ /* 0x000ea20000300800 */
[----:B------:R-:W2:Y:S04]  /*60610*/  LDL.LU R18, [R1+0x178] ;  /* 0x0001780001127983 */ /* 0x000ea80000300800 */
[----:B-1----:R-:W2:Y:S01]  /*60620*/  LDL.LU R19, [R1+0x17c] ;  /* 0x00017c0001137983 */ /* 0x002ea20000300800 */
[----:B0-----:R-:W-:Y:S02]  /*60630*/  STL.64 [R1+0x2988], R10 ;  /* 0x0029880a01007387 */ /* 0x001fe40000100a00 */
[----:B------:R0:W-:Y:S02]  /*60640*/  STL.64 [R1+0x2980], R8 ;  /* 0x0029800801007387 */ /* 0x0001e40000100a00 */
[----:B0-----:R-:W3:Y:S01]  /*60650*/  LDL.LU R8, [R1+0x150] ;  /* 0x0001500001087983 */ /* 0x001ee20000300800 */
[----:B------:R-:W3:Y:S02]  /*60660*/  LDL.LU R9, [R1+0x154] ;  /* 0x0001540001097983 */ /* 0x000ee40000300800 */
[----:B------:R-:W3:Y:S02]  /*60670*/  LDL.LU R10, [R1+0x158] ;  /* 0x00015800010a7983 */ /* 0x000ee40000300800 */
[----:B------:R-:W3:Y:S01]  /*60680*/  LDL.LU R11, [R1+0x15c] ;  /* 0x00015c00010b7983 */ /* 0x000ee20000300800 */
[----:B------:R-:W-:Y:S01]  /*60690*/  SHF.L.U32 R22, R5, 0x8, RZ ;  /* 0x0000000805167819 */ /* 0x000fe200000006ff */
[----:B--2---:R-:W-:Y:S01]  /*606a0*/  HMMA.16816.F32.BF16 R16, R12, R24, R16 ;  /* 0x000000180c10723c */ /* 0x004fe20000041810 */
[----:B------:R-:W-:Y:S11]  /*606b0*/  IMAD.MOV.U32 R5, RZ, RZ, R24 ;  /* 0x000000ffff057224 */ /* 0x000ff600078e0018 */
[----:B------:R-:W-:Y:S11]  /*606c0*/  @!UPT UIADD3 URZ, URZ, URZ, URZ ;  /* 0x0000003f3f3ff290 */ /* 0x000ff6000fffe03f */
[----:B------:R-:W-:Y:S01]  /*606d0*/  STL.64 [R1+0x260], R16 ;  /* 0x0002601001007387 */ /* 0x000fe20000100a00 */
[----:B------:R0:W-:Y:S03]  /*606e0*/  STL.64 [R1+0x268], R18 ;  /* 0x0002681201007387 */ /* 0x0001e60000100a00 */
[----:B0-----:R-:W2:Y:S01]  /*606f0*/  LDL.LU R19, [R1+0x29a8] ;  /* 0x0029a80001137983 */ /* 0x001ea20000300800 */
[----:B------:R-:W-:Y:S01]  /*60700*/  MOV R4, R25 ;  /* 0x0000001900047202 */ /* 0x000fe20000000f00 */
[----:B------:R-:W4:Y:S02]  /*60710*/  LDL.LU.64 R26, [R1+0x29a0] ;  /* 0x0029a000011a7983 */ /* 0x000f240000300a00 */
[----:B------:R-:W4:Y:S01]  /*60720*/  LDL.LU.64 R24, [R1+0x2998] ;  /* 0x0029980001187983 */ /* 0x000f220000300a00 */
[----:B------:R-:W0:Y:S04]  /*60730*/  S2R R7, SR_TID.X ;  /* 0x0000000000077919 */ /* 0x000e280000002100 */
[----:B------:R-:W1:Y:S01]  /*60740*/  S2R R23, SR_TID.X ;  /* 0x0000000000177919 */ /* 0x000e620000002100 */
[----:B0-----:R-:W-:-:S05]  /*60750*/  LOP3.LUT R7, R7, 0x7, RZ, 0xc0, !PT ;  /* 0x0000000707077812 */ /* 0x001fca00078ec0ff */
[----:B------:R-:W-:-:S05]  /*60760*/  IMAD.SHL.U32 R7, R7, 0x10, RZ ;  /* 0x0000001007077824 */ /* 0x000fca00078e00ff */
[----:B------:R-:W-:-:S04]  /*60770*/  LOP3.LUT R7, R7, 0xf00, R22, 0xf8, !PT ;  /* 0x00000f0007077812 */ /* 0x000fc800078ef816 */
[----:B-1----:R-:W-:-:S04]  /*60780*/  LOP3.LUT R7, R7, 0x10, R23, 0x78, !PT ;  /* 0x0000001007077812 */ /* 0x002fc800078e7817 */
[----:B------:R-:W-:Y:S01]  /*60790*/  LOP3.LUT R7, R7, 0x20, RZ, 0x3c, !PT ;  /* 0x0000002007077812 */ /* 0x000fe200078e3cff */
[----:B--2---:R-:W0:Y:S01]  /*607a0*/  LDSM.16.M88.4 R16, [R19+0x47080] ;  /* 0x047080001310783b */ /* 0x004e220000000200 */
[C---:B----4-:R-:W-:Y:S03]  /*607b0*/  HMMA.16816.F32.BF16 R20, R12.reuse, R20, R24 ;  /* 0x000000140c14723c */ /* 0x050fe60000041818 */
[----:B0-----:R-:W-:Y:S01]  /*607c0*/  STL.64 [R1+0x28f0], R18 ;  /* 0x0028f01201007387 */ /* 0x001fe20000100a00 */
[----:B------:R0:W-:Y:S03]  /*607d0*/  STL.64 [R1+0x28e8], R16 ;  /* 0x0028e81001007387 */ /* 0x0001e60000100a00 */
[----:B0-----:R-:W2:Y:S01]  /*607e0*/  LDL.LU.64 R16, [R1+0x80] ;  /* 0x0000800001107983 */ /* 0x001ea20000300a00 */
[----:B------:R-:W3:Y:S11]  /*607f0*/  LDL.LU.64 R24, [R1+0x2990] ;  /* 0x0029900001187983 */ /* 0x000ef60000300a00 */
[----:B------:R-:W-:Y:S04]  /*60800*/  @!UPT UIADD3 URZ, URZ, URZ, URZ ;  /* 0x0000003f3f3ff290 */ /* 0x000fe8000fffe03f */
[----:B------:R-:W-:Y:S02]  /*60810*/  STL.64 [R1+0x250], R20 ;  /* 0x0002501401007387 */ /* 0x000fe40000100a00 */
[----:B------:R-:W-:Y:S02]  /*60820*/  STL.64 [R1+0x258], R22 ;  /* 0x0002581601007387 */ /* 0x000fe40000100a00 */
[----:B------:R-:W0:Y:S04]  /*60830*/  LDSM.16.M88.4 R20, [R7+0x40080] ;  /* 0x040080000714783b */ /* 0x000e280000000200 */
[----:B0-----:R-:W-:Y:S01]  /*60840*/  STL.64 [R1+0x2868], R22 ;  /* 0x0028681601007387 */ /* 0x001fe20000100a00 */
[----:B------:R0:W-:Y:S03]  /*60850*/  STL.64 [R1+0x2860], R20 ;  /* 0x0028601401007387 */ /* 0x0001e60000100a00 */
[----:B0-----:R-:W2:Y:S01]  /*60860*/  LDL.LU R20, [R1+0x130] ;  /* 0x0001300001147983 */ /* 0x001ea20000300800 */
[----:B------:R-:W2:Y:S02]  /*60870*/  LDL.LU R21, [R1+0x134] ;  /* 0x0001340001157983 */ /* 0x000ea40000300800 */
[----:B------:R-:W2:Y:S02]  /*60880*/  LDL.LU R22, [R1+0x138] ;  /* 0x0001380001167983 */ /* 0x000ea40000300800 */
[----:B------:R-:W2:Y:S01]  /*60890*/  LDL.LU R23, [R1+0x13c] ;  /* 0x00013c0001177983 */ /* 0x000ea20000300800 */
[C---:B---3--:R-:W-:Y:S01]  /*608a0*/  HMMA.16816.F32.BF16 R24, R12.reuse, R24, R8 ;  /* 0x000000180c18723c */ /* 0x048fe20000041808 */
[----:B------:R-:W3:Y:S01]  /*608b0*/  LDL.LU.64 R10, [R1+0x2988] ;  /* 0x00298800010a7983 */ /* 0x000ee20000300a00 */
[----:B------:R-:W3:Y:S11]  /*608c0*/  LDL.LU.64 R8, [R1+0x2980] ;  /* 0x0029800001087983 */ /* 0x000ef60000300a00 */
[----:B------:R-:W-:Y:S10]  /*608d0*/  @!UPT UIADD3 URZ, URZ, URZ, URZ ;  /* 0x0000003f3f3ff290 */ /* 0x000ff4000fffe03f */
[----:B------:R-:W-:Y:S01]  /*608e0*/  STL.64 [R1+0x240], R24 ;  /* 0x0002401801007387 */ /* 0x000fe20000100a00 */
[----:B------:R-:W-:Y:S02]  /*608f0*/  STL.64 [R1+0x248], R26 ;  /* 0x0002481a01007387 */ /* 0x000fe40000100a00 */
[----:B------:R-:W0:Y:S01]  /*60900*/  LDSM.16.M88.4 R24, [R7+0x41080] ;  /* 0x041080000718783b */ /* 0x000e220000000200 */
[----:B--2---:R-:W-:Y:S01]  /*60910*/  HMMA.16816.F32.BF16 R12, R12, R16, R20 ;  /* 0x000000100c0c723c */ /* 0x004fe20000041814 */
[----:B0-----:R-:W-:Y:S02]  /*60920*/  STL.64 [R1+0x27d0], R26 ;  /* 0x0027d01a01007387 */ /* 0x001fe40000100a00 */
[----:B------:R0:W-:Y:S04]  /*60930*/  STL.64 [R1+0x27c8], R24 ;  /* 0x0027c81801007387 */ /* 0x0001e80000100a00 */
[----:B------:R-:W-:Y:S01]  /*60940*/  IMAD.MOV.U32 R23, RZ, RZ, R16 ;  /* 0x000000ffff177224 */ /* 0x000fe200078e0010 */
[----:B------:R-:W-:Y:S11]  /*60950*/  MOV R22, R17 ;  /* 0x0000001100167202 */ /* 0x000ff60000000f00 */
[----:B------:R-:W-:Y:S04]  /*60960*/  @!UPT UIADD3 URZ, URZ, URZ, URZ ;  /* 0x0000003f3f3ff290 */ /* 0x000fe8000fffe03f */
[----:B------:R-:W-:Y:S01]  /*60970*/  STL.64 [R1+0x190], R12 ;  /* 0x0001900c01007387 */ /* 0x000fe20000100a00 */
[----:B------:R-:W-:Y:S02]  /*60980*/  STL.64 [R1+0x198], R14 ;  /* 0x0001980e01007387 */ /* 0x000fe40000100a00 */
[----:B0-----:R-:W2:Y:S02]  /*60990*/  LDL.LU R24, [R1+0x560] ;  /* 0x0005600001187983 */ /* 0x001ea40000300800 */
[----:B------:R-:W2:Y:S01]  /*609a0*/  LDL.LU R25, [R1+0x564] ;  /* 0x0005640001197983 */ /* 0x000ea20000300800 */
[----:B------:R-:W4:Y:S01]  /*609b0*/  LDL.LU R26, [R1+0x568] ;  /* 0x00056800011a7983 */ /* 0x000f220000300800 */
[----:B------:R-:W4:Y:S02]  /*609c0*/  LDL.LU R27, [R1+0x56c] ;  /* 0x00056c00011b7983 */ /* 0x000f240000300800 */
        /* <DEDUP_REMOVED lines=8> */
[----:B------:R-:W2:Y:S04]  /*60a50*/  LDL.LU R0, [R1+0x2978] ;  /* 0x0029780001007983 */ /* 0x000ea80000300800 */
[----:B------:R0:W-:Y:S04]  /*60a60*/  STL.64 [R1+0x2950], R16 ;  /* 0x0029501001007387 */ /* 0x0001e80000100a00 */
[----:B0-----:R-:W2:Y:S04]  /*60a70*/  LDL.LU.64 R16, [R1+0x40] ;  /* 0x0000400001107983 */ /* 0x001ea80000300a00 */
[----:B--2---:R0:W-:Y:S04]  /*60a80*/  STL.64 [R1+0x2968], R16 ;  /* 0x0029681001007387 */ /* 0x0041e80000100a00 */
[----:B0-----:R-:W3:Y:S01]  /*60a90*/  LDL.LU.64 R16, [R1+0x50] ;  /* 0x0000500001107983 */ /* 0x001ee20000300a00 */
[----:B----4-:R-:W-:Y:S02]  /*60aa0*/  STL.64 [R1+0x2920], R26 ;  /* 0x0029201a01007387 */ /* 0x010fe40000100a00 */
[----:B------:R0:W-:Y:S02]  /*60ab0*/  STL.64 [R1+0x2918], R24 ;  /* 0x0029181801007387 */ /* 0x0001e40000100a00 */
[----:B0-----:R-:W2:Y:S01]  /*60ac0*/  LDL.LU R24, [R1+0x570] ;  /* 0x0005700001187983 */ /* 0x001ea20000300800 */
[----:B------:R-:W2:Y:S02]  /*60ad0*/  LDL.LU R25, [R1+0x574] ;  /* 0x0005740001197983 */ /* 0x000ea40000300800 */
[----:B------:R-:W4:Y:S02]  /*60ae0*/  LDL.LU R26, [R1+0x578] ;  /* 0x00057800011a7983 */ /* 0x000f240000300800 */
[----:B------:R-:W4:Y:S02]  /*60af0*/  LDL.LU R27, [R1+0x57c] ;  /* 0x00057c00011b7983 */ /* 0x000f240000300800 */
[----:B----4-:R-:W-:Y:S01]  /*60b00*/  STL.64 [R1+0x2930], R26 ;  /* 0x0029301a01007387 */ /* 0x010fe20000100a00 */
[----:B--2---:R0:W-:Y:S03]  /*60b10*/  STL.64 [R1+0x2928], R24 ;  /* 0x0029281801007387 */ /* 0x0041e60000100a00 */
[----:B0-----:R-:W2:Y:S01]  /*60b20*/  LDL.LU.64 R24, [R1+0x10] ;  /* 0x0000100001187983 */ /* 0x001ea20000300a00 */
[----:B------:R-:W-:Y:S01]  /*60b30*/  IMAD.MOV.U32 R12, RZ, RZ, R5 ;  /* 0x000000ffff0c7224 */ /* 0x000fe200078e0005 */
[----:B------:R-:W-:-:S02]  /*60b40*/  MOV R13, R4 ;  /* 0x00000004000d7202 */ /* 0x000fc40000000f00 */
[----:B------:R-:W0:Y:S04]  /*60b50*/  LDSM.16.M88.4 R4, [R7+0x42080] ;  /* 0x042080000704783b */ /* 0x000e280000000200 */
[----:B--2---:R1:W-:Y:S04]  /*60b60*/  STL.64 [R1+0x2948], R24 ;  /* 0x0029481801007387 */ /* 0x0043e80000100a00 */
[----:B-1----:R-:W2:Y:S01]  /*60b70*/  LDL.LU R24, [R1+0x590] ;  /* 0x0005900001187983 */ /* 0x002ea20000300800 */
[----:B------:R-:W2:Y:S02]  /*60b80*/  LDL.LU R25, [R1+0x594] ;  /* 0x0005940001197983 */ /* 0x000ea40000300800 */
[----:B------:R-:W4:Y:S02]  /*60b90*/  LDL.LU R26, [R1+0x598] ;  /* 0x00059800011a7983 */ /* 0x000f240000300800 */
[----:B------:R-:W4:Y:S02]  /*60ba0*/  LDL.LU R27, [R1+0x59c] ;  /* 0x00059c00011b7983 */ /* 0x000f240000300800 */
[----:B------:R-:W-:Y:S01]  /*60bb0*/  IMAD.MOV.U32 R14, RZ, RZ, R0 ;  /* 0x000000ffff0e7224 */ /* 0x000fe200078e0000 */
[----:B------:R-:W-:Y:S01]  /*60bc0*/  MOV R15, R2 ;  /* 0x00000002000f7202 */ /* 0x000fe20000000f00 */
[----:B----4-:R-:W-:Y:S01]  /*60bd0*/  STL.64 [R1+0x2960], R26 ;  /* 0x0029601a01007387 */ /* 0x010fe20000100a00 */
[----:B--2---:R1:W-:Y:S03]  /*60be0*/  STL.64 [R1+0x2958], R24 ;  /* 0x0029581801007387 */ /* 0x0043e60000100a00 */
[----:B-1----:R-:W2:Y:S01]  /*60bf0*/  LDL.LU R24, [R1+0x5a0] ;  /* 0x0005a00001187983 */ /* 0x002ea20000300800 */
[----:B------:R-:W2:Y:S02]  /*60c00*/  LDL.LU R25, [R1+0x5a4] ;  /* 0x0005a40001197983 */ /* 0x000ea40000300800 */
[----:B------:R-:W2:Y:S02]  /*60c10*/  LDL.LU R26, [R1+0x5a8] ;  /* 0x0005a800011a7983 */ /* 0x000ea40000300800 */
[----:B------:R-:W2:Y:S01]  /*60c20*/  LDL.LU R27, [R1+0x5ac] ;  /* 0x0005ac00011b7983 */ /* 0x000ea20000300800 */
[----:B------:R-:W4:Y:S01]  /*60c30*/  LDL.LU.64 R20, [R1] ;  /* 0x0000000001147983 */ /* 0x000f220000300a00 */
[----:B------:R-:W2:Y:S02]  /*60c40*/  LDL.LU R0, [R1+0x2974] ;  /* 0x0029740001007983 */ /* 0x000ea40000300800 */
[----:B------:R-:W2:Y:S02]  /*60c50*/  LDL.LU R2, [R1+0x2970] ;  /* 0x0029700001027983 */ /* 0x000ea40000300800 */
[----:B0-----:R0:W-:Y:S01]  /*60c60*/  STL.64 [R1+0x2770], R6 ;  /* 0x0027700601007387 */ /* 0x0011e20000100a00 */
[----:B------:R1:W-:Y:S04]  /*60c70*/  STL.64 [R1+0x2768], R4 ;  /* 0x0027680401007387 */ /* 0x0003e80000100a00 */
[----:B0-----:R-:W2:Y:S04]  /*60c80*/  LDL R6, [R1+0x88] ;  /* 0x0000880001067983 */ /* 0x001ea80000100800 */
[----:B------:R-:W2:Y:S01]  /*60c90*/  LDL R7, [R1+0x8c] ;  /* 0x00008c0001077983 */ /* 0x000ea20000100800 */
[----:B-1----:R-:W-:Y:S01]  /*60ca0*/  IMAD.MOV.U32 R4, RZ, RZ, R23 ;  /* 0x000000ffff047224 */ /* 0x002fe200078e0017 */
[----:B------:R-:W-:-:S02]  /*60cb0*/  MOV R5, R22 ;  /* 0x0000001600057202 */ /* 0x000fc40000000f00 */
[----:B--2---:R-:W-:Y:S03]  /*60cc0*/  STL.64 [R1+0x2910], R6 ;  /* 0x0029100601007387 */ /* 0x004fe60000100a00 */
[----:B------:R0:W-:Y:S02]  /*60cd0*/  STL.64 [R1+0x2908], R4 ;  /* 0x0029080401007387 */ /* 0x0001e40000100a00 */
[----:B0-----:R-:W3:Y:S01]  /*60ce0*/  LDL.LU R4, [R1+0x180] ;  /* 0x0001800001047983 */ /* 0x001ee20000300800 */
[----:B------:R-:W3:Y:S02]  /*60cf0*/  LDL.LU R5, [R1+0x184] ;  /* 0x0001840001057983 */ /* 0x000ee40000300800 */
[----:B------:R-:W-:Y:S01]  /*60d00*/  IMAD.MOV.U32 R6, RZ, RZ, R2 ;  /* 0x000000ffff067224 */ /* 0x000fe200078e0002 */
[----:B------:R-:W-:-:S07]  /*60d10*/  MOV R7, R0 ;  /* 0x0000000000077202 */ /* 0x000fce0000000f00 */
[C---:B---3--:R-:W-:Y:S11]  /*60d20*/  HMMA.16816.F32.BF16 R4, R8.reuse, R16, R4 ;  /* 0x000000100804723c */ /* 0x048ff60000041804 */
[----:B------:R-:W-:Y:S11]  /*60d30*/  @!UPT UIADD3 URZ, URZ, URZ, URZ ;  /* 0x0000003f3f3ff290 */ /* 0x000ff6000fffe03f */
[----:B------:R-:W-:Y:S01]  /*60d40*/  @!UPT UIADD3 URZ, URZ, URZ, URZ ;  /* 0x0000003f3f3ff290 */ /* 0x000fe2000fffe03f */
[----:B------:R-:W-:Y:S01]  /*60d50*/  STL.64 [R1+0x180], R4 ;  /* 0x0001800401007387 */ /* 0x000fe20000100a00 */
[----:B------:R0:W-:Y:S02]  /*60d60*/  STL.64 [R1+0x188], R6 ;  /* 0x0001880601007387 */ /* 0x0001e40000100a00 */
[----:B0-----:R-:W-:Y:S01]  /*60d70*/  IMAD.MOV.U32 R7, RZ, RZ, R16 ;  /* 0x000000ffff077224 */ /* 0x001fe200078e0010 */
[----:B------:R-:W-:Y:S02]  /*60d80*/  MOV R6, R17 ;  /* 0x0000001100067202 */ /* 0x000fe40000000f00 */
[----:B------:R-:W2:Y:S02]  /*60d90*/  LDL.LU.64 R16, [R1+0x2968] ;  /* 0x0029680001107983 */ /* 0x000ea40000300a00 */
        /* <DEDUP_REMOVED lines=10> */
[----:B------:R-:W2:Y:S11]  /*60e40*/  LDL.LU.64 R24, [R1+0x2948] ;  /* 0x0029480001187983 */ /* 0x000eb60000300a00 */
[----:B------:R-:W-:Y:S11]  /*60e50*/  @!UPT UIADD3 URZ, URZ, URZ, URZ ;  /* 0x0000003f3f3ff290 */ /* 0x000ff6000fffe03f */
        /* <DEDUP_REMOVED lines=8> */
[----:B------:R-:W-:Y:S02]  /*60ee0*/  STL.64 [R1+0x158], R18 ;  /* 0x0001581201007387 */ /* 0x000fe40000100a00 */
[----:B------:R-:W2:Y:S02]  /*60ef0*/  LDL.LU.64 R26, [R1+0x2930] ;  /* 0x00293000011a7983 */ /* 0x000ea40000300a00 */
[----:B0-----:R-:W-:Y:S01]  /*60f00*/  IMAD.MOV.U32 R17, RZ, RZ, R24 ;  /* 0x000000ffff117224 */ /* 0x001fe200078e0018 */
[----:B------:R-:W-:Y:S02]  /*60f10*/  MOV R16, R25 ;  /* 0x0000001900107202 */ /* 0x000fe40000000f00 */
[----:B------:R-:W2:Y:S02]  /*60f20*/  LDL.LU.64 R24, [R1+0x2928] ;  /* 0x0029280001187983 */ /* 0x000ea40000300a00 */
[C---:B--2---:R-:W-:Y:S11]  /*60f30*/  HMMA.16816.F32.BF16 R24, R8.reuse, R12, R24 ;  /* 0x0000000c0818723c */ /* 0x044ff60000041818 */
[----:B------:R-:W-:Y:S11]  /*60f40*/  @!UPT UIADD3 URZ, URZ, URZ, URZ ;  /* 0x0000003f3f3ff290 */ /* 0x000ff6000fffe03f */
[----:B------:R-:W-:Y:S01]  /*60f50*/  @!UPT UIADD3 URZ, URZ, URZ, URZ ;  /* 0x0000003f3f3ff290 */ /* 0x000fe2000fffe03f */
[----:B------:R0:W-:Y:S01]  /*60f60*/  STL.64 [R1+0x140], R24 ;  /* 0x0001401801007387 */ /* 0x0001e20000100a00 */
[----:B------:R-:W-:Y:S01]  /*60f70*/  IMAD.MOV.U32 R2, RZ, RZ, R26 ;  /* 0x000000ffff027224 */ /* 0x000fe200078e001a */
[----:B------:R-:W-:Y:S02]  /*60f80*/  MOV R0, R27 ;  /* 0x0000001b00007202 */ /* 0x000fe40000000f00 */
[----:B------:R-:W2:Y:S04]  /*60f90*/  LDL.LU.64 R26, [R1+0x2920] ;  /* 0x00292000011a7983 */ /* 0x000ea80000300a00 */
[----:B0-----:R-:W2:Y:S01]  /*60fa0*/  LDL.LU.64 R24, [R1+0x2918] ;  /* 0x0029180001187983 */ /* 0x001ea20000300a00 */
[----:B------:R4:W-:Y:S02]  /*60fb0*/  STL.64 [R1+0x2888], R14 ;  /* 0x0028880e01007387 */ /* 0x0009e40000100a00 */
[----:B------:R0:W-:Y:S02]  /*60fc0*/  STL.64 [R1+0x2880], R12 ;  /* 0x0028800c01007387 */ /* 0x0001e40000100a00 */
[----:B------:R-:W-:Y:S01]  /*60fd0*/  STL [R1+0x25e4], R0 ;  /* 0x0025e40001007387 */ /* 0x000fe20000100800 */
[----:B------:R-:W-:Y:S01]  /*60fe0*/  STL [R1+0x25e0], R2 ;  /* 0x0025e00201007387 */ /* 0x000fe20000100800 */
[----:B----4-:R-:W-:Y:S01]  /*60ff0*/  IMAD.MOV.U32 R15, RZ, RZ, R20 ;  /* 0x000000ffff0f7224 */ /* 0x010fe200078e0014 */
[----:B------:R-:W-:Y:S01]  /*61000*/  MOV R14, R21 ;  /* 0x00000015000e7202 */ /* 0x000fe20000000f00 */
[----:B0-----:R-:W-:Y:S01]  /*61010*/  IMAD.MOV.U32 R12, RZ, RZ, R17 ;  /* 0x000000ffff0c7224 */ /* 0x001fe200078e0011 */
[----:B------:R-:W-:Y:S01]  /*61020*/  MOV R13, R16 ;  /* 0x00000010000d7202 */ /* 0x000fe20000000f00 */
[----:B--2---:R-:W-:Y:S11]  /*61030*/  HMMA.16816.F32.BF16 R24, R8, R20, R24 ;  /* 0x000000140818723c */ /* 0x004ff60000041818 */
        /* <DEDUP_REMOVED lines=8> */
[----:B------:R-:W-:Y:S02]  /*610c0*/  STL.64 [R1+0x28a8], R14 ;  /* 0x0028a80e01007387 */ /* 0x000fe40000100a00 */
[----:B------:R0:W-:Y:S02]  /*610d0*/  STL.64 [R1+0x28a0], R12 ;  /* 0x0028a00c01007387 */ /* 0x0001e40000100a00 */
[----:B0-----:R-:W4:Y:S01]  /*610e0*/  LDL.LU R12, [R1+0x90] ;  /* 0x00009000010c7983 */ /* 0x001f220000300800 */
[----:B------:R-:W4:Y:S02]  /*610f0*/  LDL.LU R13, [R1+0x94] ;  /* 0x00009400010d7983 */ /* 0x000f240000300800 */
[----:B------:R-:W2:Y:S02]  /*61100*/  LDL.LU R14, [R1+0x98] ;  /* 0x00009800010e7983 */ /* 0x000ea40000300800 */
[----:B------:R-:W2:Y:S02]  /*61110*/  LDL.LU R15, [R1+0x9c] ;  /* 0x00009c00010f7983 */ /* 0x000ea40000300800 */
[----:B--2---:R-:W-:Y:S01]  /*61120*/  STL.64 [R1+0x28b8], R14 ;  /* 0x0028b80e01007387 */ /* 0x004fe20000100a00 */
[----:B----4-:R0:W-:Y:S02]  /*61130*/  STL.64 [R1+0x28b0], R12 ;  /* 0x0028b00c01007387 */ /* 0x0101e40000100a00 */
[----:B------:R-:W2:Y:S02]  /*61140*/  LDL.LU R24, [R1+0x120] ;  /* 0x0001200001187983 */ /* 0x000ea40000300800 */
[----:B------:R-:W2:Y:S01]  /*61150*/  LDL.LU R25, [R1+0x124] ;  /* 0x0001240001197983 */ /* 0x000ea20000300800 */
[----:B------:R-:W2:Y:S01]  /*61160*/  LDL.LU R26, [R1+0x128] ;  /* 0x00012800011a7983 */ /* 0x000ea20000300800 */
[----:B------:R-:W2:Y:S02]  /*61170*/  LDL.LU R27, [R1+0x12c] ;  /* 0x00012c00011b7983 */ /* 0x000ea40000300800 */
[----:B0-----:R-:W-:Y:S01]  /*61180*/  IMAD.MOV.U32 R12, RZ, RZ, R5 ;  /* 0x000000ffff0c7224 */ /* 0x001fe200078e0005 */
[----:B------:R-:W-:-:S02]  /*61190*/  MOV R13, R4 ;  /* 0x00000004000d7202 */ /* 0x000fc40000000f00 */
[----:B------:R-:W2:Y:S03]  /*611a0*/  LDL.LU.64 R4, [R1+0x70] ;  /* 0x0000700001047983 */ /* 0x000ea60000300a00 */
[----:B------:R-:W-:Y:S02]  /*611b0*/  STL.64 [R1+0x28d0], R12 ;  /* 0x0028d00c01007387 */ /* 0x000fe40000100a00 */
[----:B---3--:R-:W-:Y:S02]  /*611c0*/  STL.64 [R1+0x2878], R22 ;  /* 0x0028781601007387 */ /* 0x008fe40000100a00 */
[----:B------:R0:W-:Y:S02]  /*611d0*/  STL.64 [R1+0x2870], R20 ;  /* 0x0028701401007387 */ /* 0x0001e40000100a00 */
[----:B0-----:R-:W3:Y:S01]  /*611e0*/  LDL.LU R20, [R1+0x230] ;  /* 0x0002300001147983 */ /* 0x001ee20000300800 */
[----:B------:R-:W3:Y:S02]  /*611f0*/  LDL.LU R21, [R1+0x234] ;  /* 0x0002340001157983 */ /* 0x000ee40000300800 */
[----:B------:R-:W4:Y:S02]  /*61200*/  LDL.LU R22, [R1+0x238] ;  /* 0x0002380001167983 */ /* 0x000f240000300800 */
[----:B------:R-:W4:Y:S01]  /*61210*/  LDL.LU R23, [R1+0x23c] ;  /* 0x00023c0001177983 */ /* 0x000f220000300800 */
[----:B------:R-:W2:Y:S01]  /*61220*/  LDL.LU R16, [R1+0xc0] ;  /* 0x0000c00001107983 */ /* 0x000ea20000300800 */
        /* <DEDUP_REMOVED lines=8> */
[----:B------:R-:W4:Y:S01]  /*612b0*/  LDL.LU R23, [R1+0x49c] ;  /* 0x00049c0001177983 */ /* 0x000f220000300800 */
[----:B--2---:R-:W-:Y:S01]  /*612c0*/  HMMA.16816.F32.BF16 R24, R8, R4, R24 ;  /* 0x000000040818723c */ /* 0x004fe20000041818 */
[----:B----4-:R-:W-:Y:S01]  /*612d0*/  STL.64 [R1+0x28c8], R22 ;  /* 0x0028c81601007387 */ /* 0x010fe20000100a00 */
[----:B---3--:R0:W-:Y:S03]  /*612e0*/  STL.64 [R1+0x28c0], R20 ;  /* 0x0028c01401007387 */ /* 0x0081e60000100a00 */
[----:B0-----:R-:W2:Y:S01]  /*612f0*/  LDL.LU R20, [R1+0xa0] ;  /* 0x0000a00001147983 */ /* 0x001ea20000300800 */
[----:B------:R-:W2:Y:S02]  /*61300*/  LDL.LU R21, [R1+0xa4] ;  /* 0x0000a40001157983 */ /* 0x000ea40000300800 */
[----:B------:R-:W3:Y:S02]  /*61310*/  LDL.LU R22, [R1+0xa8] ;  /* 0x0000a80001167983 */ /* 0x000ee40000300800 */
[----:B------:R-:W3:Y:S02]  /*61320*/  LDL.LU R23, [R1+0xac] ;  /* 0x0000ac0001177983 */ /* 0x000ee40000300800 */
[----:B------:R-:W-:Y:S01]  /*61330*/  IMAD.MOV.U32 R12, RZ, RZ, R7 ;  /* 0x000000ffff0c7224 */ /* 0x000fe200078e0007 */
[----:B------:R-:W-:Y:S01]  /*61340*/  MOV R13, R6 ;  /* 0x00000006000d7202 */ /* 0x000fe20000000f00 */
[----:B------:R-:W-:Y:S01]  /*61350*/  IMAD.MOV.U32 R15, RZ, RZ, R4 ;  /* 0x000000ffff0f7224 */ /* 0x000fe200078e0004 */
[----:B------:R-:W-:-:S09]  /*61360*/  MOV R14, R5 ;  /* 0x00000005000e7202 */ /* 0x000fd20000000f00 */
        /* <DEDUP_REMOVED lines=10> */
[----:B------:R0:W-:Y:S02]  /*61410*/  STL.64 [R1+0x120], R24 ;  /* 0x0001201801007387 */ /* 0x0001e40000100a00 */
[----:B0-----:R-:W-:Y:S01]  /*61420*/  IMAD.MOV.U32 R24, RZ, RZ, R3 ;  /* 0x000000ffff187224 */ /* 0x001fe200078e0003 */
[----:B------:R-:W-:Y:S01]  /*61430*/  MOV R25, R29 ;  /* 0x0000001d00197202 */ /* 0x000fe20000000f00 */
[----:B------:R-:W2:Y:S01]  /*61440*/  LDL.LU R3, [R1+0x2904] ;  /* 0x0029040001037983 */ /* 0x000ea20000300800 */
[----:B------:R-:W2:Y:S02]  /*61450*/  LDL.LU R29, [R1+0x2900] ;  /* 0x00290000011d7983 */ /* 0x000ea40000300800 */
[----:B------:R-:W2:Y:S02]  /*61460*/  LDL.LU R26, [R1+0x228] ;  /* 0x00022800011a7983 */ /* 0x000ea40000300800 */
[----:B------:R-:W2:Y:S01]  /*61470*/  LDL.LU R27, [R1+0x22c] ;  /* 0x00022c00011b7983 */ /* 0x000ea20000300800 */
[----:B----4-:R-:W-:Y:S01]  /*61480*/  HMMA.16816.F32.BF16 R8, R8, R4, R16 ;  /* 0x000000040808723c */ /* 0x010fe20000041810 */
[----:B--2---:R0:W-:Y:S01]  /*61490*/  STL.64 [R1+0x27e0], R26 ;  /* 0x0027e01a01007387 */ /* 0x0041e20000100a00 */
[----:B------:R1:W-:Y:S02]  /*614a0*/  STL.64 [R1+0x27d8], R24 ;  /* 0x0027d81801007387 */ /* 0x0003e40000100a00 */
[----:B0-----:R-:W-:Y:S01]  /*614b0*/  IMAD.MOV.U32 R26, RZ, RZ, R3 ;  /* 0x000000ffff1a7224 */ /* 0x001fe200078e0003 */
[----:B------:R-:W-:Y:S01]  /*614c0*/  MOV R27, R29 ;  /* 0x0000001d001b7202 */ /* 0x000fe20000000f00 */
[----:B------:R-:W2:Y:S01]  /*614d0*/  LDL.LU R3, [R1+0x28fc] ;  /* 0x0028fc0001037983 */ /* 0x000ea20000300800 */
[----:B------:R-:W4:Y:S02]  /*614e0*/  LDL.LU R29, [R1+0x28f8] ;  /* 0x0028f800011d7983 */ /* 0x000f240000300800 */
[----:B------:R-:W-:Y:S02]  /*614f0*/  STL [R1+0x270c], R2 ;  /* 0x00270c0201007387 */ /* 0x000fe40000100800 */
[----:B------:R-:W-:Y:S01]  /*61500*/  STL [R1+0x2708], R0 ;  /* 0x0027080001007387 */ /* 0x000fe20000100800 */
[----:B------:R-:W2:Y:S01]  /*61510*/  LDL.LU.64 R18, [R1+0x28f0] ;  /* 0x0028f00001127983 */ /* 0x000ea20000300a00 */
[----:B------:R-:W2:Y:S02]  /*61520*/  LDL.LU.64 R16, [R1+0x28e8] ;  /* 0x0028e80001107983 */ /* 0x000ea40000300a00 */
[----:B-1----:R-:W-:Y:S01]  /*61530*/  IMAD.MOV.U32 R24, RZ, RZ, R15 ;  /* 0x000000ffff187224 */ /* 0x002fe200078e000f */
[----:B------:R-:W-:-:S07]  /*61540*/  MOV R25, R14 ;  /* 0x0000000e00197202 */ /* 0x000fce0000000f00 */
[----:B------:R0:W-:Y:S01]  /*61550*/  STL.64 [R1+0xc0], R8 ;  /* 0x0000c00801007387 */ /* 0x0001e20000100a00 */
[----:B------:R1:W-:Y:S03]  /*61560*/  STL.64 [R1+0xc8], R10 ;  /* 0x0000c80a01007387 */ /* 0x0003e60000100a00 */
[----:B0-----:R-:W3:Y:S01]  /*61570*/  LDL.LU.64 R8, [R1+0x20] ;  /* 0x0000200001087983 */ /* 0x001ee20000300a00 */
[----:B-1----:R-:W3:Y:S01]  /*61580*/  LDL.64 R10, [R1+0x28] ;  /* 0x00002800010a7983 */ /* 0x002ee20000100a00 */
        /* <DEDUP_REMOVED lines=15> */
[----:B---3--:R-:W-:Y:S11]  /*61680*/  HMMA.16816.F32.BF16 R12, R16, R8, R12 ;  /* 0x00000008100c723c */ /* 0x008ff6000004180c */
[----:B------:R-:W-:Y:S11]  /*61690*/  @!UPT UIADD3 URZ, URZ, URZ, URZ ;  /* 0x0000003f3f3ff290 */ /* 0x000ff6000fffe03f */
[----:B------:R-:W-:Y:S01]  /*616a0*/  @!UPT UIADD3 URZ, URZ, URZ, URZ ;  /* 0x0000003f3f3ff290 */ /* 0x000fe2000fffe03f */
[----:B------:R-:W-:Y:S01]  /*616b0*/  STL.64 [R1+0x90], R12 ;  /* 0x0000900c01007387 */ /* 0x000fe20000100a00 */
[----:B------:R0:W-:Y:S03]  /*616c0*/  STL.64 [R1+0x98], R14 ;  /* 0x0000980e01007387 */ /* 0x0001e60000100a00 */
[----:B0-----:R-:W3:Y:S01]  /*616d0*/  LDL.LU.64 R14, [R1+0x28a8] ;  /* 0x0028a800010e7983 */ /* 0x001ee20000300a00 */
[----:B------:R-:W2:Y:S02]  /*616e0*/  LDL.LU.64 R12, [R1+0x28a0] ;  /* 0x0028a000010c7983 */ /* 0x000ea40000300a00 */
[----:B------:R-:W-:Y:S02]  /*616f0*/  STL.64 [R1+0x2830], R10 ;  /* 0x0028300a01007387 */ /* 0x000fe40000100a00 */
[----:B---3--:R-:W-:Y:S01]  /*61700*/  IMAD.MOV.U32 R8, RZ, RZ, R15 ;  /* 0x000000ffff087224 */ /* 0x008fe200078e000f */
[----:B------:R-:W-:-:S02]  /*61710*/  MOV R9, R14 ;  /* 0x0000000e00097202 */ /* 0x000fc40000000f00 */
[C---:B--2---:R-:W-:Y:S01]  /*61720*/  HMMA.16816.F32.BF16 R12, R16.reuse, R12, R20 ;  /* 0x0000000c100c723c */ /* 0x044fe20000041814 */
[----:B------:R-:W2:Y:S01]  /*61730*/  LDL.LU.64 R22, [R1+0x2898] ;  /* 0x0028980001167983 */ /* 0x000ea20000300a00 */
[----:B------:R-:W2:Y:S11]  /*61740*/  LDL.LU.64 R20, [R1+0x2890] ;  /* 0x0028900001147983 */ /* 0x000eb60000300a00 */
[----:B------:R-:W-:Y:S10]  /*61750*/  @!UPT UIADD3 URZ, URZ, URZ, URZ ;  /* 0x0000003f3f3ff290 */ /* 0x000ff4000fffe03f */
[----:B------:R-:W-:Y:S01]  /*61760*/  STL.64 [R1+0x60], R12 ;  /* 0x0000600c01007387 */ /* 0x000fe20000100a00 */
[----:B------:R0:W-:Y:S03]  /*61770*/  STL.64 [R1+0x68], R14 ;  /* 0x0000680e01007387 */ /* 0x0001e60000100a00 */
[----:B0-----:R-:W3:Y:S01]  /*61780*/  LDL.LU.64 R14, [R1+0x2888] ;  /* 0x00288800010e7983 */ /* 0x001ee20000300a00 */
        /* <DEDUP_REMOVED lines=8> */
[----:B---3--:R4:W-:Y:S02]  /*61810*/  STL.64 [R1+0x2810], R14 ;  /* 0x0028100e01007387 */ /* 0x0089e40000100a00 */
[----:B------:R-:W3:Y:S01]  /*61820*/  LDL.LU R12, [R1+0x330] ;  /* 0x00033000010c7983 */ /* 0x000ee20000300800 */
[----:B------:R-:W3:Y:S01]  /*61830*/  LDL.LU R13, [R1+0x334] ;  /* 0x00033400010d7983 */ /* 0x000ee20000300800 */
[----:B----4-:R-:W-:Y:S01]  /*61840*/  IMAD.MOV.U32 R14, RZ, RZ, R29 ;  /* 0x000000ffff0e7224 */ /* 0x010fe200078e001d */
[----:B------:R-:W-:-:S07]  /*61850*/  MOV R15, R3 ;  /* 0x00000003000f7202 */ /* 0x000fce0000000f00 */
[C---:B---3--:R-:W-:Y:S11]  /*61860*/  HMMA.16816.F32.BF16 R8, R16.reuse, R8, R12 ;  /* 0x000000081008723c */ /* 0x048ff6000004180c */
[----:B------:R-:W-:Y:S11]  /*61870*/  @!UPT UIADD3 URZ, URZ, URZ, URZ ;  /* 0x0000003f3f3ff290 */ /* 0x000ff6000fffe03f */
[----:B------:R-:W-:Y:S01]  /*61880*/  @!UPT UIADD3 URZ, URZ, URZ, URZ ;  /* 0x0000003f3f3ff290 */ /* 0x000fe2000fffe03f */
[----:B------:R-:W-:Y:S01]  /*61890*/  STL [R1+0x330], R8 ;  /* 0x0003300801007387 */ /* 0x000fe20000100800 */
[----:B------:R2:W-:Y:S02]  /*618a0*/  STL [R1+0x338], R10 ;  /* 0x0003380a01007387 */ /* 0x0005e40000100800 */
[----:B------:R-:W3:Y:S02]  /*618b0*/  LDL R14, [R1+0x18] ;  /* 0x00001800010e7983 */ /* 0x000ee40000100800 */
[----:B------:R-:W3:Y:S02]  /*618c0*/  LDL R15, [R1+0x1c] ;  /* 0x00001c00010f7983 */ /* 0x000ee40000100800 */
[----:B------:R-:W-:Y:S01]  /*618d0*/  IMAD.MOV.U32 R3, RZ, RZ, R9 ;  /* 0x000000ffff037224 */ /* 0x000fe200078e0009 */
[----:B------:R-:W-:Y:S02]  /*618e0*/  MOV R29, R11 ;  /* 0x0000000b001d7202 */ /* 0x000fe40000000f00 */
[C---:B--2---:R-:W-:Y:S01]  /*618f0*/  HMMA.16816.F32.BF16 R8, R16.reuse, R24, R20 ;  /* 0x000000181008723c */ /* 0x044fe20000041814 */
[----:B---3--:R-:W-:Y:S01]  /*61900*/  STL.64 [R1+0x2828], R14 ;  /* 0x0028280e01007387 */ /* 0x008fe20000100a00 */
[----:B------:R0:W-:Y:S03]  /*61910*/  STL.64 [R1+0x27f0], R26 ;  /* 0x0027f01a01007387 */ /* 0x0001e60000100a00 */
[----:B0-----:R-:W2:Y:S11]  /*61920*/  LDL R26, [R1+0x8] ;  /* 0x00000800011a7983 */ /* 0x001eb60000100800 */
[----:B------:R-:W-:Y:S07]  /*61930*/  @!UPT UIADD3 URZ, URZ, URZ, URZ ;  /* 0x0000003f3f3ff290 */ /* 0x000fee000fffe03f */
[----:B------:R-:W-:Y:S02]  /*61940*/  STL.64 [R1+0x480], R8 ;  /* 0x0004800801007387 */ /* 0x000fe40000100a00 */
[----:B------:R0:W-:Y:S02]  /*61950*/  STL.64 [R1+0x488], R10 ;  /* 0x0004880a01007387 */ /* 0x0001e40000100a00 */
[----:B------:R-:W2:Y:S01]  /*61960*/  LDL R27, [R1+0xc] ;  /* 0x00000c00011b7983 */ /* 0x000ea20000100800 */
[----:B0-----:R-:W3:Y:S04]  /*61970*/  LDL R10, [R1+0x48] ;  /* 0x00004800010a7983 */ /* 0x001ee80000100800 */
[----:B------:R-:W3:Y:S01]  /*61980*/  LDL R11, [R1+0x4c] ;  /* 0x00004c00010b7983 */ /* 0x000ee20000100800 */
[----:B------:R-:W4:Y:S02]  /*61990*/  LDL.LU R20, [R1+0x470] ;  /* 0x0004700001147983 */ /* 0x000f240000300800 */
[----:B------:R-:W4:Y:S02]  /*619a0*/  LDL.LU R21, [R1+0x474] ;  /* 0x0004740001157983 */ /* 0x000f240000300800 */
[----:B------:R-:W4:Y:S01]  /*619b0*/  LDL.LU R22, [R1+0x478] ;  /* 0x0004780001167983 */ /* 0x000f220000300800 */
[----:B------:R-:W4:Y:S04]  /*619c0*/  LDL.LU R23, [R1+0x47c] ;  /* 0x00047c0001177983 */ /* 0x000f280000300800 */
[----:B---3--:R0:W-:Y:S01]  /*619d0*/  STL.64 [R1+0x2848], R10 ;  /* 0x0028480a01007387 */ /* 0x0081e20000100a00 */
[----:B------:R-:W3:Y:S02]  /*619e0*/  LDL.LU R12, [R1+0x310] ;  /* 0x00031000010c7983 */ /* 0x000ee40000300800 */
[----:B------:R-:W3:Y:S02]  /*619f0*/  LDL.LU R13, [R1+0x314] ;  /* 0x00031400010d7983 */ /* 0x000ee40000300800 */
[----:B------:R-:W2:Y:S01]  /*61a00*/  LDL.LU R14, [R1+0x318] ;  /* 0x00031800010e7983 */ /* 0x000ea20000300800 */
[----:B------:R-:W2:Y:S04]  /*61a10*/  LDL.LU R15, [R1+0x31c] ;  /* 0x00031c00010f7983 */ /* 0x000ea80000300800 */
[----:B0-----:R-:W4:Y:S04]  /*61a20*/  LDL R10, [R1+0x58] ;  /* 0x00005800010a7983 */ /* 0x001f280000100800 */
[----:B------:R-:W4:Y:S04]  /*61a30*/  LDL R11, [R1+0x5c] ;  /* 0x00005c00010b7983 */ /* 0x000f280000100800 */
        /* <DEDUP_REMOVED lines=12> */
[----:B------:R0:W-:Y:S01]  /*61b00*/  STL.64 [R1+0x2808], R26 ;  /* 0x0028081a01007387 */ /* 0x0001e20000100a00 */
[----:B------:R-:W3:Y:S02]  /*61b10*/  LDL.LU R24, [R1+0x2f0] ;  /* 0x0002f00001187983 */ /* 0x000ee40000300800 */
[----:B------:R-:W3:Y:S01]  /*61b20*/  LDL.LU R25, [R1+0x2f4] ;  /* 0x0002f40001197983 */ /* 0x000ee20000300800 */
[----:B0-----:R-:W2:Y:S01]  /*61b30*/  LDL.LU R26, [R1+0x2f8] ;  /* 0x0002f800011a7983 */ /* 0x001ea20000300800 */
[----:B------:R-:W2:Y:S01]  /*61b40*/  LDL.LU R27, [R1+0x2fc] ;  /* 0x0002fc00011b7983 */ /* 0x000ea20000300800 */
[----:B----4-:R-:W-:Y:S02]  /*61b50*/  HMMA.16816.F32.BF16 R16, R16, R4, R20 ;  /* 0x000000041010723c */ /* 0x010fe40000041814 */
[----:B--2---:R-:W-:Y:S01]  /*61b60*/  STL.64 [R1+0x2820], R26 ;  /* 0x0028201a01007387 */ /* 0x004fe20000100a00 */
[----:B---3--:R0:W-:Y:S03]  /*61b70*/  STL.64 [R1+0x2818], R24 ;  /* 0x0028181801007387 */ /* 0x0081e60000100a00 */
[----:B0-----:R-:W2:Y:S01]  /*61b80*/  LDL.LU R24, [R1+0x300] ;  /* 0x0003000001187983 */ /* 0x001ea20000300800 */
[----:B------:R-:W2:Y:S02]  /*61b90*/  LDL.LU R25, [R1+0x304] ;  /* 0x0003040001197983 */ /* 0x000ea40000300800 */
[----:B------:R-:W2:Y:S02]  /*61ba0*/  LDL.LU R26, [R1+0x308] ;  /* 0x00030800011a7983 */ /* 0x000ea40000300800 */
[----:B------:R-:W2:Y:S01]  /*61bb0*/  LDL.LU R27, [R1+0x30c] ;  /* 0x00030c00011b7983 */ /* 0x000ea20000300800 */
[----:B------:R-:W3:Y:S01]  /*61bc0*/  LDL.LU.64 R22, [R1+0x2868] ;  /* 0x0028680001167983 */ /* 0x000ee20000300a00 */
[----:B------:R-:W3:Y:S02]  /*61bd0*/  LDL.LU.64 R20, [R1+0x2860] ;  /* 0x0028600001147983 */ /* 0x000ee40000300a00 */
[----:B------:R0:W-:Y:S02]  /*61be0*/  STL.64 [R1+0x27e8], R6 ;  /* 0x0027e80601007387 */ /* 0x0001e40000100a00 */
[----:B------:R-:W4:Y:S06]  /*61bf0*/  LDL.LU R4, [R1+0x2d0] ;  /* 0x0002d00001047983 */ /* 0x000f2c0000300800 */
[----:B------:R-:W-:Y:S01]  /*61c00*/  STL.64 [R1+0x470], R16 ;  /* 0x0004701001007387 */ /* 0x000fe20000100a00 */
[----:B------:R-:W-:Y:S02]  /*61c10*/  STL.64 [R1+0x478], R18 ;  /* 0x0004781201007387 */ /* 0x000fe40000100a00 */
[----:B------:R-:W4:Y:S01]  /*61c20*/  LDL.LU R5, [R1+0x2d4] ;  /* 0x0002d40001057983 */ /* 0x000f220000300800 */
[----:B0-----:R-:W2:Y:S01]  /*61c30*/  LDL.LU R6, [R1+0x2d8] ;  /* 0x0002d80001067983 */ /* 0x001ea20000300800 */
[----:B------:R-:W2:Y:S01]  /*61c40*/  LDL.LU R7, [R1+0x2dc] ;  /* 0x0002dc0001077983 */ /* 0x000ea20000300800 */
[C---:B---3--:R-:W-:Y:S02]  /*61c50*/  HMMA.16816.F32.BF16 R8, R20.reuse, R10, R12 ;  /* 0x0000000a1408723c */ /* 0x048fe4000004180c */
[----:B--2---:R-:W-:Y:S01]  /*61c60*/  STL.64 [R1+0x2800], R6 ;  /* 0x0028000601007387 */ /* 0x004fe20000100a00 */
[----:B----4-:R0:W-:Y:S03]  /*61c70*/  STL.64 [R1+0x27f8], R4 ;  /* 0x0027f80401007387 */ /* 0x0101e60000100a00 */
[----:B0-----:R-:W2:Y:S01]  /*61c80*/  LDL.LU R4, [R1+0x2e0] ;  /* 0x0002e00001047983 */ /* 0x001ea20000300800 */
[----:B------:R-:W2:Y:S02]  /*61c90*/  LDL.LU R5, [R1+0x2e4] ;  /* 0x0002e40001057983 */ /* 0x000ea40000300800 */
[----:B------:R-:W2:Y:S02]  /*61ca0*/  LDL.LU R6, [R1+0x2e8] ;  /* 0x0002e80001067983 */ /* 0x000ea40000300800 */
[----:B------:R-:W2:Y:S01]  /*61cb0*/  LDL.LU R7, [R1+0x2ec] ;  /* 0x0002ec0001077983 */ /* 0x000ea20000300800 */
[----:B------:R-:W3:Y:S01]  /*61cc0*/  LDL.LU R16, [R1+0x200] ;  /* 0x0002000001107983 */ /* 0x000ee20000300800 */
[----:B------:R-:W3:Y:S02]  /*61cd0*/  LDL.LU R17, [R1+0x204] ;  /* 0x0002040001117983 */ /* 0x000ee40000300800 */
[----:B------:R-:W3:Y:S02]  /*61ce0*/  LDL.LU R18, [R1+0x208] ;  /* 0x0002080001127983 */ /* 0x000ee40000300800 */
[----:B------:R-:W4:Y:S01]  /*61cf0*/  LDL.LU.64 R14, [R1+0x2858] ;  /* 0x00285800010e7983 */ /* 0x000f220000300a00 */
[----:B------:R-:W4:Y:S05]  /*61d00*/  LDL.LU.64 R12, [R1+0x2850] ;  /* 0x00285000010c7983 */ /* 0x000f2a0000300a00 */
[----:B------:R-:W-:Y:S02]  /*61d10*/  STL.64 [R1+0x3f0], R8 ;  /* 0x0003f00801007387 */ /* 0x000fe40000100a00 */
[----:B------:R0:W-:Y:S02]  /*61d20*/  STL.64 [R1+0x3f8], R10 ;  /* 0x0003f80a01007387 */ /* 0x0001e40000100a00 */
[----:B0-----:R-:W4:Y:S01]  /*61d30*/  LDL.LU.64 R10, [R1+0x2848] ;  /* 0x00284800010a7983 */ /* 0x001f220000300a00 */
[----:B------:R-:W-:Y:S01]  /*61d40*/  IMAD.MOV.U32 R19, RZ, RZ, R28 ;  /* 0x000000ffff137224 */ /* 0x000fe200078e001c */
[C---:B----4-:R-:W-:Y:S02]  /*61d50*/  HMMA.16816.F32.BF16 R8, R20.reuse, R10, R12 ;  /* 0x0000000a1408723c */ /* 0x050fe4000004180c */
[----:B------:R-:W4:Y:S01]  /*61d60*/  LDL.LU.64 R14, [R1+0x2840] ;  /* 0x00284000010e7983 */ /* 0x000f220000300a00 */
[----:B------:R-:W4:Y:S11]  /*61d70*/  LDL.LU.64 R12, [R1+0x2838] ;  /* 0x00283800010c7983 */ /* 0x000f360000300a00 */
[----:B------:R-:W-:Y:S09]  /*61d80*/  @!UPT UIADD3 URZ, URZ, URZ, URZ ;  /* 0x0000003f3f3ff290 */ /* 0x000ff2000fffe03f */
[----:B------:R-:W-:Y:S01]  /*61d90*/  STL.64 [R1+0x320], R8 ;  /* 0x0003200801007387 */ /* 0x000fe20000100a00 */
[----:B------:R0:W-:Y:S01]  /*61da0*/  STL [R1+0x328], R10 ;  /* 0x0003280a01007387 */ /* 0x0001e20000100800 */
[----:B------:R-:W-:Y:S02]  /*61db0*/  MOV R28, R11 ;  /* 0x0000000b001c7202 */ /* 0x000fe40000000f00 */
[----:B0-----:R-:W4:Y:S03]  /*61dc0*/  LDL.LU.64 R10, [R1+0x2830] ;  /* 0x00283000010a7983 */ /* 0x001f260000300a00 */
[----:B------:R-:W-:Y:S01]  /*61dd0*/  STL [R1+0x24a8], R28 ;  /* 0x0024a81c01007387 */ /* 0x000fe20000100800 */
[C---:B----4-:R-:W-:Y:S11]  /*61de0*/  HMMA.16816.F32.BF16 R12, R20.reuse, R10, R12 ;  /* 0x0000000a140c723c */ /* 0x050ff6000004180c */
[----:B------:R-:W-:Y:S11]  /*61df0*/  @!UPT UIADD3 URZ, URZ, URZ, URZ ;  /* 0x0000003f3f3ff290 */ /* 0x000ff6000fffe03f */
[----:B------:R-:W-:Y:S01]  /*61e00*/  @!UPT UIADD3 URZ, URZ, URZ, URZ ;  /* 0x0000003f3f3ff290 */ /* 0x000fe2000fffe03f */
[----:B------:R-:W-:Y:S01]  /*61e10*/  STL.64 [R1+0x310], R12 ;  /* 0x0003100c01007387 */ /* 0x000fe20000100a00 */
[----:B------:R0:W-:Y:S03]  /*61e20*/  STL.64 [R1+0x318], R14 ;  /* 0x0003180e01007387 */ /* 0x0001e60000100a00 */
[----:B0-----:R-:W4:Y:S02]  /*61e30*/  LDL.LU.64 R14, [R1+0x2828] ;  /* 0x00282800010e7983 */ /* 0x001f240000300a00 */
[C---:B----4-:R-:W-:Y:S02]  /*61e40*/  HMMA.16816.F32.BF16 R12, R20.reuse, R14, R24 ;  /* 0x0000000e140c723c */ /* 0x050fe40000041818 */
[----:B------:R-:W4:Y:S01]  /*61e50*/  LDL.LU.64 R26, [R1+0x2820] ;  /* 0x00282000011a7983 */ /* 0x000f220000300a00 */
[----:B------:R-:W4:Y:S11]  /*61e60*/  LDL.LU.64 R24, [R1+0x2818] ;  /* 0x0028180001187983 */ /* 0x000f360000300a00 */
[----:B------:R-:W-:Y:S09]  /*61e70*/  @!UPT UIADD3 URZ, URZ, URZ, URZ ;  /* 0x0000003f3f3ff290 */ /* 0x000ff2000fffe03f */
[----:B------:R-:W-:Y:S01]  /*61e80*/  STL.64 [R1+0x300], R12 ;  /* 0x0003000c01007387 */ /* 0x000fe20000100a00 */
[----:B------:R0:W-:Y:S02]  /*61e90*/  STL [R1+0x308], R14 ;  /* 0x0003080e01007387 */ /* 0x0001e40000100800 */
[----:B------:R-:W-:Y:S02]  /*61ea0*/  IMAD.MOV.U32 R28, RZ, RZ, R15 ;  /* 0x000000ffff1c7224 */ /* 0x000fe400078e000f */
[----:B0-----:R-:W4:Y:S02]  /*61eb0*/  LDL.LU.64 R14, [R1+0x2810] ;  /* 0x00281000010e7983 */ /* 0x001f240000300a00 */
[C---:B----4-:R-:W-:Y:S11]  /*61ec0*/  HMMA.16816.F32.BF16 R24, R20.reuse, R14, R24 ;  /* 0x0000000e1418723c */ /* 0x050ff60000041818 */
[----:B------:R-:W-:Y:S11]  /*61ed0*/  @!UPT UIADD3 URZ, URZ, URZ, URZ ;  /* 0x0000003f3f3ff290 */ /* 0x000ff6000fffe03f */
[----:B------:R-:W-:Y:S01]  /*61ee0*/  @!UPT UIADD3 URZ, URZ, URZ, URZ ;  /* 0x0000003f3f3ff290 */ /* 0x000fe2000fffe03f */
[----:B------:R-:W-:Y:S01]  /*61ef0*/  STL.64 [R1+0x2f0], R24 ;  /* 0x0002f01801007387 */ /* 0x000fe20000100a00 */
[----:B------:R0:W-:Y:S03]  /*61f00*/  STL.64 [R1+0x2f8], R26 ;  /* 0x0002f81a01007387 */ /* 0x0001e60000100a00 */
[----:B0-----:R-:W2:Y:S01]  /*61f10*/  LDL.LU.64 R26, [R1+0x2808] ;  /* 0x00280800011a7983 */ /* 0x001ea20000300a00 */
[----:B------:R0:W-:Y:S03]  /*61f20*/  STL.64 [R1+0x27a8], R14 ;  /* 0x0027a80e01007387 */ /* 0x0001e60000100a00 */
[----:B0-----:R-:W4:Y:S01]  /*61f30*/  LDL.64 R14, [R1+0x58] ;  /* 0x00005800010e7983 */ /* 0x001f220000100a00 */
[C---:B--2---:R-:W-:Y:S03]  /*61f40*/  HMMA.16816.F32.BF16 R24, R20.reuse, R26, R4 ;  /* 0x0000001a1418723c */ /* 0x044fe60000041804 */
[----:B------:R-:W2:Y:S01]  /*61f50*/  LDL.LU.64 R6, [R1+0x2800] ;  /* 0x0028000001067983 */ /* 0x000ea20000300a00 */
[----:B------:R-:W2:Y:S11]  /*61f60*/  LDL.LU.64 R4, [R1+0x27f8] ;  /* 0x0027f80001047983 */ /* 0x000eb60000300a00 */
[----:B------:R-:W-:Y:S08]  /*61f70*/  @!UPT UIADD3 URZ, URZ, URZ, URZ ;  /* 0x0000003f3f3ff290 */ /* 0x000ff0000fffe03f */
[----:B------:R-:W-:Y:S01]  /*61f80*/  STL.64 [R1+0x2e0], R24 ;  /* 0x0002e01801007387 */ /* 0x000fe20000100a00 */
[----:B------:R0:W-:Y:S03]  /*61f90*/  STL.64 [R1+0x2e8], R26 ;  /* 0x0002e81a01007387 */ /* 0x0001e60000100a00 */
[----:B0-----:R-:W2:Y:S02]  /*61fa0*/  LDL.LU.64 R26, [R1+0x27f0] ;  /* 0x0027f000011a7983 */ /* 0x001ea40000300a00 */
[C---:B--2---:R-:W-:Y:S02]  /*61fb0*/  HMMA.16816.F32.BF16 R24, R20.reuse, R26, R4 ;  /* 0x0000001a1418723c */ /* 0x044fe40000041804 */
[----:B------:R-:W2:Y:S11]  /*61fc0*/  LDL.LU.64 R6, [R1+0x27e8] ;  /* 0x0027e80001067983 */ /* 0x000eb60000300a00 */
[----:B------:R-:W-:Y:S10]  /*61fd0*/  @!UPT UIADD3 URZ, URZ, URZ, URZ ;  /* 0x0000003f3f3ff290 */ /* 0x000ff4000fffe03f */
[----:B------:R-:W-:Y:S01]  /*61fe0*/  STL.64 [R1+0x540], R24 ;  /* 0x0005401801007387 */ /* 0x000fe20000100a00 */
[----:B------:R0:W-:Y:S03]  /*61ff0*/  STL.64 [R1+0x548], R26 ;  /* 0x0005481a01007387 */ /* 0x0001e60000100a00 */
[----:B0-----:R-:W2:Y:S01]  /*62000*/  LDL.LU.64 R26, [R1+0x27e0] ;  /* 0x0027e000011a7983 */ /* 0x001ea20000300a00 */
[----:B------:R-:W2:Y:S02]  /*62010*/  LDL.LU.64 R24, [R1+0x27d8] ;  /* 0x0027d80001187983 */ /* 0x000ea40000300a00 */
[----:B--2---:R-:W-:Y:S01]  /*62020*/  HMMA.16816.F32.BF16 R20, R20, R6, R24 ;  /* 0x000000061414723c */ /* 0x004fe20000041818 */
[----:B------:R-:W4:Y:S01]  /*62030*/  LDL.LU.64 R26, [R1+0x27d0] ;  /* 0x0027d000011a7983 */ /* 0x000f220000300a00 */
[----:B------:R-:W4:Y:S02]  /*62040*/  LDL.LU.64 R24, [R1+0x27c8] ;  /* 0x0027c80001187983 */ /* 0x000f240000300a00 */
[----:B------:R0:W-:Y:S02]  /*62050*/  STL.64 [R1+0x2780], R6 ;  /* 0x0027800601007387 */ /* 0x0001e40000100a00 */
[----:B------:R-:W4:Y:S11]  /*62060*/  LDL.LU R4, [R1+0x210] ;  /* 0x0002100001047983 */ /* 0x000f360000300800 */
[----:B------:R-:W-:Y:S06]  /*62070*/  @!UPT UIADD3 URZ, URZ, URZ, URZ ;  /* 0x0000003f3f3ff290 */ /* 0x000fec000fffe03f */
[----:B------:R1:W-:Y:S01]  /*62080*/  STL.64 [R1+0x220], R20 ;  /* 0x0002201401007387 */ /* 0x0003e20000100a00 */
[----:B------:R2:W-:Y:S02]  /*62090*/  STL.64 [R1+0x228], R22 ;  /* 0x0002281601007387 */ /* 0x0005e40000100a00 */
[----:B------:R-:W4:Y:S02]  /*620a0*/  LDL.LU R5, [R1+0x214] ;  /* 0x0002140001057983 */ /* 0x000f240000300800 */
[----:B0-----:R-:W4:Y:S01]  /*620b0*/  LDL.LU R6, [R1+0x218] ;  /* 0x0002180001067983 */ /* 0x001f220000300800 */
[----:B------:R-:W4:Y:S04]  /*620c0*/  LDL.LU R7, [R1+0x21c] ;  /* 0x00021c0001077983 */ /* 0x000f280000300800 */
[----:B-1----:R-:W3:Y:S01]  /*620d0*/  LDL.LU R20, [R1+0xe0] ;  /* 0x0000e00001147983 */ /* 0x002ee20000300800 */
[----:B------:R-:W3:Y:S02]  /*620e0*/  LDL.LU R21, [R1+0xe4] ;  /* 0x0000e40001157983 */ /* 0x000ee40000300800 */
[----:B--2---:R-:W2:Y:S02]  /*620f0*/  LDL.LU R22, [R1+0xe8] ;  /* 0x0000e80001167983 */ /* 0x004ea40000300800 */
[----:B------:R-:W2:Y:S02]  /*62100*/  LDL.LU R23, [R1+0xec] ;  /* 0x0000ec0001177983 */ /* 0x000ea40000300800 */
[----:B--2---:R0:W-:Y:S01]  /*62110*/  STL.64 [R1+0x2740], R22 ;  /* 0x0027401601007387 */ /* 0x0041e20000100a00 */
[----:B---3--:R-:W-:Y:S03]  /*62120*/  STL.64 [R1+0x2738], R20 ;  /* 0x0027381401007387 */ /* 0x008fe60000100a00 */
[----:B0-----:R-:W2:Y:S01]  /*62130*/  LDL.64 R22, [R1+0x48] ;  /* 0x0000480001167983 */ /* 0x001ea20000100a00 */
[C---:B----4-:R-:W-:Y:S11]  /*62140*/  HMMA.16816.F32.BF16 R4, R24.reuse, R14, R4 ;  /* 0x0000000e1804723c */ /* 0x050ff60000041804 */
[----:B------:R-:W-:Y:S11]  /*62150*/  @!UPT UIADD3 URZ, URZ, URZ, URZ ;  /* 0x0000003f3f3ff290 */ /* 0x000ff6000fffe03f */
[----:B------:R-:W-:Y:S01]  /*62160*/  @!UPT UIADD3 URZ, URZ, URZ, URZ ;  /* 0x0000003f3f3ff290 */ /* 0x000fe2000fffe03f */
[----:B------:R-:W-:Y:S01]  /*62170*/  STL.64 [R1+0x5a0], R4 ;  /* 0x0005a00401007387 */ /* 0x000fe20000100a00 */
[----:B------:R2:W-:Y:S01]  /*62180*/  STL.64 [R1+0x5a8], R6 ;  /* 0x0005a80601007387 */ /* 0x0005e20000100a00 */
[----:B------:R-:W-:Y:S01]  /*62190*/  MOV R2, R14 ;  /* 0x0000000e00027202 */ /* 0x000fe20000000f00 */
[----:B------:R-:W-:Y:S01]  /*621a0*/  IMAD.MOV.U32 R0, RZ, RZ, R15 ;  /* 0x000000ffff007224 */ /* 0x000fe200078e000f */
[C---:B--2---:R-:W-:Y:S01]  /*621b0*/  HMMA.16816.F32.BF16 R4, R24.reuse, R22, R16 ;  /* 0x000000161804723c */ /* 0x044fe20000041810 */
[----:B------:R-:W-:Y:S11]  /*621c0*/  STL.64 [R1+0x2750], R22 ;  /* 0x0027501601007387 */ /* 0x000ff60000100a00 */
[----:B------:R-:W-:Y:S11]  /*621d0*/  @!UPT UIADD3 URZ, URZ, URZ, URZ ;  /* 0x0000003f3f3ff290 */ /* 0x000ff6000fffe03f */
[----:B------:R-:W-:Y:S01]  /*621e0*/  STL.64 [R1+0x590], R4 ;  /* 0x0005900401007387 */ /* 0x000fe20000100a00 */
[----:B------:R-:W-:Y:S02]  /*621f0*/  STL.64 [R1+0x598], R6 ;  /* 0x0005980601007387 */ /* 0x000fe40000100a00 */
[----:B------:R-:W2:Y:S02]  /*62200*/  LDL.LU R16, [R1+0x1b0] ;  /* 0x0001b00001107983 */ /* 0x000ea40000300800 */
[----:B------:R-:W2:Y:S01]  /*62210*/  LDL.LU R17, [R1+0x1b4] ;  /* 0x0001b40001117983 */ /* 0x000ea20000300800 */
[----:B------:R-:W3:Y:S01]  /*62220*/  LDL.LU R18, [R1+0x1b8] ;  /* 0x0001b80001127983 */ /* 0x000ee20000300800 */
[----:B------:R-:W3:Y:S02]  /*62230*/  LDL.LU R19, [R1+0x1bc] ;  /* 0x0001bc0001137983 */ /* 0x000ee40000300800 */
[----:B------:R-:W4:Y:S02]  /*62240*/  LDL.LU.64 R14, [R1+0x18] ;  /* 0x00001800010e7983 */ /* 0x000f240000300a00 */
[----:B----4-:R0:W-:Y:S01]  /*62250*/  STL.64 [R1+0x27c0], R14 ;  /* 0x0027c00e01007387 */ /* 0x0101e20000100a00 */
[----:B------:R-:W4:Y:S02]  /*62260*/  LDL.LU R12, [R1+0x1f0] ;  /* 0x0001f000010c7983 */ /* 0x000f240000300800 */
[----:B------:R-:W4:Y:S01]  /*62270*/  LDL.LU R13, [R1+0x1f4] ;  /* 0x0001f400010d7983 */ /* 0x000f220000300800 */
[----:B0-----:R-:W4:Y:S01]  /*62280*/  LDL.LU R14, [R1+0x1f8] ;  /* 0x0001f800010e7983 */ /* 0x001f220000300800 */
[----:B------:R-:W4:Y:S02]  /*62290*/  LDL.LU R15, [R1+0x1fc] ;  /* 0x0001fc00010f7983 */ /* 0x000f240000300800 */
[----:B---3--:R0:W-:Y:S02]  /*622a0*/  STL.64 [R1+0x2790], R18 ;  /* 0x0027901201007387 */ /* 0x0081e40000100a00 */
[----:B--2---:R1:W-:Y:S01]  /*622b0*/  STL.64 [R1+0x2788], R16 ;  /* 0x0027881001007387 */ /* 0x0043e20000100a00 */
[----:B0-----:R-:W2:Y:S04]  /*622c0*/  LDL.64 R18, [R1+0x8] ;  /* 0x0000080001127983 */ /* 0x001ea80000100a00 */
[----:B--2---:R0:W-:Y:S01]  /*622d0*/  STL.64 [R1+0x27a0], R18 ;  /* 0x0027a01201007387 */ /* 0x0041e20000100a00 */
[----:B-1----:R-:W2:Y:S02]  /*622e0*/  LDL.LU R16, [R1+0x1d0] ;  /* 0x0001d00001107983 */ /* 0x002ea40000300800 */
[----:B------:R-:W2:Y:S01]  /*622f0*/  LDL.LU R17, [R1+0x1d4] ;  /* 0x0001d40001117983 */ /* 0x000ea20000300800 */
[----:B0-----:R-:W3:Y:S01]  /*62300*/  LDL.LU R18, [R1+0x1d8] ;  /* 0x0001d80001127983 */ /* 0x001ee20000300800 */
[----:B------:R-:W3:Y:S01]  /*62310*/  LDL.LU R19, [R1+0x1dc] ;  /* 0x0001dc0001137983 */ /* 0x000ee20000300800 */
[----:B----4-:R-:W-:Y:S02]  /*62320*/  HMMA.16816.F32.BF16 R12, R24, R10, R12 ;  /* 0x0000000a180c723c */ /* 0x010fe4000004180c */
[----:B---3--:R-:W-:Y:S01]  /*62330*/  STL.64 [R1+0x27b8], R18 ;  /* 0x0027b81201007387 */ /* 0x008fe20000100a00 */
[----:B--2---:R0:W-:Y:S03]  /*62340*/  STL.64 [R1+0x27b0], R16 ;  /* 0x0027b01001007387 */ /* 0x0041e60000100a00 */
[----:B0-----:R-:W2:Y:S01]  /*62350*/  LDL.LU R16, [R1+0x1e0] ;  /* 0x0001e00001107983 */ /* 0x001ea20000300800 */
[----:B------:R-:W2:Y:S02]  /*62360*/  LDL.LU R17, [R1+0x1e4] ;  /* 0x0001e40001117983 */ /* 0x000ea40000300800 */
[----:B------:R-:W2:Y:S02]  /*62370*/  LDL.LU R18, [R1+0x1e8] ;  /* 0x0001e80001127983 */ /* 0x000ea40000300800 */
[----:B------:R-:W2:Y:S01]  /*62380*/  LDL.LU R19, [R1+0x1ec] ;  /* 0x0001ec0001137983 */ /* 0x000ea20000300800 */
[----:B------:R-:W3:Y:S01]  /*62390*/  LDL.64 R6, [R1+0x78] ;  /* 0x0000780001067983 */ /* 0x000ee20000100a00 */
[----:B------:R-:W-:Y:S01]  /*623a0*/  MOV R22, R2 ;  /* 0x0000000200167202 */ /* 0x000fe20000000f00 */
[----:B------:R-:W-:-:S02]  /*623b0*/  IMAD.MOV.U32 R23, RZ, RZ, R0 ;  /* 0x000000ffff177224 */ /* 0x000fc400078e0000 */
[----:B---3--:R0:W-:Y:S01]  /*623c0*/  STL.64 [R1+0x2798], R6 ;  /* 0x0027980601007387 */ /* 0x0081e20000100a00 */
[----:B------:R-:W3:Y:S02]  /*623d0*/  LDL.LU R4, [R1+0x1c0] ;  /* 0x0001c00001047983 */ /* 0x000ee40000300800 */
[----:B------:R-:W3:Y:S01]  /*623e0*/  LDL.LU R5, [R1+0x1c4] ;  /* 0x0001c40001057983 */ /* 0x000ee20000300800 */
[----:B0-----:R-:W3:Y:S01]  /*623f0*/  LDL.LU R6, [R1+0x1c8] ;  /* 0x0001c80001067983 */ /* 0x001ee20000300800 */
[----:B------:R-:W3:Y:S02]  /*62400*/  LDL.LU R7, [R1+0x1cc] ;  /* 0x0001cc0001077983 */ /* 0x000ee40000300800 */
[----:B------:R0:W-:Y:S02]  /*62410*/  STL.64 [R1+0x2778], R22 ;  /* 0x0027781601007387 */ /* 0x0001e40000100a00 */
[----:B------:R-:W4:Y:S01]  /*62420*/  LDL.LU R20, [R1+0x110] ;  /* 0x0001100001147983 */ /* 0x000f220000300800 */
[----:B------:R-:W4:Y:S04]  /*62430*/  LDL.LU R21, [R1+0x114] ;  /* 0x0001140001157983 */ /* 0x000f280000300800 */
[----:B0-----:R-:W4:Y:S01]  /*62440*/  LDL.LU R22, [R1+0x118] ;  /* 0x0001180001167983 */ /* 0x001f220000300800 */
[----:B------:R-:W4:Y:S02]  /*62450*/  LDL.LU R23, [R1+0x11c] ;  /* 0x00011c0001177983 */ /* 0x000f240000300800 */
[----:B------:R-:W-:Y:S02]  /*62460*/  STL.64 [R1+0x580], R12 ;  /* 0x0005800c01007387 */ /* 0x000fe40000100a00 */
[----:B------:R0:W-:Y:S02]  /*62470*/  STL.64 [R1+0x588], R14 ;  /* 0x0005880e01007387 */ /* 0x0001e40000100a00 */
[----:B0-----:R-:W2:Y:S01]  /*62480*/  LDL.LU.64 R14, [R1+0x27c0] ;  /* 0x0027c000010e7983 */ /* 0x001ea20000300a00 */
[----:B------:R0:W-:Y:S02]  /*62490*/  STL.64 [R1+0x2748], R10 ;  /* 0x0027480a01007387 */ /* 0x0001e40000100a00 */
[----:B------:R-:W3:Y:S02]  /*624a0*/  LDL.LU R8, [R1+0xf0] ;  /* 0x0000f00001087983 */ /* 0x000ee40000300800 */
[----:B------:R-:W3:Y:S01]  /*624b0*/  LDL.LU R9, [R1+0xf4] ;  /* 0x0000f40001097983 */ /* 0x000ee20000300800 */
[----:B0-----:R-:W3:Y:S01]  /*624c0*/  LDL.LU R10, [R1+0xf8] ;  /* 0x0000f800010a7983 */ /* 0x001ee20000300800 */
[----:B------:R-:W3:Y:S01]  /*624d0*/  LDL.LU R11, [R1+0xfc] ;  /* 0x0000fc00010b7983 */ /* 0x000ee20000300800 */
[C---:B--2---:R-:W-:Y:S01]  /*624e0*/  HMMA.16816.F32.BF16 R16, R24.reuse, R14, R16 ;  /* 0x0000000e1810723c */ /* 0x044fe20000041810 */
[----:B------:R-:W-:Y:S01]  /*624f0*/  MOV R2, R14 ;  /* 0x0000000e00027202 */ /* 0x000fe20000000f00 */
[----:B------:R-:W-:Y:S01]  /*62500*/  IMAD.MOV.U32 R0, RZ, RZ, R15 ;  /* 0x000000ffff007224 */ /* 0x000fe200078e000f */
[----:B---3--:R-:W-:Y:S01]  /*62510*/  STL.64 [R1+0x2760], R10 ;  /* 0x0027600a01007387 */ /* 0x008fe20000100a00 */
        /* <DEDUP_REMOVED lines=8> */
[----:B------:R-:W3:Y:S02]  /*625a0*/  LDL.LU.64 R16, [R1+0x27b0] ;  /* 0x0027b00001107983 */ /* 0x000ee40000300a00 */
[----:B------:R-:W3:Y:S02]  /*625b0*/  LDL.LU.64 R14, [R1+0x27a8] ;  /* 0x0027a800010e7983 */ /* 0x000ee40000300a00 */
[C---:B---3--:R-:W-:Y:S11]  /*625c0*/  HMMA.16816.F32.BF16 R16, R24.reuse, R14, R16 ;  /* 0x0000000e1810723c */ /* 0x048ff60000041810 */
[----:B------:R-:W-:Y:S11]  /*625d0*/  @!UPT UIADD3 URZ, URZ, URZ, URZ ;  /* 0x0000003f3f3ff290 */ /* 0x000ff6000fffe03f */
[----:B------:R-:W-:Y:S01]  /*625e0*/  @!UPT UIADD3 URZ, URZ, URZ, URZ ;  /* 0x0000003f3f3ff290 */ /* 0x000fe2000fffe03f */
[----:B------:R-:W-:Y:S01]  /*625f0*/  STL.64 [R1+0x200], R16 ;  /* 0x0002001001007387 */ /* 0x000fe20000100a00 */
[----:B------:R0:W-:Y:S03]  /*62600*/  STL.64 [R1+0x208], R18 ;  /* 0x0002081201007387 */ /* 0x0001e60000100a00 */
[----:B0-----:R-:W3:Y:S02]  /*62610*/  LDL.LU.64 R18, [R1+0x27a0] ;  /* 0x0027a00001127983 */ /* 0x001ee40000300a00 */
[C---:B---3--:R-:W-:Y:S01]  /*62620*/  HMMA.16816.F32.BF16 R4, R24.reuse, R18, R4 ;  /* 0x000000121804723c */ /* 0x048fe20000041804 */
[----:B------:R-:W-:Y:S01]  /*62630*/  MOV R13, R18 ;  /* 0x00000012000d7202 */ /* 0x000fe20000000f00 */
[----:B------:R-:W-:Y:S11]  /*62640*/  IMAD.MOV.U32 R12, RZ, RZ, R19 ;  /* 0x000000ffff0c7224 */ /* 0x000ff600078e0013 */
[----:B------:R-:W-:Y:S10]  /*62650*/  @!UPT UIADD3 URZ, URZ, URZ, URZ ;  /* 0x0000003f3f3ff290 */ /* 0x000ff4000fffe03f */
[----:B------:R-:W-:Y:S01]  /*62660*/  STL.64 [R1+0x1f0], R4 ;  /* 0x0001f00401007387 */ /* 0x000fe20000100a00 */
[----:B------:R0:W-:Y:S03]  /*62670*/  STL.64 [R1+0x1f8], R6 ;  /* 0x0001f80601007387 */ /* 0x0001e60000100a00 */
[----:B0-----:R-:W3:Y:S01]  /*62680*/  LDL.LU.64 R6, [R1+0x2798] ;  /* 0x0027980001067983 */ /* 0x001ee20000300a00 */
[----:B------:R-:W3:Y:S02]  /*62690*/  LDL.LU.64 R18, [R1+0x2790] ;  /* 0x0027900001127983 */ /* 0x000ee40000300a00 */
        /* <DEDUP_REMOVED lines=9> */
[----:B------:R-:W-:Y:S01]  /*62730*/  @!UPT UIADD3 URZ, URZ, URZ, URZ ;  /* 0x0000003f3f3ff290 */ /* 0x000fe2000fffe03f */
[----:B------:R0:W-:Y:S01]  /*62740*/  STL.64 [R1+0x1e0], R16 ;  /* 0x0001e01001007387 */ /* 0x0001e20000100a00 */
[----:B------:R-:W-:Y:S01]  /*62750*/  STL.64 [R1+0x1e8], R18 ;  /* 0x0001e81201007387 */ /* 0x000fe20000100a00 */
[----:B0-----:R-:W-:Y:S01]  /*62760*/  MOV R17, R6 ;  /* 0x0000000600117202 */ /* 0x001fe20000000f00 */
[----:B------:R-:W-:Y:S02]  /*62770*/  IMAD.MOV.U32 R16, RZ, RZ, R7 ;  /* 0x000000ffff107224 */ /* 0x000fe400078e0007 */
        /* <DEDUP_REMOVED lines=12> */
[----:B------:R-:W-:Y:S01]  /*62840*/  STL.64 [R1+0x520], R20 ;  /* 0x0005201401007387 */ /* 0x000fe20000100a00 */
[----:B------:R0:W-:Y:S03]  /*62850*/  STL.64 [R1+0x528], R22 ;  /* 0x0005281601007387 */ /* 0x0001e60000100a00 */
        /* <DEDUP_REMOVED lines=11> */
[----:B------:R-:W2:Y:S01]  /*62910*/  LDL.LU.64 R20, [R1+0x2738] ;  /* 0x0027380001147983 */ /* 0x000ea20000300a00 */
[C---:B------:R-:W-:Y:S08]  /*62920*/  HMMA.16816.F32.BF16 R12, R4.reuse, R26, R12 ;  /* 0x0000001a040c723c */ /* 0x040ff0000004180c */
[----:B--2---:R-:W-:Y:S11]  /*62930*/  HMMA.16816.F32.BF16 R20, R4, R10, R20 ;  /* 0x0000000a0414723c */ /* 0x004ff60000041814 */
[----:B------:R-:W-:Y:S11]  /*62940*/  @!UPT UIADD3 URZ, URZ, URZ, URZ ;  /* 0x0000003f3f3ff290 */ /* 0x000ff6000fffe03f */
[----:B------:R-:W-:Y:S01]  /*62950*/  @!UPT UIADD3 URZ, URZ, URZ, URZ ;  /* 0x0000003f3f3ff290 */ /* 0x000fe2000fffe03f */
[----:B------:R0:W-:Y:S01]  /*62960*/  STL.64 [R1+0x110], R20 ;  /* 0x0001101401007387 */ /* 0x0001e20000100a00 */
[----:B------:R-:W-:Y:S01]  /*62970*/  STL.64 [R1+0x118], R22 ;  /* 0x0001181601007387 */ /* 0x000fe20000100a00 */
[----:B0-----:R-:W-:Y:S01]  /*62980*/  MOV R21, R10 ;  /* 0x0000000a00157202 */ /* 0x001fe20000000f00 */
[----:B------:R-:W-:-:S05]  /*62990*/  IMAD.MOV.U32 R20, RZ, RZ, R11 ;  /* 0x000000ffff147224 */ /* 0x000fca00078e000b */
[----:B------:R0:W-:Y:S04]  /*629a0*/  STL.64 [R1+0x2720], R20 ;  /* 0x0027201401007387 */ /* 0x0001e80000100a00 */
[----:B0-----:R-:W2:Y:S01]  /*629b0*/  LDL.LU R20, [R1+0x1a0] ;  /* 0x0001a00001147983 */ /* 0x001ea20000300800 */
[----:B------:R-:W2:Y:S02]  /*629c0*/  LDL.LU R21, [R1+0x1a4] ;  /* 0x0001a40001157983 */ /* 0x000ea40000300800 */
[----:B------:R-:W2:Y:S02]  /*629d0*/  LDL.LU R22, [R1+0x1a8] ;  /* 0x0001a80001167983 */ /* 0x000ea40000300800 */
[----:B------:R-:W2:Y:S01]  /*629e0*/  LDL.LU R23, [R1+0x1ac] ;  /* 0x0001ac0001177983 */ /* 0x000ea20000300800 */
[----:B------:R-:W-:Y:S01]  /*629f0*/  STL.64 [R1+0x100], R12 ;  /* 0x0001000c01007387 */ /* 0x000fe20000100a00 */
[----:B------:R0:W-:Y:S03]  /*62a00*/  STL.64 [R1+0x108], R14 ;  /* 0x0001080e01007387 */ /* 0x0001e60000100a00 */
[----:B0-----:R-:W2:Y:S01]  /*62a10*/  LDL.LU.64 R14, [R1+0x2730] ;  /* 0x00273000010e7983 */ /* 0x001ea20000300a00 */
[----:B------:R-:W3:Y:S03]  /*62a20*/  LDL.LU.64 R12, [R1+0x2728] ;  /* 0x00272800010c7983 */ /* 0x000ee60000300a00 */
[----:B------:R-:W0:Y:S02]  /*62a30*/  S2R R11, SR_TID.X ;  /* 0x00000000000b7919 */ /* 0x000e240000002100 */
[C---:B0-----:R-:W-:Y:S01]  /*62a40*/  LOP3.LUT R10, R11.reuse, 0x7, RZ, 0xc0, !PT ;  /* 0x000000070b0a7812 */ /* 0x041fe200078ec0ff */
[----:B------:R-:W-:-:S03]  /*62a50*/  IMAD.SHL.U32 R9, R11, 0x100, RZ ;  /* 0x000001000b097824 */ /* 0x000fc600078e00ff */
[----:B------:R-:W-:-:S04]  /*62a60*/  SHF.L.U32 R10, R10, 0x4, RZ ;  /* 0x000000040a0a7819 */ /* 0x000fc800000006ff */
[----:B------:R-:W-:-:S04]  /*62a70*/  LOP3.LUT R19, R10, 0xf00, R9, 0xf8, !PT ;  /* 0x00000f000a137812 */ /* 0x000fc800078ef809 */
[----:B------:R-:W-:-:S04]  /*62a80*/  LOP3.LUT R19, R19, 0x10, R11, 0x78, !PT ;  /* 0x0000001013137812 */ /* 0x000fc800078e780b */
[----:B------:R-:W-:-:S05]  /*62a90*/  LOP3.LUT R19, R19, 0x20, RZ, 0x3c, !PT ;  /* 0x0000002013137812 */ /* 0x000fca00078e3cff */
[----:B------:R-:W0:Y:S04]  /*62aa0*/  LDSM.16.M88.4 R8, [R19+0x43080] ;  /* 0x043080001308783b */ /* 0x000e280000000200 */
[----:B------:R1:W-:Y:S01]  /*62ab0*/  STL.64 [R1+0x26d8], R26 ;  /* 0x0026d81a01007387 */ /* 0x0003e20000100a00 */
[----:B------:R-:W4:Y:S02]  /*62ac0*/  LDL.LU R24, [R1+0x3e0] ;  /* 0x0003e00001187983 */ /* 0x000f240000300800 */
[----:B------:R-:W4:Y:S01]  /*62ad0*/  LDL.LU R25, [R1+0x3e4] ;  /* 0x0003e40001197983 */ /* 0x000f220000300800 */
[----:B-1----:R-:W4:Y:S01]  /*62ae0*/  LDL.LU R26, [R1+0x3e8] ;  /* 0x0003e800011a7983 */ /* 0x002f220000300800 */
[----:B------:R-:W4:Y:S03]  /*62af0*/  LDL.LU R27, [R1+0x3ec] ;  /* 0x0003ec00011b7983 */ /* 0x000f260000300800 */
[----:B0-----:R3:W-:Y:S01]  /*62b00*/  STL.64 [R1+0x2718], R10 ;  /* 0x0027180a01007387 */ /* 0x0017e20000100a00 */
[----:B------:R-:W-:Y:S01]  /*62b10*/  STL.64 [R1+0x2710], R8 ;  /* 0x0027100801007387 */ /* 0x000fe20000100a00 */
[----:B---3--:R-:W-:Y:S01]  /*62b20*/  MOV R10, R13 ;  /* 0x0000000d000a7202 */ /* 0x008fe20000000f00 */
[----:B------:R-:W-:-:S02]  /*62b30*/  IMAD.MOV.U32 R11, RZ, RZ, R12 ;  /* 0x000000ffff0b7224 */ /* 0x000fc400078e000c */
[C---:B--2---:R-:W-:Y:S01]  /*62b40*/  HMMA.16816.F32.BF16 R12, R4.reuse, R14, R20 ;  /* 0x0000000e040c723c */ /* 0x044fe20000041814 */
[----:B------:R-:W2:Y:S11]  /*62b50*/  LDL.LU.64 R20, [R1+0x2720] ;  /* 0x0027200001147983 */ /* 0x000eb60000300a00 */
[----:B------:R-:W-:Y:S11]  /*62b60*/  @!UPT UIADD3 URZ, URZ, URZ, URZ ;  /* 0x0000003f3f3ff290 */ /* 0x000ff6000fffe03f */
[----:B------:R-:W-:Y:S01]  /*62b70*/  STL.64 [R1+0x1d0], R12 ;  /* 0x0001d00c01007387 */ /* 0x000fe20000100a00 */
[----:B------:R-:W-:Y:S02]  /*62b80*/  STL.64 [R1+0x1d8], R14 ;  /* 0x0001d80e01007387 */ /* 0x000fe40000100a00 */
[----:B------:R-:W0:Y:S02]  /*62b90*/  LDSM.16.M88.4 R12, [R19+0x44080] ;  /* 0x04408000130c783b */ /* 0x000e240000000200 */
[----:B0-----:R-:W-:Y:S02]  /*62ba0*/  STL.64 [R1+0x2688], R14 ;  /* 0x0026880e01007387 */ /* 0x001fe40000100a00 */
[----:B------:R0:W-:Y:S02]  /*62bb0*/  STL.64 [R1+0x2680], R12 ;  /* 0x0026800c01007387 */ /* 0x0001e40000100a00 */
[----:B0-----:R-:W3:Y:S01]  /*62bc0*/  LDL.LU R12, [R1+0x2c0] ;  /* 0x0002c000010c7983 */ /* 0x001ee20000300800 */
[----:B------:R-:W3:Y:S02]  /*62bd0*/  LDL.LU R13, [R1+0x2c4] ;  /* 0x0002c400010d7983 */ /* 0x000ee40000300800 */
[----:B------:R-:W3:Y:S02]  /*62be0*/  LDL.LU R14, [R1+0x2c8] ;  /* 0x0002c800010e7983 */ /* 0x000ee40000300800 */
[----:B------:R-:W3:Y:S02]  /*62bf0*/  LDL.LU R15, [R1+0x2cc] ;  /* 0x0002cc00010f7983 */ /* 0x000ee40000300800 */
[----:B---3--:R-:W-:Y:S01]  /*62c00*/  HMMA.16816.F32.BF16 R8, R4, R10, R12 ;  /* 0x0000000a0408723c */ /* 0x008fe2000004180c */
[----:B------:R-:W3:Y:S11]  /*62c10*/  LDL.LU R12, [R1+0x3c0] ;  /* 0x0003c000010c7983 */ /* 0x000ef60000300800 */
[----:B------:R-:W-:Y:S11]  /*62c20*/  @!UPT UIADD3 URZ, URZ, URZ, URZ ;  /* 0x0000003f3f3ff290 */ /* 0x000ff6000fffe03f */
[----:B------:R-:W-:Y:S01]  /*62c30*/  STL.64 [R1+0x500], R8 ;  /* 0x0005000801007387 */ /* 0x000fe20000100a00 */
[----:B------:R-:W-:Y:S02]  /*62c40*/  STL.64 [R1+0x508], R10 ;  /* 0x0005080a01007387 */ /* 0x000fe40000100a00 */
[----:B------:R-:W3:Y:S02]  /*62c50*/  LDL.LU R13, [R1+0x3c4] ;  /* 0x0003c400010d7983 */ /* 0x000ee40000300800 */
[----:B------:R-:W2:Y:S01]  /*62c60*/  LDL.LU R14, [R1+0x3c8] ;  /* 0x0003c800010e7983 */ /* 0x000ea20000300800 */
[----:B------:R-:W2:Y:S04]  /*62c70*/  LDL.LU R15, [R1+0x3cc] ;  /* 0x0003cc00010f7983 */ /* 0x000ea80000300800 */
[----:B--2---:R0:W-:Y:S02]  /*62c80*/  STL.64 [R1+0x2698], R14 ;  /* 0x0026980e01007387 */ /* 0x0041e40000100a00 */
[----:B0-----:R-:W-:Y:S01]  /*62c90*/  MOV R14, R17 ;  /* 0x00000011000e7202 */ /* 0x001fe20000000f00 */
[----:B------:R-:W-:-:S02]  /*62ca0*/  IMAD.MOV.U32 R15, RZ, RZ, R16 ;  /* 0x000000ffff0f7224 */ /* 0x000fc400078e0010 */
[----:B------:R-:W0:Y:S05]  /*62cb0*/  LDSM.16.M88.4 R16, [R19+0x45080] ;  /* 0x045080001310783b */ /* 0x000e2a0000000200 */
[----:B----4-:R-:W-:Y:S01]  /*62cc0*/  HMMA.16816.F32.BF16 R8, R4, R14, R24 ;  /* 0x0000000e0408723c */ /* 0x010fe20000041818 */
[----:B---3--:R-:W-:Y:S06]  /*62cd0*/  STL.64 [R1+0x2690], R12 ;  /* 0x0026900c01007387 */ /* 0x008fec0000100a00 */
[----:B------:R-:W-:Y:S01]  /*62ce0*/  MOV R26, R21 ;  /* 0x00000015001a7202 */ /* 0x000fe20000000f00 */
[----:B------:R-:W-:Y:S01]  /*62cf0*/  IMAD.MOV.U32 R27, RZ, RZ, R20 ;  /* 0x000000ffff1b7224 */ /* 0x000fe200078e0014 */
[----:B0-----:R0:W-:Y:S01]  /*62d00*/  STL.64 [R1+0x2618], R18 ;  /* 0x0026181201007387 */ /* 0x0011e20000100a00 */
[----:B------:R-:W-:Y:S03]  /*62d10*/  STL.64 [R1+0x2610], R16 ;  /* 0x0026101001007387 */ /* 0x000fe60000100a00 */
[----:B0-----:R-:W2:Y:S10]  /*62d20*/  LDL.64 R18, [R1+0x58] ;  /* 0x0000580001127983 */ /* 0x001eb40000100a00 */
[----:B------:R0:W-:Y:S02]  /*62d30*/  STL.64 [R1+0x4f0], R8 ;  /* 0x0004f00801007387 */ /* 0x0001e40000100a00 */
[----:B------:R1:W-:Y:S01]  /*62d40*/  STL.64 [R1+0x4f8], R10 ;  /* 0x0004f80a01007387 */ /* 0x0003e20000100a00 */
[----:B0-----:R-:W3:Y:S01]  /*62d50*/  LDL.LU R8, [R1+0x3d0] ;  /* 0x0003d00001087983 */ /* 0x001ee20000300800 */
[----:B------:R-:W3:Y:S02]  /*62d60*/  LDL.LU R9, [R1+0x3d4] ;  /* 0x0003d40001097983 */ /* 0x000ee40000300800 */
[----:B-1----:R-:W3:Y:S02]  /*62d70*/  LDL.LU R10, [R1+0x3d8] ;  /* 0x0003d800010a7983 */ /* 0x002ee40000300800 */
[----:B------:R-:W3:Y:S01]  /*62d80*/  LDL.LU R11, [R1+0x3dc] ;  /* 0x0003dc00010b7983 */ /* 0x000ee20000300800 */
[----:B------:R-:W-:Y:S01]  /*62d90*/  STL.64 [R1+0x26f0], R26 ;  /* 0x0026f01a01007387 */ /* 0x000fe20000100a00 */
[----:B------:R0:W-:Y:S03]  /*62da0*/  STL.64 [R1+0x26a8], R14 ;  /* 0x0026a80e01007387 */ /* 0x0001e60000100a00 */
[----:B0-----:R-:W4:Y:S04]  /*62db0*/  LDL.64 R14, [R1+0x8] ;  /* 0x00000800010e7983 */ /* 0x001f280000100a00 */
[----:B----4-:R0:W-:Y:S04]  /*62dc0*/  STL.64 [R1+0x26b8], R14 ;  /* 0x0026b80e01007387 */ /* 0x0101e80000100a00 */
[----:B0-----:R-:W4:Y:S04]  /*62dd0*/  LDL.LU.64 R14, [R1+0x38] ;  /* 0x00003800010e7983 */ /* 0x001f280000300a00 */
[----:B------:R-:W0:Y:S02]  /*62de0*/  S2R R23, SR_TID.X ;  /* 0x0000000000177919 */ /* 0x000e240000002100 */
[C---:B0-----:R-:W-:Y:S01]  /*62df0*/  LOP3.LUT R22, R23.reuse, 0x7, RZ, 0xc0, !PT ;  /* 0x0000000717167812 */ /* 0x041fe200078ec0ff */
[----:B------:R-:W-:-:S03]  /*62e00*/  IMAD.SHL.U32 R21, R23, 0x100, RZ ;  /* 0x0000010017157824 */ /* 0x000fc600078e00ff */
[----:B------:R-:W-:-:S04]  /*62e10*/  SHF.L.U32 R22, R22, 0x4, RZ ;  /* 0x0000000416167819 */ /* 0x000fc800000006ff */
[----:B------:R-:W-:Y:S01]  /*62e20*/  LOP3.LUT R17, R22, 0xf00, R21, 0xf8, !PT ;  /* 0x00000f0016117812 */ /* 0x000fe200078ef815 */
[----:B----4-:R0:W-:Y:S01]  /*62e30*/  STL.64 [R1+0x26d0], R14 ;  /* 0x0026d00e01007387 */ /* 0x0101e20000100a00 */
[----:B------:R-:W4:Y:S02]  /*62e40*/  LDL.LU R12, [R1+0x430] ;  /* 0x00043000010c7983 */ /* 0x000f240000300800 */
[----:B------:R-:W4:Y:S01]  /*62e50*/  LDL.LU R13, [R1+0x434] ;  /* 0x00043400010d7983 */ /* 0x000f220000300800 */
[----:B0-----:R-:W2:Y:S01]  /*62e60*/  LDL.LU R14, [R1+0x438] ;  /* 0x00043800010e7983 */ /* 0x001ea20000300800 */
[----:B------:R-:W2:Y:S02]  /*62e70*/  LDL.LU R15, [R1+0x43c] ;  /* 0x00043c00010f7983 */ /* 0x000ea40000300800 */
[----:B------:R-:W2:Y:S02]  /*62e80*/  LDL.LU R24, [R1+0x450] ;  /* 0x0004500001187983 */ /* 0x000ea40000300800 */
[----:B------:R-:W2:Y:S01]  /*62e90*/  LDL.LU R25, [R1+0x454] ;  /* 0x0004540001197983 */ /* 0x000ea20000300800 */
[----:B------:R-:W2:Y:S01]  /*62ea0*/  LDL.LU R26, [R1+0x458] ;  /* 0x00045800011a7983 */ /* 0x000ea20000300800 */
[----:B------:R-:W2:Y:S01]  /*62eb0*/  LDL.LU R27, [R1+0x45c] ;  /* 0x00045c00011b7983 */ /* 0x000ea20000300800 */
[----:B------:R-:W-:-:S04]  /*62ec0*/  LOP3.LUT R17, R17, 0x10, R23, 0x78, !PT ;  /* 0x0000001011117812 */ /* 0x000fc800078e7817 */
[----:B------:R-:W-:-:S05]  /*62ed0*/  LOP3.LUT R17, R17, 0x20, RZ, 0x3c, !PT ;  /* 0x0000002011117812 */ /* 0x000fca00078e3cff */
[----:B------:R-:W0:Y:S04]  /*62ee0*/  LDSM.16.M88.4 R20, [R17+0x46080] ;  /* 0x046080001114783b */ /* 0x000e280000000200 */
[----:B--2---:R-:W-:Y:S01]  /*62ef0*/  STL.64 [R1+0x2700], R26 ;  /* 0x0027001a01007387 */ /* 0x004fe20000100a00 */
[----:B------:R1:W-:Y:S03]  /*62f00*/  STL.64 [R1+0x26f8], R24 ;  /* 0x0026f81801007387 */ /* 0x0003e60000100a00 */
[----:B-1----:R-:W2:Y:S01]  /*62f10*/  LDL.LU R24, [R1+0x460] ;  /* 0x0004600001187983 */ /* 0x002ea20000300800 */
[----:B------:R-:W2:Y:S02]  /*62f20*/  LDL.LU R25, [R1+0x464] ;  /* 0x0004640001197983 */ /* 0x000ea40000300800 */
[----:B------:R-:W2:Y:S02]  /*62f30*/  LDL.LU R26, [R1+0x468] ;  /* 0x00046800011a7983 */ /* 0x000ea40000300800 */
[----:B------:R-:W2:Y:S01]  /*62f40*/  LDL.LU R27, [R1+0x46c] ;  /* 0x00046c00011b7983 */ /* 0x000ea20000300800 */
[----:B------:R-:W-:Y:S01]  /*62f50*/  STL.64 [R1+0x26e8], R14 ;  /* 0x0026e80e01007387 */ /* 0x000fe20000100a00 */
[----:B----4-:R1:W-:Y:S03]  /*62f60*/  STL.64 [R1+0x26e0], R12 ;  /* 0x0026e00c01007387 */ /* 0x0103e60000100a00 */
[----:B-1----:R-:W4:Y:S01]  /*62f70*/  LDL.LU R12, [R1+0x440] ;  /* 0x00044000010c7983 */ /* 0x002f220000300800 */
[----:B------:R-:W4:Y:S02]  /*62f80*/  LDL.LU R13, [R1+0x444] ;  /* 0x00044400010d7983 */ /* 0x000f240000300800 */
[----:B------:R-:W4:Y:S02]  /*62f90*/  LDL.LU R14, [R1+0x448] ;  /* 0x00044800010e7983 */ /* 0x000f240000300800 */
[----:B------:R-:W4:Y:S01]  /*62fa0*/  LDL.LU R15, [R1+0x44c] ;  /* 0x00044c00010f7983 */ /* 0x000f220000300800 */
[----:B0-----:R0:W-:Y:S01]  /*62fb0*/  STL.64 [R1+0x25b8], R22 ;  /* 0x0025b81601007387 */ /* 0x0011e20000100a00 */
[----:B------:R1:W-:Y:S03]  /*62fc0*/  STL.64 [R1+0x25b0], R20 ;  /* 0x0025b01401007387 */ /* 0x0003e60000100a00 */
[----:B0-----:R-:W3:Y:S02]  /*62fd0*/  LDL.LU.64 R22, [R1+0x88] ;  /* 0x0000880001167983 */ /* 0x001ee40000300a00 */
[----:B---3--:R-:W-:Y:S02]  /*62fe0*/  HMMA.16816.F32.BF16 R4, R4, R22, R8 ;  /* 0x000000160404723c */ /* 0x008fe40000041808 */
[----:B------:R-:W2:Y:S01]  /*62ff0*/  LDL.LU.64 R10, [R1+0x2718] ;  /* 0x00271800010a7983 */ /* 0x000ea20000300a00 */
[----:B------:R-:W2:Y:S02]  /*63000*/  LDL.LU.64 R8, [R1+0x2710] ;  /* 0x0027100001087983 */ /* 0x000ea40000300a00 */
[----:B------:R0:W-:Y:S02]  /*63010*/  STL.64 [R1+0x26b0], R22 ;  /* 0x0026b01601007387 */ /* 0x0001e40000100a00 */
[----:B-1----:R-:W3:Y:S11]  /*63020*/  LDL.LU R20, [R1+0x410] ;  /* 0x0004100001147983 */ /* 0x002ef60000300800 */
[----:B------:R-:W-:Y:S05]  /*63030*/  @!UPT UIADD3 URZ, URZ, URZ, URZ ;  /* 0x0000003f3f3ff290 */ /* 0x000fea000fffe03f */
[----:B------:R-:W-:Y:S01]  /*63040*/  STL.64 [R1+0x4c0], R4 ;  /* 0x0004c00401007387 */ /* 0x000fe20000100a00 */
[----:B------:R-:W-:Y:S02]  /*63050*/  STL.64 [R1+0x4c8], R6 ;  /* 0x0004c80601007387 */ /* 0x000fe40000100a00 */
[----:B------:R-:W3:Y:S02]  /*63060*/  LDL.LU R21, [R1+0x414] ;  /* 0x0004140001157983 */ /* 0x000ee40000300800 */
[----:B0-----:R-:W3:Y:S01]  /*63070*/  LDL.LU R22, [R1+0x418] ;  /* 0x0004180001167983 */ /* 0x001ee20000300800 */
[----:B------:R-:W3:Y:S04]  /*63080*/  LDL.LU R23, [R1+0x41c] ;  /* 0x00041c0001177983 */ /* 0x000ee80000300800 */
[----:B------:R-:W0:Y:S01]  /*63090*/  LDSM.16.M88.4 R4, [R17+0x47080] ;  /* 0x047080001104783b */ /* 0x000e220000000200 */
[C---:B--2---:R-:W-:Y:S03]  /*630a0*/  HMMA.16816.F32.BF16 R24, R8.reuse, R18, R24 ;  /* 0x000000120818723c */ /* 0x044fe60000041818 */
[----:B---3--:R-:W-:Y:S01]  /*630b0*/  STL.64 [R1+0x26c8], R22 ;  /* 0x0026c81601007387 */ /* 0x008fe20000100a00 */
[----:B------:R1:W-:Y:S03]  /*630c0*/  STL.64 [R1+0x26c0], R20 ;  /* 0x0026c01401007387 */ /* 0x0003e60000100a00 */
[----:B-1----:R-:W2:Y:S01]  /*630d0*/  LDL.LU R20, [R1+0x420] ;  /* 0x0004200001147983 */ /* 0x002ea20000300800 */
[----:B------:R-:W2:Y:S02]  /*630e0*/  LDL.LU R21, [R1+0x424] ;  /* 0x0004240001157983 */ /* 0x000ea40000300800 */
[----:B------:R-:W2:Y:S02]  /*630f0*/  LDL.LU R22, [R1+0x428] ;  /* 0x0004280001167983 */ /* 0x000ea40000300800 */
[----:B------:R-:W2:Y:S01]  /*63100*/  LDL.LU R23, [R1+0x42c] ;  /* 0x00042c0001177983 */ /* 0x000ea20000300800 */
[----:B0-----:R0:W-:Y:S01]  /*63110*/  STL.64 [R1+0x2530], R6 ;  /* 0x0025300601007387 */ /* 0x0011e20000100a00 */
[----:B------:R-:W-:Y:S01]  /*63120*/  STL.64 [R1+0x2528], R4 ;  /* 0x0025280401007387 */ /* 0x000fe20000100a00 */
[----:B0-----:R-:W-:Y:S01]  /*63130*/  MOV R6, R2 ;  /* 0x0000000200067202 */ /* 0x001fe20000000f00 */
[----:B------:R-:W-:Y:S01]  /*63140*/  IMAD.MOV.U32 R7, RZ, RZ, R0 ;  /* 0x000000ffff077224 */ /* 0x000fe200078e0000 */
[----:B------:R-:W3:Y:S01]  /*63150*/  LDL.LU R2, [R1+0x270c] ;  /* 0x00270c0001027983 */ /* 0x000ee20000300800 */
[----:B------:R-:W2:Y:S05]  /*63160*/  LDL.LU R0, [R1+0x2708] ;  /* 0x0027080001007983 */ /* 0x000eaa0000300800 */
[----:B------:R-:W-:Y:S02]  /*63170*/  STL.64 [R1+0x4b0], R24 ;  /* 0x0004b01801007387 */ /* 0x000fe40000100a00 */
[----:B------:R0:W-:Y:S02]  /*63180*/  STL.64 [R1+0x4b8], R26 ;  /* 0x0004b81a01007387 */ /* 0x0001e40000100a00 */
[----:B0-----:R-:W2:Y:S01]  /*63190*/  LDL.LU.64 R26, [R1+0x2700] ;  /* 0x00270000011a7983 */ /* 0x001ea20000300a00 */
[----:B------:R-:W2:Y:S02]  /*631a0*/  LDL.LU.64 R24, [R1+0x26f8] ;  /* 0x0026f80001187983 */ /* 0x000ea40000300a00 */
[----:B------:R0:W-:Y:S02]  /*631b0*/  STL.64 [R1+0x26a0], R18 ;  /* 0x0026a01201007387 */ /* 0x0001e40000100a00 */
[----:B------:R-:W3:Y:S01]  /*631c0*/  LDL.LU R16, [R1+0x400] ;  /* 0x0004000001107983 */ /* 0x000ee20000300800 */
[----:B------:R-:W3:Y:S04]  /*631d0*/  LDL.LU R17, [R1+0x404] ;  /* 0x0004040001117983 */ /* 0x000ee80000300800 */
[----:B0-----:R-:W3:Y:S01]  /*631e0*/  LDL.LU R18, [R1+0x408] ;  /* 0x0004080001127983 */ /* 0x001ee20000300800 */
[----:B------:R-:W3:Y:S01]  /*631f0*/  LDL.LU R19, [R1+0x40c] ;  /* 0x00040c0001137983 */ /* 0x000ee20000300800 */
[C---:B--2---:R-:W-:Y:S11]  /*63200*/  HMMA.16816.F32.BF16 R24, R8.reuse, R6, R24 ;  /* 0x000000060818723c */ /* 0x044ff60000041818 */
[----:B------:R-:W-:Y:S11]  /*63210*/  @!UPT UIADD3 URZ, URZ, URZ, URZ ;  /* 0x0000003f3f3ff290 */ /* 0x000ff6000fffe03f */
[----:B------:R-:W-:Y:S01]  /*63220*/  @!UPT UIADD3 URZ, URZ, URZ, URZ ;  /* 0x0000003f3f3ff290 */ /* 0x000fe2000fffe03f */
[----:B------:R-:W-:Y:S01]  /*63230*/  STL.64 [R1+0x460], R24 ;  /* 0x0004601801007387 */ /* 0x000fe20000100a00 */
[----:B------:R0:W-:Y:S03]  /*63240*/  STL.64 [R1+0x468], R26 ;  /* 0x0004681a01007387 */ /* 0x0001e60000100a00 */
[----:B0-----:R-:W4:Y:S02]  /*63250*/  LDL.LU.64 R26, [R1+0x26f0] ;  /* 0x0026f000011a7983 */ /* 0x001f240000300a00 */
[C---:B----4-:R-:W-:Y:S02]  /*63260*/  HMMA.16816.F32.BF16 R24, R8.reuse, R26, R12 ;  /* 0x0000001a0818723c */ /* 0x050fe4000004180c */
[----:B------:R-:W2:Y:S01]  /*63270*/  LDL.LU.64 R14, [R1+0x26e8] ;  /* 0x0026e800010e7983 */ /* 0x000ea20000300a00 */
[----:B------:R-:W2:Y:S11]  /*63280*/  LDL.LU.64 R12, [R1+0x26e0] ;  /* 0x0026e000010c7983 */ /* 0x000eb60000300a00 */
[----:B------:R-:W-:Y:S09]  /*63290*/  @!UPT UIADD3 URZ, URZ, URZ, URZ ;  /* 0x0000003f3f3ff290 */ /* 0x000ff2000fffe03f */
        /* <DEDUP_REMOVED lines=8> */
[----:B0-----:R-:W2:Y:S01]  /*63320*/  LDL.LU.64 R14, [R1+0x26d0] ;  /* 0x0026d000010e7983 */ /* 0x001ea20000300a00 */
[----:B------:R0:W-:Y:S02]  /*63330*/  STL.64 [R1+0x2660], R26 ;  /* 0x0026601a01007387 */ /* 0x0001e40000100a00 */
[----:B------:R-:W4:Y:S02]  /*63340*/  LDL.LU R24, [R1+0x3b0] ;  /* 0x0003b00001187983 */ /* 0x000f240000300800 */
[----:B------:R-:W4:Y:S01]  /*63350*/  LDL.LU R25, [R1+0x3b4] ;  /* 0x0003b40001197983 */ /* 0x000f220000300800 */
[----:B0-----:R-:W4:Y:S01]  /*63360*/  LDL.LU R26, [R1+0x3b8] ;  /* 0x0003b800011a7983 */ /* 0x001f220000300800 */
[----:B------:R-:W4:Y:S01]  /*63370*/  LDL.LU R27, [R1+0x3bc] ;  /* 0x0003bc00011b7983 */ /* 0x000f220000300800 */
        /* <DEDUP_REMOVED lines=13> */
[----:B------:R1:W-:Y:S01]  /*63450*/  STL.64 [R1+0x428], R22 ;  /* 0x0004281601007387 */ /* 0x0003e20000100a00 */
[----:B0-----:R-:W-:Y:S02]  /*63460*/  MOV R21, R14 ;  /* 0x0000000e00157202 */ /* 0x001fe40000000f00 */
[----:B-1----:R-:W2:Y:S01]  /*63470*/  LDL.LU.64 R22, [R1+0x26b0] ;  /* 0x0026b00001167983 */ /* 0x002ea20000300a00 */
[----:B------:R-:W-:Y:S02]  /*63480*/  IMAD.MOV.U32 R20, RZ, RZ, R15 ;  /* 0x000000ffff147224 */ /* 0x000fe400078e000f */
[----:B------:R-:W3:Y:S02]  /*63490*/  LDL.LU.64 R14, [R1+0x26a8] ;  /* 0x0026a800010e7983 */ /* 0x000ee40000300a00 */
[C---:B---3--:R-:W-:Y:S01]  /*634a0*/  HMMA.16816.F32.BF16 R12, R8.reuse, R14, R16 ;  /* 0x0000000e080c723c */ /* 0x048fe20000041810 */
[----:B------:R-:W4:Y:S11]  /*634b0*/  LDL.LU.64 R18, [R1+0x26a0] ;  /* 0x0026a00001127983 */ /* 0x000f360000300a00 */
[----:B------:R-:W-:Y:S11]  /*634c0*/  @!UPT UIADD3 URZ, URZ, URZ, URZ ;  /* 0x0000003f3f3ff290 */ /* 0x000ff6000fffe03f */
[----:B------:R-:W-:Y:S01]  /*634d0*/  STL.64 [R1+0x3e0], R12 ;  /* 0x0003e00c01007387 */ /* 0x000fe20000100a00 */
[----:B------:R0:W-:Y:S03]  /*634e0*/  STL.64 [R1+0x3e8], R14 ;  /* 0x0003e80e01007387 */ /* 0x0001e60000100a00 */
[----:B0-----:R-:W2:Y:S01]  /*634f0*/  LDL.LU.64 R14, [R1+0x2698] ;  /* 0x00269800010e7983 */ /* 0x001ea20000300a00 */
[----:B------:R-:W2:Y:S02]  /*63500*/  LDL.LU.64 R12, [R1+0x2690] ;  /* 0x00269000010c7983 */ /* 0x000ea40000300a00 */
[----:B--2---:R-:W-:Y:S01]  /*63510*/  HMMA.16816.F32.BF16 R8, R8, R22, R12 ;  /* 0x000000160808723c */ /* 0x004fe2000004180c */
[----:B------:R-:W4:Y:S01]  /*63520*/  LDL.LU.64 R14, [R1+0x2688] ;  /* 0x00268800010e7983 */ /* 0x000f220000300a00 */
[----:B------:R-:W4:Y:S02]  /*63530*/  LDL.LU.64 R12, [R1+0x2680] ;  /* 0x00268000010c7983 */ /* 0x000f240000300a00 */
[----:B------:R-:W-:Y:S11]  /*63540*/  STL.64 [R1+0x2620], R22 ;  /* 0x0026201601007387 */ /* 0x000ff60000100a00 */
[----:B------:R-:W-:Y:S08]  /*63550*/  @!UPT UIADD3 URZ, URZ, URZ, URZ ;  /* 0x0000003f3f3ff290 */ /* 0x000ff0000fffe03f */
[----:B------:R-:W-:Y:S01]  /*63560*/  STL.64 [R1+0x3d0], R8 ;  /* 0x0003d00801007387 */ /* 0x000fe20000100a00 */
[----:B------:R0:W-:Y:S02]  /*63570*/  STL.64 [R1+0x3d8], R10 ;  /* 0x0003d80a01007387 */ /* 0x0001e40000100a00 */
[----:B0-----:R-:W-:Y:S01]  /*63580*/  MOV R10, R5 ;  /* 0x00000005000a7202 */ /* 0x001fe20000000f00 */
[----:B------:R-:W-:-:S05]  /*63590*/  IMAD.MOV.U32 R11, RZ, RZ, R4 ;  /* 0x000000ffff0b7224 */ /* 0x000fca00078e0004 */
[----:B------:R4:W-:Y:S02]  /*635a0*/  STL.64 [R1+0x2658], R10 ;  /* 0x0026580a01007387 */ /* 0x0009e40000100a00 */
[----:B----4-:R-:W-:Y:S11]  /*635b0*/  HMMA.16816.F32.BF16 R8, R12, R18, R24 ;  /* 0x000000120c08723c */ /* 0x010ff60000041818 */
[----:B------:R-:W-:Y:S11]  /*635c0*/  @!UPT UIADD3 URZ, URZ, URZ, URZ ;  /* 0x0000003f3f3ff290 */ /* 0x000ff6000fffe03f */
[----:B------:R-:W-:Y:S01]  /*635d0*/  @!UPT UIADD3 URZ, URZ, URZ, URZ ;  /* 0x0000003f3f3ff290 */ /* 0x000fe2000fffe03f */
[----:B------:R0:W-:Y:S01]  /*635e0*/  STL.64 [R1+0x3c0], R8 ;  /* 0x0003c00801007387 */ /* 0x0001e20000100a00 */
[----:B------:R1:W-:Y:S02]  /*635f0*/  STL.64 [R1+0x3c8], R10 ;  /* 0x0003c80a01007387 */ /* 0x0003e40000100a00 */
[----:B------:R-:W2:Y:S02]  /*63600*/  LDL.64 R26, [R1+0x28] ;  /* 0x00002800011a7983 */ /* 0x000ea40000100a00 */
[----:B--2---:R2:W-:Y:S01]  /*63610*/  STL.64 [R1+0x2678], R26 ;  /* 0x0026781a01007387 */ /* 0x0045e20000100a00 */
[----:B0-----:R-:W3:Y:S02]  /*63620*/  LDL.LU R8, [R1+0x370] ;  /* 0x0003700001087983 */ /* 0x001ee40000300800 */
[----:B------:R-:W3:Y:S02]  /*63630*/  LDL.LU R9, [R1+0x374] ;  /* 0x0003740001097983 */ /* 0x000ee40000300800 */
[----:B-1----:R-:W4:Y:S01]  /*63640*/  LDL.LU R10, [R1+0x378] ;  /* 0x00037800010a7983 */ /* 0x002f220000300800 */
[----:B------:R-:W4:Y:S01]  /*63650*/  LDL.LU R11, [R1+0x37c] ;  /* 0x00037c00010b7983 */ /* 0x000f220000300800 */
[----:B------:R-:W3:Y:S02]  /*63660*/  LDL.LU R24, [R1+0x3a0] ;  /* 0x0003a00001187983 */ /* 0x000ee40000300800 */
[----:B------:R-:W3:Y:S01]  /*63670*/  LDL.LU R25, [R1+0x3a4] ;  /* 0x0003a40001197983 */ /* 0x000ee20000300800 */
[----:B--2---:R-:W2:Y:S01]  /*63680*/  LDL.LU R26, [R1+0x3a8] ;  /* 0x0003a800011a7983 */ /* 0x004ea20000300800 */
[----:B------:R-:W2:Y:S03]  /*63690*/  LDL.LU R27, [R1+0x3ac] ;  /* 0x0003ac00011b7983 */ /* 0x000ea60000300800 */
[----:B----4-:R-:W-:Y:S01]  /*636a0*/  STL.64 [R1+0x2670], R10 ;  /* 0x0026700a01007387 */ /* 0x010fe20000100a00 */
[----:B---3--:R0:W-:Y:S03]  /*636b0*/  STL.64 [R1+0x2668], R8 ;  /* 0x0026680801007387 */ /* 0x0081e60000100a00 */
[----:B0-----:R-:W3:Y:S01]  /*636c0*/  LDL.LU R8, [R1+0x390] ;  /* 0x0003900001087983 */ /* 0x001ee20000300800 */
[----:B------:R-:W3:Y:S02]  /*636d0*/  LDL.LU R9, [R1+0x394] ;  /* 0x0003940001097983 */ /* 0x000ee40000300800 */
[----:B------:R-:W3:Y:S02]  /*636e0*/  LDL.LU R10, [R1+0x398] ;  /* 0x00039800010a7983 */ /* 0x000ee40000300800 */
[----:B------:R-:W3:Y:S01]  /*636f0*/  LDL.LU R11, [R1+0x39c] ;  /* 0x00039c00010b7983 */ /* 0x000ee20000300800 */
[----:B------:R-:W4:Y:S01]  /*63700*/  LDL.LU.64 R22, [R1+0x78] ;  /* 0x0000780001167983 */ /* 0x000f220000300a00 */
[----:B------:R-:W-:Y:S01]  /*63710*/  MOV R5, R18 ;  /* 0x0000001200057202 */ /* 0x000fe20000000f00 */
[----:B------:R-:W-:-:S02]  /*63720*/  IMAD.MOV.U32 R4, RZ, RZ, R19 ;  /* 0x000000ffff047224 */ /* 0x000fc400078e0013 */
[----:B----4-:R0:W-:Y:S01]  /*63730*/  STL.64 [R1+0x2638], R22 ;  /* 0x0026381601007387 */ /* 0x0101e20000100a00 */
[----:B------:R-:W4:Y:S02]  /*63740*/  LDL.LU R16, [R1+0x2b0] ;  /* 0x0002b00001107983 */ /* 0x000f240000300800 */
[----:B------:R-:W4:Y:S02]  /*63750*/  LDL.LU R17, [R1+0x2b4] ;  /* 0x0002b40001117983 */ /* 0x000f240000300800 */
[----:B------:R-:W2:Y:S01]  /*63760*/  LDL.LU R18, [R1+0x2b8] ;  /* 0x0002b80001127983 */ /* 0x000ea20000300800 */
[----:B------:R-:W2:Y:S01]  /*63770*/  LDL.LU R19, [R1+0x2bc] ;  /* 0x0002bc0001137983 */ /* 0x000ea20000300800 */
[----:B0-----:R-:W-:Y:S01]  /*63780*/  MOV R22, R21 ;  /* 0x0000001500167202 */ /* 0x001fe20000000f00 */
[----:B------:R-:W-:-:S05]  /*63790*/  IMAD.MOV.U32 R23, RZ, RZ, R20 ;  /* 0x000000ffff177224 */ /* 0x000fca00078e0014 */
[----:B------:R-:W-:Y:S04]  /*637a0*/  STL.64 [R1+0x2650], R22 ;  /* 0x0026501601007387 */ /* 0x000fe80000100a00 */
[----:B--2---:R-:W-:Y:S01]  /*637b0*/  STL.64 [R1+0x2630], R18 ;  /* 0x0026301201007387 */ /* 0x004fe20000100a00 */
[----:B----4-:R0:W-:Y:S03]  /*637c0*/  STL.64 [R1+0x2628], R16 ;  /* 0x0026281001007387 */ /* 0x0101e60000100a00 */
[----:B0-----:R-:W2:Y:S01]  /*637d0*/  LDL.LU R16, [R1+0x340] ;  /* 0x0003400001107983 */ /* 0x001ea20000300800 */
[----:B------:R-:W2:Y:S02]  /*637e0*/  LDL.LU R17, [R1+0x344] ;  /* 0x0003440001117983 */ /* 0x000ea40000300800 */
[----:B------:R-:W4:Y:S02]  /*637f0*/  LDL.LU R18, [R1+0x348] ;  /* 0x0003480001127983 */ /* 0x000f240000300800 */
[----:B------:R-:W4:Y:S01]  /*63800*/  LDL.LU R19, [R1+0x34c] ;  /* 0x00034c0001137983 */ /* 0x000f220000300800 */
[C---:B------:R-:W-:Y:S01]  /*63810*/  HMMA.16816.F32.BF16 R24, R12.reuse, R6, R24 ;  /* 0x000000060c18723c */ /* 0x040fe20000041818 */
[----:B------:R-:W3:Y:S01]  /*63820*/  LDL.LU R20, [R1+0x360] ;  /* 0x0003600001147983 */ /* 0x000ee20000300800 */
        /* <DEDUP_REMOVED lines=8> */
[----:B------:R-:W2:Y:S07]  /*638b0*/  LDL.LU R19, [R1+0x35c] ;  /* 0x00035c0001137983 */ /* 0x000eae0000300800 */
[----:B------:R-:W-:Y:S01]  /*638c0*/  STL.64 [R1+0x3b0], R24 ;  /* 0x0003b01801007387 */ /* 0x000fe20000100a00 */
[----:B------:R0:W-:Y:S03]  /*638d0*/  STL.64 [R1+0x3b8], R26 ;  /* 0x0003b81a01007387 */ /* 0x0001e60000100a00 */
[----:B0-----:R-:W3:Y:S01]  /*638e0*/  LDL.LU.64 R26, [R1+0x2678] ;  /* 0x00267800011a7983 */ /* 0x001ee20000300a00 */
[----:B------:R0:W-:Y:S02]  /*638f0*/  STL.64 [R1+0x25f8], R6 ;  /* 0x0025f80601007387 */ /* 0x0001e40000100a00 */
[----:B0-----:R-:W-:Y:S01]  /*63900*/  MOV R6, R5 ;  /* 0x0000000500067202 */ /* 0x001fe20000000f00 */
[----:B------:R-:W-:Y:S01]  /*63910*/  IMAD.MOV.U32 R7, RZ, RZ, R4 ;  /* 0x000000ffff077224 */ /* 0x000fe200078e0004 */
        /* <DEDUP_REMOVED lines=14> */
[----:B0-----:R-:W3:Y:S01]  /*63a00*/  LDL.LU.64 R10, [R1+0x2658] ;  /* 0x00265800010a7983 */ /* 0x001ee20000300a00 */
[----:B------:R0:W-:Y:S02]  /*63a10*/  STL.64 [R1+0x25d8], R26 ;  /* 0x0025d81a01007387 */ /* 0x0001e40000100a00 */
[----:B------:R-:W4:Y:S02]  /*63a20*/  LDL.LU R24, [R1+0x280] ;  /* 0x0002800001187983 */ /* 0x000f240000300800 */
[----:B------:R-:W4:Y:S01]  /*63a30*/  LDL.LU R25, [R1+0x284] ;  /* 0x0002840001197983 */ /* 0x000f220000300800 */
[----:B0-----:R-:W2:Y:S01]  /*63a40*/  LDL.LU R26, [R1+0x288] ;  /* 0x00028800011a7983 */ /* 0x001ea20000300800 */
[----:B------:R-:W2:Y:S03]  /*63a50*/  LDL.LU R27, [R1+0x28c] ;  /* 0x00028c00011b7983 */ /* 0x000ea60000300800 */
[----:B--2---:R-:W-:Y:S01]  /*63a60*/  STL.64 [R1+0x25f0], R26 ;  /* 0x0025f01a01007387 */ /* 0x004fe20000100a00 */
[----:B----4-:R0:W-:Y:S03]  /*63a70*/  STL.64 [R1+0x25e8], R24 ;  /* 0x0025e81801007387 */ /* 0x0101e60000100a00 */
        /* <DEDUP_REMOVED lines=12> */
[----:B------:R-:W-:Y:S01]  /*63b40*/  STL.64 [R1+0x370], R20 ;  /* 0x0003701401007387 */ /* 0x000fe20000100a00 */
[----:B------:R0:W-:Y:S03]  /*63b50*/  STL.64 [R1+0x378], R22 ;  /* 0x0003781601007387 */ /* 0x0001e60000100a00 */
        /* <DEDUP_REMOVED lines=19> */
[----:B------:R-:W2:Y:S02]  /*63c90*/  LDL.LU.64 R16, [R1+0x2610] ;  /* 0x0026100001107983 */ /* 0x000ea40000300a00 */
        /* <DEDUP_REMOVED lines=8> */
[----:B-1----:R-:W-:Y:S01]  /*63d20*/  MOV R14, R9 ;  /* 0x00000009000e7202 */ /* 0x002fe20000000f00 */
[----:B------:R-:W-:-:S05]  /*63d30*/  IMAD.MOV.U32 R15, RZ, RZ, R8 ;  /* 0x000000ffff0f7224 */ /* 0x000fca00078e0008 */
[----:B------:R0:W-:Y:S02]  /*63d40*/  STL.64 [R1+0x25d0], R14 ;  /* 0x0025d00e01007387 */ /* 0x0001e40000100a00 */
[----:B0-----:R-:W-:Y:S01]  /*63d50*/  MOV R14, R5 ;  /* 0x00000005000e7202 */ /* 0x001fe20000000f00 */
[----:B------:R-:W-:Y:S02]  /*63d60*/  IMAD.MOV.U32 R15, RZ, RZ, R4 ;  /* 0x000000ffff0f7224 */ /* 0x000fe400078e0004 */
        /* <DEDUP_REMOVED lines=11> */
[----:B------:R0:W-:Y:S01]  /*63e20*/  STL.64 [R1+0xf0], R4 ;  /* 0x0000f00401007387 */ /* 0x0001e20000100a00 */
[----:B------:R1:W-:Y:S03]  /*63e30*/  STL.64 [R1+0xf8], R6 ;  /* 0x0000f80601007387 */ /* 0x0003e60000100a00 */
[----:B0-----:R-:W4:Y:S01]  /*63e40*/  LDL.LU R4, [R1+0xc0] ;  /* 0x0000c00001047983 */ /* 0x001f220000300800 */
[----:B------:R-:W4:Y:S02]  /*63e50*/  LDL.LU R5, [R1+0xc4] ;  /* 0x0000c40001057983 */ /* 0x000f240000300800 */
[----:B-1----:R-:W2:Y:S02]  /*63e60*/  LDL.LU R6, [R1+0xc8] ;  /* 0x0000c80001067983 */ /* 0x002ea40000300800 */
[----:B------:R-:W2:Y:S02]  /*63e70*/  LDL.LU R7, [R1+0xcc] ;  /* 0x0000cc0001077983 */ /* 0x000ea40000300800 */
[----:B--2---:R-:W-:Y:S01]  /*63e80*/  STL.64 [R1+0x2540], R6 ;  /* 0x0025400601007387 */ /* 0x004fe20000100a00 */
[----:B----4-:R0:W-:Y:S03]  /*63e90*/  STL.64 [R1+0x2538], R4 ;  /* 0x0025380401007387 */ /* 0x0101e60000100a00 */
[----:B0-----:R-:W2:Y:S01]  /*63ea0*/  LDL.LU R4, [R1+0x120] ;  /* 0x0001200001047983 */ /* 0x001ea20000300800 */
[----:B------:R-:W2:Y:S01]  /*63eb0*/  LDL.LU R5, [R1+0x124] ;  /* 0x0001240001057983 */ /* 0x000ea20000300800 */
[----:B------:R-:W-:Y:S01]  /*63ec0*/  MOV R6, R0 ;  /* 0x0000000000067202 */ /* 0x000fe20000000f00 */
[----:B------:R-:W-:Y:S01]  /*63ed0*/  IMAD.MOV.U32 R7, RZ, RZ, R2 ;  /* 0x000000ffff077224 */ /* 0x000fe200078e0002 */
[----:B------:R-:W4:Y:S01]  /*63ee0*/  LDL.LU R0, [R1+0x25e4] ;  /* 0x0025e40001007983 */ /* 0x000f220000300800 */
[----:B------:R-:W3:Y:S01]  /*63ef0*/  LDL.LU R2, [R1+0x25e0] ;  /* 0x0025e00001027983 */ /* 0x000ee20000300800 */
[C---:B------:R-:W-:Y:S02]  /*63f00*/  HMMA.16816.F32.BF16 R12, R16.reuse, R14, R24 ;  /* 0x0000000e100c723c */ /* 0x040fe40000041818 */
[----:B------:R0:W-:Y:S04]  /*63f10*/  STL.64 [R1+0x2550], R6 ;  /* 0x0025500601007387 */ /* 0x0001e80000100a00 */
[----:B--2---:R-:W-:Y:S01]  /*63f20*/  STL.64 [R1+0x2548], R4 ;  /* 0x0025480401007387 */ /* 0x004fe20000100a00 */
[----:B0-----:R-:W2:Y:S02]  /*63f30*/  LDL.LU.64 R6, [R1+0x8] ;  /* 0x0000080001067983 */ /* 0x001ea40000300a00 */
[----:B------:R-:W3:Y:S11]  /*63f40*/  LDL.LU.64 R26, [R1+0x25d8] ;  /* 0x0025d800011a7983 */ /* 0x000ef60000300a00 */
[----:B------:R-:W-:Y:S03]  /*63f50*/  @!UPT UIADD3 URZ, URZ, URZ, URZ ;  /* 0x0000003f3f3ff290 */ /* 0x000fe6000fffe03f */
[----:B------:R-:W-:Y:S01]  /*63f60*/  STL.64 [R1+0xe0], R12 ;  /* 0x0000e00c01007387 */ /* 0x000fe20000100a00 */
[----:B------:R3:W-:Y:S02]  /*63f70*/  STL.64 [R1+0xe8], R14 ;  /* 0x0000e80e01007387 */ /* 0x0007e40000100a00 */
[C---:B---3--:R-:W-:Y:S02]  /*63f80*/  HMMA.16816.F32.BF16 R12, R16.reuse, R26, R20 ;  /* 0x0000001a100c723c */ /* 0x048fe40000041814 */
[----:B------:R0:W-:Y:S01]  /*63f90*/  STL.64 [R1+0x2578], R26 ;  /* 0x0025781a01007387 */ /* 0x0001e20000100a00 */
[----:B------:R-:W3:Y:S11]  /*63fa0*/  LDL.LU R24, [R1+0x160] ;  /* 0x0001600001187983 */ /* 0x000ef60000300800 */
[----:B------:R-:W-:Y:S09]  /*63fb0*/  @!UPT UIADD3 URZ, URZ, URZ, URZ ;  /* 0x0000003f3f3ff290 */ /* 0x000ff2000fffe03f */
[----:B------:R1:W-:Y:S01]  /*63fc0*/  STL.64 [R1+0xd0], R12 ;  /* 0x0000d00c01007387 */ /* 0x0003e20000100a00 */
[----:B------:R2:W-:Y:S02]  /*63fd0*/  STL.64 [R1+0xd8], R14 ;  /* 0x0000d80e01007387 */ /* 0x0005e40000100a00 */
[----:B------:R-:W3:Y:S02]  /*63fe0*/  LDL.LU R25, [R1+0x164] ;  /* 0x0001640001197983 */ /* 0x000ee40000300800 */
[----:B0-----:R-:W3:Y:S01]  /*63ff0*/  LDL.LU R26, [R1+0x168] ;  /* 0x00016800011a7983 */ /* 0x001ee20000300800 */
[----:B------:R-:W3:Y:S01]  /*64000*/  LDL.LU R27, [R1+0x16c] ;  /* 0x00016c00011b7983 */ /* 0x000ee20000300800 */
[----:B------:R-:W4:Y:S02]  /*64010*/  LDL.LU R20, [R1+0x240] ;  /* 0x0002400001147983 */ /* 0x000f240000300800 */
[----:B------:R-:W4:Y:S02]  /*64020*/  LDL.LU R21, [R1+0x244] ;  /* 0x0002440001157983 */ /* 0x000f240000300800 */
[----:B------:R-:W4:Y:S01]  /*64030*/  LDL.LU R22, [R1+0x248] ;  /* 0x0002480001167983 */ /* 0x000f220000300800 */
[----:B------:R-:W4:Y:S04]  /*64040*/  LDL.LU R23, [R1+0x24c] ;  /* 0x00024c0001177983 */ /* 0x000f280000300800 */
[----:B-1----:R-:W4:Y:S01]  /*64050*/  LDL.LU R12, [R1+0x250] ;  /* 0x00025000010c7983 */ /* 0x002f220000300800 */
[----:B------:R-:W4:Y:S02]  /*64060*/  LDL.LU R13, [R1+0x254] ;  /* 0x00025400010d7983 */ /* 0x000f240000300800 */
[----:B--2---:R-:W4:Y:S02]  /*64070*/  LDL.LU R14, [R1+0x258] ;  /* 0x00025800010e7983 */ /* 0x004f240000300800 */
[----:B------:R-:W4:Y:S01]  /*64080*/  LDL.LU R15, [R1+0x25c] ;  /* 0x00025c00010f7983 */ /* 0x000f220000300800 */
[----:B---3--:R0:W-:Y:S01]  /*64090*/  STL.64 [R1+0x2588], R26 ;  /* 0x0025881a01007387 */ /* 0x0081e20000100a00 */
[----:B------:R-:W-:Y:S03]  /*640a0*/  STL.64 [R1+0x2580], R24 ;  /* 0x0025801801007387 */ /* 0x000fe60000100a00 */
[----:B0-----:R-:W2:Y:S04]  /*640b0*/  LDL.LU.64 R26, [R1+0x48] ;  /* 0x00004800011a7983 */ /* 0x001ea80000300a00 */
[----:B--2---:R0:W-:Y:S04]  /*640c0*/  STL.64 [R1+0x2598], R26 ;  /* 0x0025981a01007387 */ /* 0x0041e80000100a00 */
[----:B0-----:R-:W2:Y:S04]  /*640d0*/  LDL.LU.64 R26, [R1+0x58] ;  /* 0x00005800011a7983 */ /* 0x001ea80000300a00 */
[----:B--2---:R0:W-:Y:S01]  /*640e0*/  STL.64 [R1+0x25c0], R26 ;  /* 0x0025c01a01007387 */ /* 0x0041e20000100a00 */
[----:B------:R-:W2:Y:S02]  /*640f0*/  LDL.LU R24, [R1+0x260] ;  /* 0x0002600001187983 */ /* 0x000ea40000300800 */
[----:B------:R-:W2:Y:S01]  /*64100*/  LDL.LU R25, [R1+0x264] ;  /* 0x0002640001197983 */ /* 0x000ea20000300800 */
[----:B0-----:R-:W2:Y:S01]  /*64110*/  LDL.LU R26, [R1+0x268] ;  /* 0x00026800011a7983 */ /* 0x001ea20000300800 */
[----:B------:R-:W2:Y:S02]  /*64120*/  LDL.LU R27, [R1+0x26c] ;  /* 0x00026c00011b7983 */ /* 0x000ea40000300800 */
[C---:B--2---:R-:W-:Y:S11]  /*64130*/  HMMA.16816.F32.BF16 R24, R16.reuse, R10, R24 ;  /* 0x0000000a1018723c */ /* 0x044ff60000041818 */
[----:B------:R-:W-:Y:S11]  /*64140*/  @!UPT UIADD3 URZ, URZ, URZ, URZ ;  /* 0x0000003f3f3ff290 */ /* 0x000ff6000fffe03f */
[----:B------:R-:W-:Y:S01]  /*64150*/  @!UPT UIADD3 URZ, URZ, URZ, URZ ;  /* 0x0000003f3f3ff290 */ /* 0x000fe2000fffe03f */
[----:B------:R0:W-:Y:S01]  /*64160*/  STL.64 [R1+0x1c0], R24 ;  /* 0x0001c01801007387 */ /* 0x0001e20000100a00 */
[----:B------:R1:W-:Y:S03]  /*64170*/  STL.64 [R1+0x1c8], R26 ;  /* 0x0001c81a01007387 */ /* 0x0003e60000100a00 */
[----:B0-----:R-:W2:Y:S01]  /*64180*/  LDL.LU R24, [R1+0x190] ;  /* 0x0001900001187983 */ /* 0x001ea20000300800 */
[----:B------:R-:W2:Y:S02]  /*64190*/  LDL.LU R25, [R1+0x194] ;  /* 0x0001940001197983 */ /* 0x000ea40000300800 */
[----:B-1----:R-:W2:Y:S02]  /*641a0*/  LDL.LU R26, [R1+0x198] ;  /* 0x00019800011a7983 */ /* 0x002ea40000300800 */
[----:B------:R-:W2:Y:S01]  /*641b0*/  LDL.LU R27, [R1+0x19c] ;  /* 0x00019c00011b7983 */ /* 0x000ea20000300800 */
[----:B------:R0:W-:Y:S01]  /*641c0*/  STL.64 [R1+0x2560], R10 ;  /* 0x0025600a01007387 */ /* 0x0001e20000100a00 */
[----:B------:R-:W3:Y:S02]  /*641d0*/  LDL.LU R8, [R1+0x150] ;  /* 0x0001500001087983 */ /* 0x000ee40000300800 */
[----:B------:R-:W3:Y:S01]  /*641e0*/  LDL.LU R9, [R1+0x154] ;  /* 0x0001540001097983 */ /* 0x000ee20000300800 */
[----:B0-----:R-:W2:Y:S01]  /*641f0*/  LDL.LU R10, [R1+0x158] ;  /* 0x00015800010a7983 */ /* 0x001ea20000300800 */
[----:B------:R-:W2:Y:S03]  /*64200*/  LDL.LU R11, [R1+0x15c] ;  /* 0x00015c00010b7983 */ /* 0x000ea60000300800 */
[----:B--2---:R0:W-:Y:S01]  /*64210*/  STL.64 [R1+0x2570], R10 ;  /* 0x0025700a01007387 */ /* 0x0041e20000100a00 */
[----:B---3--:R1:W-:Y:S03]  /*64220*/  STL.64 [R1+0x2568], R8 ;  /* 0x0025680801007387 */ /* 0x0083e60000100a00 */
[----:B0-----:R-:W2:Y:S01]  /*64230*/  LDL.LU.64 R10, [R1+0x28] ;  /* 0x00002800010a7983 */ /* 0x001ea20000300a00 */
[C---:B----4-:R-:W-:Y:S03]  /*64240*/  HMMA.16816.F32.BF16 R12, R16.reuse, R6, R12 ;  /* 0x00000006100c723c */ /* 0x050fe6000004180c */
[----:B--2---:R0:W-:Y:S01]  /*64250*/  STL.64 [R1+0x2590], R10 ;  /* 0x0025900a01007387 */ /* 0x0041e20000100a00 */
[----:B-1----:R-:W2:Y:S02]  /*64260*/  LDL.LU R8, [R1+0x170] ;  /* 0x0001700001087983 */ /* 0x002ea40000300800 */
[----:B------:R-:W2:Y:S01]  /*64270*/  LDL.LU R9, [R1+0x174] ;  /* 0x0001740001097983 */ /* 0x000ea20000300800 */
[----:B0-----:R-:W3:Y:S01]  /*64280*/  LDL.LU R10, [R1+0x178] ;  /* 0x00017800010a7983 */ /* 0x001ee20000300800 */
[----:B------:R-:W3:Y:S03]  /*64290*/  LDL.LU R11, [R1+0x17c] ;  /* 0x00017c00010b7983 */ /* 0x000ee60000300800 */
[----:B---3--:R-:W-:Y:S01]  /*642a0*/  STL.64 [R1+0x25a8], R10 ;  /* 0x0025a80a01007387 */ /* 0x008fe20000100a00 */
[----:B--2---:R0:W-:Y:S03]  /*642b0*/  STL.64 [R1+0x25a0], R8 ;  /* 0x0025a00801007387 */ /* 0x0041e60000100a00 */
[----:B0-----:R-:W2:Y:S01]  /*642c0*/  LDL.LU R8, [R1+0x180] ;  /* 0x0001800001087983 */ /* 0x001ea20000300800 */
[----:B------:R-:W2:Y:S02]  /*642d0*/  LDL.LU R9, [R1+0x184] ;  /* 0x0001840001097983 */ /* 0x000ea40000300800 */
[----:B------:R-:W2:Y:S02]  /*642e0*/  LDL.LU R10, [R1+0x188] ;  /* 0x00018800010a7983 */ /* 0x000ea40000300800 */
[----:B------:R-:W2:Y:S03]  /*642f0*/  LDL.LU R11, [R1+0x18c] ;  /* 0x00018c00010b7983 */ /* 0x000ea60000300800 */
[----:B------:R-:W-:Y:S01]  /*64300*/  STL.64 [R1+0x260], R12 ;  /* 0x0002600c01007387 */ /* 0x000fe20000100a00 */
[----:B------:R0:W-:Y:S03]  /*64310*/  STL.64 [R1+0x268], R14 ;  /* 0x0002680e01007387 */ /* 0x0001e60000100a00 */
[----:B0-----:R-:W3:Y:S01]  /*64320*/  LDL.LU.64 R14, [R1+0x25d0] ;  /* 0x0025d000010e7983 */ /* 0x001ee20000300a00 */
[----:B------:R0:W-:Y:S02]  /*64330*/  STL.64 [R1+0x2558], R6 ;  /* 0x0025580601007387 */ /* 0x0001e40000100a00 */
[----:B------:R-:W4:Y:S02]  /*64340*/  LDL.LU R4, [R1+0x140] ;  /* 0x0001400001047983 */ /* 0x000f240000300800 */
[----:B------:R-:W4:Y:S01]  /*64350*/  LDL.LU R5, [R1+0x144] ;  /* 0x0001440001057983 */ /* 0x000f220000300800 */
[----:B0-----:R-:W-:Y:S01]  /*64360*/  MOV R6, R2 ;  /* 0x0000000200067202 */ /* 0x001fe20000000f00 */
[----:B------:R-:W-:Y:S01]  /*64370*/  IMAD.MOV.U32 R7, RZ, RZ, R0 ;  /* 0x000000ffff077224 */ /* 0x000fe200078e0000 */
[C---:B---3--:R-:W-:Y:S11]  /*64380*/  HMMA.16816.F32.BF16 R20, R16.reuse, R14, R20 ;  /* 0x0000000e1014723c */ /* 0x048ff60000041814 */
[----:B------:R-:W-:Y:S11]  /*64390*/  @!UPT UIADD3 URZ, URZ, URZ, URZ ;  /* 0x0000003f3f3ff290 */ /* 0x000ff6000fffe03f */
[----:B------:R-:W-:Y:S01]  /*643a0*/  @!UPT UIADD3 URZ, URZ, URZ, URZ ;  /* 0x0000003f3f3ff290 */ /* 0x000fe2000fffe03f */
[----:B------:R-:W-:Y:S01]  /*643b0*/  STL.64 [R1+0x4e0], R20 ;  /* 0x0004e01401007387 */ /* 0x000fe20000100a00 */
[----:B------:R-:W-:Y:S01]  /*643c0*/  MOV R2, R22 ;  /* 0x0000001600027202 */ /* 0x000fe20000000f00 */
[----:B------:R-:W-:Y:S02]  /*643d0*/  IMAD.MOV.U32 R0, RZ, RZ, R23 ;  /* 0x000000ffff007224 */ /* 0x000fe400078e0017 */
[----:B------:R-:W3:Y:S02]  /*643e0*/  LDL.LU.64 R22, [R1+0x25c8] ;  /* 0x0025c80001167983 */ /* 0x000ee40000300a00 */
[----:B------:R0:W-:Y:S02]  /*643f0*/  STL [R1+0x21d4], R2 ;  /* 0x0021d40201007387 */ /* 0x0001e40000100800 */
[----:B0-----:R-:W2:Y:S01]  /*64400*/  LDL R2, [R1+0x145c] ;  /* 0x00145c0001027983 */ /* 0x001ea20000100800 */
[----:B---3--:R-:W-:Y:S03]  /*64410*/  HMMA.16816.F32.BF16 R16, R16, R22, R24 ;  /* 0x000000161010723c */ /* 0x008fe60000041818 */
[----:B------:R-:W2:Y:S01]  /*64420*/  LDL.LU.64 R26, [R1+0x25c0] ;  /* 0x0025c000011a7983 */ /* 0x000ea20000300a00 */
[----:B------:R-:W-:Y:S01]  /*64430*/  MOV R13, R22 ;  /* 0x00000016000d7202 */ /* 0x000fe20000000f00 */
[----:B------:R-:W-:Y:S11]  /*64440*/  IMAD.MOV.U32 R12, RZ, RZ, R23 ;  /* 0x000000ffff0c7224 */ /* 0x000ff600078e0017 */
[----:B------:R-:W-:Y:S07]  /*64450*/  @!UPT UIADD3 URZ, URZ, URZ, URZ ;  /* 0x0000003f3f3ff290 */ /* 0x000fee000fffe03f */
[----:B------:R0:W-:Y:S01]  /*64460*/  STL.64 [R1+0x190], R16 ;  /* 0x0001901001007387 */ /* 0x0001e20000100a00 */
[----:B------:R-:W-:Y:S02]  /*64470*/  STL.64 [R1+0x198], R18 ;  /* 0x0001981201007387 */ /* 0x000fe40000100a00 */
[----:B------:R-:W2:Y:S02]  /*64480*/  LDL.LU.64 R22, [R1+0x25b8] ;  /* 0x0025b80001167983 */ /* 0x000ea40000300a00 */
[----:B------:R-:W2:Y:S02]  /*64490*/  LDL.LU.64 R20, [R1+0x25b0] ;  /* 0x0025b00001147983 */ /* 0x000ea40000300a00 */
[C---:B--2---:R-:W-:Y:S01]  /*644a0*/  HMMA.16816.F32.BF16 R8, R20.reuse, R26, R8 ;  /* 0x0000001a1408723c */ /* 0x044fe20000041808 */
[----:B0-----:R-:W-:Y:S01]  /*644b0*/  MOV R17, R26 ;  /* 0x0000001a00117202 */ /* 0x001fe20000000f00 */
[----:B------:R-:W-:Y:S11]  /*644c0*/  IMAD.MOV.U32 R16, RZ, RZ, R27 ;  /* 0x000000ffff107224 */ /* 0x000ff600078e001b */
[----:B------:R-:W-:Y:S10]  /*644d0*/  @!UPT UIADD3 URZ, URZ, URZ, URZ ;  /* 0x0000003f3f3ff290 */ /* 0x000ff4000fffe03f */
[----:B------:R-:W-:Y:S01]  /*644e0*/  STL.64 [R1+0x570], R8 ;  /* 0x0005700801007387 */ /* 0x000fe20000100a00 */
[----:B------:R0:W-:Y:S03]  /*644f0*/  STL.64 [R1+0x578], R10 ;  /* 0x0005780a01007387 */ /* 0x0001e60000100a00 */
[----:B0-----:R-:W2:Y:S01]  /*64500*/  LDL.LU.64 R10, [R1+0x25a8] ;  /* 0x0025a800010a7983 */ /* 0x001ea20000300a00 */
[----:B------:R-:W2:Y:S02]  /*64510*/  LDL.LU.64 R8, [R1+0x25a0] ;  /* 0x0025a00001087983 */ /* 0x000ea40000300a00 */
[----:B------:R-:W2:Y:S01]  /*64520*/  LDL.LU.64 R26, [R1+0x2598] ;  /* 0x00259800011a7983 */ /* 0x000ea20000300a00 */
        /* <DEDUP_REMOVED lines=19> */
[----:B------:R-:W2:Y:S02]  /*64660*/  LDL.LU.64 R10, [R1+0x2570] ;  /* 0x00257000010a7983 */ /* 0x000ea40000300a00 */
[----:B------:R-:W2:Y:S02]  /*64670*/  LDL.LU.64 R8, [R1+0x2568] ;  /* 0x0025680001087983 */ /* 0x000ea40000300a00 */
[C---:B--2---:R-:W-:Y:S11]  /*64680*/  HMMA.16816.F32.BF16 R8, R20.reuse, R26, R8 ;  /* 0x0000001a1408723c */ /* 0x044ff60000041808 */
[----:B------:R-:W-:Y:S11]  /*64690*/  @!UPT UIADD3 URZ, URZ, URZ, URZ ;  /* 0x0000003f3f3ff290 */ /* 0x000ff6000fffe03f */
[----:B------:R-:W-:Y:S01]  /*646a0*/  @!UPT UIADD3 URZ, URZ, URZ, URZ ;  /* 0x0000003f3f3ff290 */ /* 0x000fe2000fffe03f */
[----:B------:R-:W-:Y:S01]  /*646b0*/  STL.64 [R1+0x180], R8 ;  /* 0x0001800801007387 */ /* 0x000fe20000100a00 */
[----:B------:R0:W-:Y:S03]  /*646c0*/  STL.64 [R1+0x188], R10 ;  /* 0x0001880a01007387 */ /* 0x0001e60000100a00 */
[----:B0-----:R-:W4:Y:S01]  /*646d0*/  LDL.LU.64 R10, [R1+0x2560] ;  /* 0x00256000010a7983 */ /* 0x001f220000300a00 */
[----:B------:R-:W-:Y:S01]  /*646e0*/  STL.64 [R1+0x24f0], R26 ;  /* 0x0024f01a01007387 */ /* 0x000fe20000100a00 */
[C---:B----4-:R-:W-:Y:S11]  /*646f0*/  HMMA.16816.F32.BF16 R4, R20.reuse, R10, R4 ;  /* 0x0000000a1404723c */ /* 0x050ff60000041804 */
        /* <DEDUP_REMOVED lines=14> */
[----:B------:R-:W-:Y:S01]  /*647e0*/  STL.64 [R1+0x168], R10 ;  /* 0x0001680a01007387 */ /* 0x000fe20000100a00 */
[----:B0-----:R-:W-:Y:S01]  /*647f0*/  MOV R9, R6 ;  /* 0x0000000600097202 */ /* 0x001fe20000000f00 */
[----:B------:R-:W-:Y:S02]  /*64800*/  IMAD.MOV.U32 R8, RZ, RZ, R7 ;  /* 0x000000ffff087224 */ /* 0x000fe400078e0007 */
        /* <DEDUP_REMOVED lines=9> */
[----:B------:R-:W-:Y:S01]  /*648a0*/  STL.64 [R1+0x24c8], R14 ;  /* 0x0024c80e01007387 */ /* 0x000fe20000100a00 */
[----:B--2---:R-:W-:Y:S01]  /*648b0*/  HMMA.16816.F32.BF16 R20, R20, R18, R4 ;  /* 0x000000121414723c */ /* 0x004fe20000041804 */
[----:B------:R-:W2:Y:S01]  /*648c0*/  LDL.LU.64 R6, [R1+0x2530] ;  /* 0x0025300001067983 */ /* 0x000ea20000300a00 */
[----:B------:R-:W2:Y:S11]  /*648d0*/  LDL.LU.64 R4, [R1+0x2528] ;  /* 0x0025280001047983 */ /* 0x000eb60000300a00 */
[----:B------:R-:W-:Y:S10]  /*648e0*/  @!UPT UIADD3 URZ, URZ, URZ, URZ ;  /* 0x0000003f3f3ff290 */ /* 0x000ff4000fffe03f */
[----:B------:R-:W-:Y:S01]  /*648f0*/  STL.64 [R1+0x4d0], R20 ;  /* 0x0004d01401007387 */ /* 0x000fe20000100a00 */
[----:B------:R0:W-:Y:S02]  /*64900*/  STL.64 [R1+0x4d8], R22 ;  /* 0x0004d81601007387 */ /* 0x0001e40000100a00 */
[----:B0-----:R-:W-:Y:S01]  /*64910*/  MOV R22, R25 ;  /* 0x0000001900167202 */ /* 0x001fe20000000f00 */
[----:B------:R-:W-:-:S05]  /*64920*/  IMAD.MOV.U32 R23, RZ, RZ, R24 ;  /* 0x000000ffff177224 */ /* 0x000fca00078e0018 */
[----:B------:R-:W-:Y:S01]  /*64930*/  STL.64 [R1+0x2518], R22 ;  /* 0x0025181601007387 */ /* 0x000fe20000100a00 */
[----:B------:R-:W3:Y:S02]  /*64940*/  LDL.LU R24, [R1+0x90] ;  /* 0x0000900001187983 */ /* 0x000ee40000300800 */
[----:B------:R-:W3:Y:S02]  /*64950*/  LDL.LU R25, [R1+0x94] ;  /* 0x0000940001197983 */ /* 0x000ee40000300800 */
[----:B------:R-:W4:Y:S01]  /*64960*/  LDL.LU R26, [R1+0x98] ;  /* 0x00009800011a7983 */ /* 0x000f220000300800 */
[----:B------:R-:W4:Y:S01]  /*64970*/  LDL.LU R27, [R1+0x9c] ;  /* 0x00009c00011b7983 */ /* 0x000f220000300800 */
[----:B------:R-:W-:Y:S01]  /*64980*/  MOV R14, R9 ;  /* 0x00000009000e7202 */ /* 0x000fe20000000f00 */
[----:B------:R-:W-:Y:S02]  /*64990*/  IMAD.MOV.U32 R15, RZ, RZ, R8 ;  /* 0x000000ffff0f7224 */ /* 0x000fe400078e0008 */
[----:B----4-:R0:W-:Y:S01]  /*649a0*/  STL.64 [R1+0x2500], R26 ;  /* 0x0025001a01007387 */ /* 0x0101e20000100a00 */
[----:B---3--:R1:W-:Y:S01]  /*649b0*/  STL.64 [R1+0x24f8], R24 ;  /* 0x0024f81801007387 */ /* 0x0083e20000100a00 */
[----:B0-----:R-:W-:Y:S01]  /*649c0*/  MOV R26, R13 ;  /* 0x0000000d001a7202 */ /* 0x001fe20000000f00 */
[----:B------:R-:W-:-:S05]  /*649d0*/  IMAD.MOV.U32 R27, RZ, RZ, R12 ;  /* 0x000000ffff1b7224 */ /* 0x000fca00078e000c */
[----:B------:R0:W-:Y:S01]  /*649e0*/  STL.64 [R1+0x2520], R26 ;  /* 0x0025201a01007387 */ /* 0x0001e20000100a00 */
[----:B-1----:R-:W2:Y:S02]  /*649f0*/  LDL.LU R24, [R1+0xb0] ;  /* 0x0000b00001187983 */ /* 0x002ea40000300800 */
[----:B------:R-:W2:Y:S01]  /*64a00*/  LDL.LU R25, [R1+0xb4] ;  /* 0x0000b40001197983 */ /* 0x000ea20000300800 */
[----:B0-----:R-:W2:Y:S01]  /*64a10*/  LDL.LU R26, [R1+0xb8] ;  /* 0x0000b800011a7983 */ /* 0x001ea20000300800 */
[----:B------:R-:W2:Y:S02]  /*64a20*/  LDL.LU R27, [R1+0xbc] ;  /* 0x0000bc00011b7983 */ /* 0x000ea40000300800 */
[----:B------:R0:W-:Y:S02]  /*64a30*/  STL.64 [R1+0x24e0], R14 ;  /* 0x0024e00e01007387 */ /* 0x0001e40000100a00 */
[----:B------:R-:W3:Y:S01]  /*64a40*/  LDL.LU R12, [R1+0x230] ;  /* 0x00023000010c7983 */ /* 0x000ee20000300800 */
[----:B------:R-:W3:Y:S04]  /*64a50*/  LDL.LU R13, [R1+0x234] ;  /* 0x00023400010d7983 */ /* 0x000ee80000300800 */
[----:B0-----:R-:W4:Y:S01]  /*64a60*/  LDL.LU R14, [R1+0x238] ;  /* 0x00023800010e7983 */ /* 0x001f220000300800 */
[----:B------:R-:W4:Y:S02]  /*64a70*/  LDL.LU R15, [R1+0x23c] ;  /* 0x00023c00010f7983 */ /* 0x000f240000300800 */
        /* <DEDUP_REMOVED lines=8> */
[----:B------:R-:W4:Y:S01]  /*64b00*/  LDL.LU R8, [R1+0x60] ;  /* 0x0000600001087983 */ /* 0x000f220000300800 */
[----:B------:R-:W4:Y:S02]  /*64b10*/  LDL.LU R9, [R1+0x64] ;  /* 0x0000640001097983 */ /* 0x000f240000300800 */
[----:B------:R-:W4:Y:S02]  /*64b20*/  LDL.LU R10, [R1+0x68] ;  /* 0x00006800010a7983 */ /* 0x000f240000300800 */
[----:B------:R-:W4:Y:S01]  /*64b30*/  LDL.LU R11, [R1+0x6c] ;  /* 0x00006c00010b7983 */ /* 0x000f220000300800 */
[----:B------:R0:W-:Y:S01]  /*64b40*/  STL.64 [R1+0x24c0], R18 ;  /* 0x0024c01201007387 */ /* 0x0001e20000100a00 */
[----:B------:R-:W3:Y:S02]  /*64b50*/  LDL.LU R16, [R1+0x480] ;  /* 0x0004800001107983 */ /* 0x000ee40000300800 */
[----:B------:R-:W3:Y:S01]  /*64b60*/  LDL.LU R17, [R1+0x484] ;  /* 0x0004840001117983 */ /* 0x000ee20000300800 */
[----:B0-----:R-:W3:Y:S01]  /*64b70*/  LDL.LU R18, [R1+0x488] ;  /* 0x0004880001127983 */ /* 0x001ee20000300800 */
[----:B------:R-:W3:Y:S01]  /*64b80*/  LDL.LU R19, [R1+0x48c] ;  /* 0x00048c0001137983 */ /* 0x000ee20000300800 */
[----:B--2---:R-:W-:Y:S02]  /*64b90*/  HMMA.16816.F32.BF16 R20, R4, R22, R24 ;  /* 0x000000160414723c */ /* 0x004fe40000041818 */
[----:B---3--:R-:W-:Y:S01]  /*64ba0*/  STL.64 [R1+0x24d8], R18 ;  /* 0x0024d81201007387 */ /* 0x008fe20000100a00 */
[----:B------:R0:W-:Y:S03]  /*64bb0*/  STL.64 [R1+0x24d0], R16 ;  /* 0x0024d01001007387 */ /* 0x0001e60000100a00 */
[----:B0-----:R-:W2:Y:S01]  /*64bc0*/  LDL.LU R16, [R1+0x330] ;  /* 0x0003300001107983 */ /* 0x001ea20000300800 */
[----:B------:R-:W2:Y:S02]  /*64bd0*/  LDL.LU R18, [R1+0x338] ;  /* 0x0003380001127983 */ /* 0x000ea40000300800 */
[----:B------:R-:W3:Y:S01]  /*64be0*/  LDL.LU.64 R26, [R1+0x2520] ;  /* 0x00252000011a7983 */ /* 0x000ee20000300a00 */
[----:B------:R-:W-:-:S02]  /*64bf0*/  MOV R17, R3 ;  /* 0x0000000300117202 */ /* 0x000fc40000000f00 */
[----:B------:R-:W0:Y:S11]  /*64c00*/  S2R R3, SR_TID.X ;  /* 0x0000000000037919 */ /* 0x000e360000002100 */
[----:B------:R-:W-:Y:S01]  /*64c10*/  STL.64 [R1+0x4a0], R20 ;  /* 0x0004a01401007387 */ /* 0x000fe20000100a00 */
[----:B------:R1:W-:Y:S02]  /*64c20*/  STL.64 [R1+0x4a8], R22 ;  /* 0x0004a81601007387 */ /* 0x0003e40000100a00 */
[----:B------:R-:W-:Y:S01]  /*64c30*/  IMAD.MOV.U32 R19, RZ, RZ, R29 ;  /* 0x000000ffff137224 */ /* 0x000fe200078e001d */
[----:B-1----:R-:W2:Y:S01]  /*64c40*/  LDL.LU.64 R22, [R1+0x2518] ;  /* 0x0025180001167983 */ /* 0x002ea20000300a00 */
[----:B0-----:R-:W-:Y:S01]  /*64c50*/  LOP3.LUT R21, R3, 0x7, RZ, 0xc0, !PT ;  /* 0x0000000703157812 */ /* 0x001fe200078ec0ff */
[----:B---3--:R-:W-:Y:S02]  /*64c60*/  HMMA.16816.F32.BF16 R24, R4, R26, R12 ;  /* 0x0000001a0418723c */ /* 0x008fe4000004180c */
[----:B------:R-:W3:Y:S01]  /*64c70*/  LDL.LU.64 R14, [R1+0x2510] ;  /* 0x00251000010e7983 */ /* 0x000ee20000300a00 */
[----:B------:R-:W3:Y:S11]  /*64c80*/  LDL.LU.64 R12, [R1+0x2508] ;  /* 0x00250800010c7983 */ /* 0x000ef60000300a00 */
[----:B------:R-:W-:Y:S09]  /*64c90*/  @!UPT UIADD3 URZ, URZ, URZ, URZ ;  /* 0x0000003f3f3ff290 */ /* 0x000ff2000fffe03f */
[----:B------:R0:W-:Y:S01]  /*64ca0*/  STL.64 [R1+0x490], R24 ;  /* 0x0004901801007387 */ /* 0x0001e20000100a00 */
[----:B------:R-:W-:Y:S01]  /*64cb0*/  MOV R29, R26 ;  /* 0x0000001a001d7202 */ /* 0x000fe20000000f00 */
[----:B------:R-:W-:Y:S02]  /*64cc0*/  IMAD.MOV.U32 R3, RZ, RZ, R27 ;  /* 0x000000ffff037224 */ /* 0x000fe400078e001b */
[----:B------:R-:W2:Y:S04]  /*64cd0*/  LDL.LU.64 R26, [R1+0x2500] ;  /* 0x00250000011a7983 */ /* 0x000ea80000300a00 */
[----:B0-----:R-:W2:Y:S01]  /*64ce0*/  LDL.LU.64 R24, [R1+0x24f8] ;  /* 0x0024f80001187983 */ /* 0x001ea20000300a00 */
[----:B------:R0:W-:Y:S01]  /*64cf0*/  STL [R1+0x21ac], R3 ;  /* 0x0021ac0301007387 */ /* 0x0001e20000100800 */
[----:B------:R-:W-:-:S02]  /*64d00*/  SHF.L.U32 R20, R21, 0x4, RZ ;  /* 0x0000000415147819 */ /* 0x000fc400000006ff */
[----:B0-----:R-:W0:Y:S04]  /*64d10*/  S2R R3, SR_TID.X ;  /* 0x0000000000037919 */ /* 0x001e280000002100 */
[----:B------:R-:W1:Y:S01]  /*64d20*/  S2R R21, SR_TID.X ;  /* 0x0000000000157919 */ /* 0x000e620000002100 */
[----:B------:R0:W-:Y:S02]  /*64d30*/  STL [R1+0x21a8], R29 ;  /* 0x0021a81d01007387 */ /* 0x0001e40000100800 */
[----:B0-----:R-:W-:-:S05]  /*64d40*/  IMAD.SHL.U32 R3, R3, 0x100, RZ ;  /* 0x0000010003037824 */ /* 0x001fca00078e00ff */
[----:B------:R-:W-:-:S04]  /*64d50*/  LOP3.LUT R29, R20, 0xf00, R3, 0xf8, !PT ;  /* 0x00000f00141d7812 */ /* 0x000fc800078ef803 */
[----:B-1----:R-:W-:Y:S02]  /*64d60*/  LOP3.LUT R29, R29, 0x10, R21, 0x78, !PT ;  /* 0x000000101d1d7812 */ /* 0x002fe400078e7815 */
[C---:B--2---:R-:W-:Y:S01]  /*64d70*/  HMMA.16816.F32.BF16 R20, R4.reuse, R22, R24 ;  /* 0x000000160414723c */ /* 0x044fe20000041818 */
[----:B------:R-:W4:Y:S11]  /*64d80*/  LDL.LU.64 R26, [R1+0x24f0] ;  /* 0x0024f000011a7983 */ /* 0x000f360000300a00 */
[----:B------:R-:W-:Y:S11]  /*64d90*/  @!UPT UIADD3 URZ, URZ, URZ, URZ ;  /* 0x0000003f3f3ff290 */ /* 0x000ff6000fffe03f */
[----:B------:R0:W-:Y:S01]  /*64da0*/  STL.64 [R1+0xc0], R20 ;  /* 0x0000c01401007387 */ /* 0x0001e20000100a00 */
[----:B------:R1:W-:Y:S03]  /*64db0*/  STL.64 [R1+0xc8], R22 ;  /* 0x0000c81601007387 */ /* 0x0003e60000100a00 */
[----:B0-----:R-:W2:Y:S01]  /*64dc0*/  LDL.LU R20, [R1+0x3f0] ;  /* 0x0003f00001147983 */ /* 0x001ea20000300800 */
[----:B------:R-:W2:Y:S02]  /*64dd0*/  LDL.LU R21, [R1+0x3f4] ;  /* 0x0003f40001157983 */ /* 0x000ea40000300800 */
[----:B-1----:R-:W2:Y:S02]  /*64de0*/  LDL.LU R22, [R1+0x3f8] ;  /* 0x0003f80001167983 */ /* 0x002ea40000300800 */
[----:B------:R-:W2:Y:S01]  /*64df0*/  LDL.LU R23, [R1+0x3fc] ;  /* 0x0003fc0001177983 */ /* 0x000ea20000300800 */
[C---:B----4-:R-:W-:Y:S01]  /*64e00*/  HMMA.16816.F32.BF16 R8, R4.reuse, R26, R8 ;  /* 0x0000001a0408723c */ /* 0x050fe20000041808 */
        /* <DEDUP_REMOVED lines=8> */
[----:B------:R-:W-:Y:S02]  /*64e90*/  STL.64 [R1+0xb8], R10 ;  /* 0x0000b80a01007387 */ /* 0x000fe40000100a00 */
[----:B------:R-:W0:Y:S02]  /*64ea0*/  LDSM.16.M88.4 R8, [R2+0x20080] ;  /* 0x020080000208783b */ /* 0x000e240000000200 */
[----:B0-----:R-:W-:Y:S02]  /*64eb0*/  STL.64 [R1+0x60], R8 ;  /* 0x0000600801007387 */ /* 0x001fe40000100a00 */
[----:B------:R0:W-:Y:S02]  /*64ec0*/  STL.64 [R1+0x68], R10 ;  /* 0x0000680a01007387 */ /* 0x0001e40000100a00 */
[----:B0-----:R-:W3:Y:S02]  /*64ed0*/  LDL.LU.64 R10, [R1+0x24e8] ;  /* 0x0024e800010a7983 */ /* 0x001ee40000300a00 */
[----:B---3--:R-:W-:Y:S02]  /*64ee0*/  HMMA.16816.F32.BF16 R8, R4, R10, R12 ;  /* 0x0000000a0408723c */ /* 0x008fe4000004180c */
[----:B------:R-:W0:Y:S11]  /*64ef0*/  LDSM.16.M88.4 R12, [R2+0x24080] ;  /* 0x02408000020c783b */ /* 0x000e360000000200 */
[----:B------:R-:W-:Y:S10]  /*64f00*/  @!UPT UIADD3 URZ, URZ, URZ, URZ ;  /* 0x0000003f3f3ff290 */ /* 0x000ff4000fffe03f */
[----:B------:R-:W-:Y:S01]  /*64f10*/  STL.64 [R1+0xa0], R8 ;  /* 0x0000a00801007387 */ /* 0x000fe20000100a00 */
[----:B------:R-:W-:Y:S03]  /*64f20*/  STL.64 [R1+0xa8], R10 ;  /* 0x0000a80a01007387 */ /* 0x000fe60000100a00 */
[----:B0-----:R-:W-:Y:S01]  /*64f30*/  STL.64 [R1+0x50], R12 ;  /* 0x0000500c01007387 */ /* 0x001fe20000100a00 */
[----:B------:R0:W-:Y:S03]  /*64f40*/  STL.64 [R1+0x58], R14 ;  /* 0x0000580e01007387 */ /* 0x0001e60000100a00 */
[----:B0-----:R-:W3:Y:S01]  /*64f50*/  LDL.LU.64 R14, [R1+0x24e0] ;  /* 0x0024e000010e7983 */ /* 0x001ee20000300a00 */
[----:B------:R-:W-:Y:S01]  /*64f60*/  MOV R8, R12 ;  /* 0x0000000c00087202 */ /* 0x000fe20000000f00 */
[----:B------:R-:W-:-:S02]  /*64f70*/  IMAD.MOV.U32 R3, RZ, RZ, R13 ;  /* 0x000000ffff037224 */ /* 0x000fc400078e000d */
[C---:B---3--:R-:W-:Y:S01]  /*64f80*/  HMMA.16816.F32.BF16 R12, R4.reuse, R14, R16 ;  /* 0x0000000e040c723c */ /* 0x048fe20000041810 */
[----:B------:R-:W3:Y:S01]  /*64f90*/  LDL.LU.64 R18, [R1+0x24d8] ;  /* 0x0024d80001127983 */ /* 0x000ee20000300a00 */
[----:B------:R-:W3:Y:S11]  /*64fa0*/  LDL.LU.64 R16, [R1+0x24d0] ;  /* 0x0024d00001107983 */ /* 0x000ef60000300a00 */
[----:B------:R-:W-:Y:S10]  /*64fb0*/  @!UPT UIADD3 URZ, URZ, URZ, URZ ;  /* 0x0000003f3f3ff290 */ /* 0x000ff4000fffe03f */
[----:B------:R-:W-:Y:S01]  /*64fc0*/  STL.64 [R1+0x90], R12 ;  /* 0x0000900c01007387 */ /* 0x000fe20000100a00 */
[----:B------:R-:W-:Y:S02]  /*64fd0*/  STL.64 [R1+0x98], R14 ;  /* 0x0000980e01007387 */ /* 0x000fe40000100a00 */
[----:B------:R-:W0:Y:S02]  /*64fe0*/  LDSM.16.M88.4 R12, [R2+0x28080] ;  /* 0x02808000020c783b */ /* 0x000e240000000200 */
[----:B0-----:R-:W-:Y:S02]  /*64ff0*/  STL.64 [R1+0x40], R12 ;  /* 0x0000400c01007387 */ /* 0x001fe40000100a00 */
[----:B------:R-:W-:Y:S02]  /*65000*/  STL.64 [R1+0x48], R14 ;  /* 0x0000480e01007387 */ /* 0x000fe40000100a00 */
[----:B------:R-:W0:Y:S02]  /*65010*/  LDSM.16.M88.4 R12, [R2+0x2c080] ;  /* 0x02c08000020c783b */ /* 0x000e240000000200 */
[----:B0-----:R-:W-:Y:S02]  /*65020*/  STL.64 [R1+0x30], R12 ;  /* 0x0000300c01007387 */ /* 0x001fe40000100a00 */
[----:B------:R0:W-:Y:S02]  /*65030*/  STL.64 [R1+0x38], R14 ;  /* 0x0000380e01007387 */ /* 0x0001e40000100a00 */
[----:B0-----:R-:W3:Y:S02]  /*65040*/  LDL.LU.64 R14, [R1+0x24c8] ;  /* 0x0024c800010e7983 */ /* 0x001ee40000300a00 */
[C---:B---3--:R-:W-:Y:S02]  /*65050*/  HMMA.16816.F32.BF16 R12, R4.reuse, R14, R16 ;  /* 0x0000000e040c723c */ /* 0x048fe40000041810 */
[----:B------:R-:W2:Y:S11]  /*65060*/  LDL.LU.64 R18, [R1+0x24c0] ;  /* 0x0024c00001127983 */ /* 0x000eb60000300a00 */
[----:B------:R-:W-:Y:S10]  /*65070*/  @!UPT UIADD3 URZ, URZ, URZ, URZ ;  /* 0x0000003f3f3ff290 */ /* 0x000ff4000fffe03f */
[----:B------:R-:W-:Y:S01]  /*65080*/  STL.64 [R1+0x360], R12 ;  /* 0x0003600c01007387 */ /* 0x000fe20000100a00 */
[----:B------:R-:W-:Y:S02]  /*65090*/  STL.64 [R1+0x368], R14 ;  /* 0x0003680e01007387 */ /* 0x000fe40000100a00 */
[----:B------:R-:W0:Y:S02]  /*650a0*/  LDSM.16.M88.4 R12, [R2+0x30080] ;  /* 0x03008000020c783b */ /* 0x000e240000000200 */
[----:B0-----:R-:W-:Y:S02]  /*650b0*/  STL.64 [R1+0x24a0], R14 ;  /* 0x0024a00e01007387 */ /* 0x001fe40000100a00 */
[----:B------:R0:W-:Y:S02]  /*650c0*/  STL.64 [R1+0x2498], R12 ;  /* 0x0024980c01007387 */ /* 0x0001e40000100a00 */
[----:B0-----:R-:W3:Y:S01]  /*650d0*/  LDL.64 R12, [R1+0x60] ;  /* 0x00006000010c7983 */ /* 0x001ee20000100a00 */
[----:B--2---:R-:W-:Y:S03]  /*650e0*/  HMMA.16816.F32.BF16 R16, R4, R18, R20 ;  /* 0x000000120410723c */ /* 0x004fe60000041814 */
[----:B------:R-:W3:Y:S01]  /*650f0*/  LDL.LU.64 R22, [R1+0x24b8] ;  /* 0x0024b80001167983 */ /* 0x000ee20000300a00 */
[----:B------:R-:W3:Y:S03]  /*65100*/  LDL.LU.64 R20, [R1+0x24b0] ;  /* 0x0024b00001147983 */ /* 0x000ee60000300a00 */
[----:B------:R-:W-:Y:S01]  /*65110*/  MOV R4, R8 ;  /* 0x0000000800047202 */ /* 0x000fe20000000f00 */
[----:B------:R-:W-:Y:S11]  /*65120*/  IMAD.MOV.U32 R5, RZ, RZ, R3 ;  /* 0x000000ffff057224 */ /* 0x000ff600078e0003 */
[----:B------:R-:W-:Y:S04]  /*65130*/  @!UPT UIADD3 URZ, URZ, URZ, URZ ;  /* 0x0000003f3f3ff290 */ /* 0x000fe8000fffe03f */
[----:B------:R-:W-:Y:S01]  /*65140*/  STL.64 [R1+0x70], R16 ;  /* 0x0000701001007387 */ /* 0x000fe20000100a00 */
[----:B------:R-:W-:Y:S02]  /*65150*/  STL.64 [R1+0x78], R18 ;  /* 0x0000781201007387 */ /* 0x000fe40000100a00 */
[----:B------:R-:W-:Y:S02]  /*65160*/  STL.64 [R1+0x2490], R4 ;  /* 0x0024900401007387 */ /* 0x000fe40000100a00 */
[----:B------:R-:W2:Y:S01]  /*65170*/  LDL.LU R8, [R1+0x300] ;  /* 0x0003000001087983 */ /* 0x000ea20000300800 */
[----:B------:R-:W2:Y:S01]  /*65180*/  LDL.LU R9, [R1+0x304] ;  /* 0x0003040001097983 */ /* 0x000ea20000300800 */
[----:B------:R-:W4:Y:S01]  /*65190*/  LDL.LU R10, [R1+0x308] ;  /* 0x00030800010a7983 */ /* 0x000f220000300800 */
[----:B------:R-:W-:Y:S02]  /*651a0*/  MOV R11, R28 ;  /* 0x0000001c000b7202 */ /* 0x000fe40000000f00 */
[----:B------:R-:W-:Y:S01]  /*651b0*/  LOP3.LUT R29, R29, 0x40, RZ, 0x3c, !PT ;  /* 0x000000401d1d7812 */ /* 0x000fe200078e3cff */
[----:B------:R-:W3:Y:S04]  /*651c0*/  LDL.LU R28, [R1+0x24a8] ;  /* 0x0024a800011c7983 */ /* 0x000ee80000300800 */
[----:B------:R-:W-:Y:S04]  /*651d0*/  LDSM.16.M88.4 R16, [R2+0x34080] ;  /* 0x034080000210783b */ /* 0x000fe80000000200 */
[----:B------:R-:W3:Y:S04]  /*651e0*/  LDSM.16.M88.4 R24, [R29+0x40080] ;  /* 0x040080001d18783b */ /* 0x000ee80000000200 */
[----:B----4-:R-:W-:Y:S01]  /*651f0*/  STL.64 [R1+0x2478], R10 ;  /* 0x0024780a01007387 */ /* 0x010fe20000100a00 */
[----:B--2---:R0:W-:Y:S03]  /*65200*/  STL.64 [R1+0x2470], R8 ;  /* 0x0024700801007387 */ /* 0x0041e60000100a00 */
[----:B0-----:R-:W2:Y:S01]  /*65210*/  LDL.64 R8, [R1+0x40] ;  /* 0x0000400001087983 */ /* 0x001ea20000100a00 */
[----:B---3--:R-:W-:Y:S07]  /*65220*/  HMMA.16816.F32.BF16 R4, R24, R12, R20 ;  /* 0x0000000c1804723c */ /* 0x008fee0000041814 */
[----:B------:R-:W-:Y:S01]  /*65230*/  MOV R21, R12 ;  /* 0x0000000c00157202 */ /* 0x000fe20000000f00 */
[----:B------:R-:W-:-:S02]  /*65240*/  IMAD.MOV.U32 R20, RZ, RZ, R13 ;  /* 0x000000ffff147224 */ /* 0x000fc400078e000d */
[----:B------:R-:W-:Y:S01]  /*65250*/  IMAD.MOV.U32 R11, RZ, RZ, R28 ;  /* 0x000000ffff0b7224 */ /* 0x000fe200078e001c */
[----:B--2---:R0:W-:Y:S04]  /*65260*/  STL.64 [R1+0x2488], R8 ;  /* 0x0024880801007387 */ /* 0x0041e80000100a00 */
[----:B0-----:R-:W2:Y:S01]  /*65270*/  LDL.LU R8, [R1+0x320] ;  /* 0x0003200001087983 */ /* 0x001ea20000300800 */
[----:B------:R-:W2:Y:S02]  /*65280*/  LDL.LU R9, [R1+0x324] ;  /* 0x0003240001097983 */ /* 0x000ea40000300800 */
[----:B------:R-:W2:Y:S02]  /*65290*/  LDL.LU R10, [R1+0x328] ;  /* 0x00032800010a7983 */ /* 0x000ea40000300800 */
[----:B------:R-:W3:Y:S01]  /*652a0*/  LDL.LU.64 R14, [R1+0x24a0] ;  /* 0x0024a000010e7983 */ /* 0x000ee20000300a00 */
[----:B------:R-:W4:Y:S02]  /*652b0*/  LDL.LU.64 R12, [R1+0x2498] ;  /* 0x00249800010c7983 */ /* 0x000f240000300a00 */
[----:B------:R-:W-:Y:S02]  /*652c0*/  STL.64 [R1+0x350], R4 ;  /* 0x0003500401007387 */ /* 0x000fe40000100a00 */
[----:B------:R-:W-:Y:S01]  /*652d0*/  STL [R1+0x358], R6 ;  /* 0x0003580601007387 */ /* 0x000fe20000100800 */
[----:B------:R-:W-:-:S02]  /*652e0*/  MOV R28, R7 ;  /* 0x00000007001c7202 */ /* 0x000fc40000000f00 */
[----:B------:R-:W0:Y:S04]  /*652f0*/  LDSM.16.M88.4 R4, [R2+0x38080] ;  /* 0x038080000204783b */ /* 0x000e280000000200 */
[----:B------:R1:W-:Y:S04]  /*65300*/  STL.64 [R1+0x2480], R20 ;  /* 0x0024801401007387 */ /* 0x0003e80000100a00 */
[----:B-1----:R-:W2:Y:S01]  /*65310*/  LDL.LU R20, [R1+0x310] ;  /* 0x0003100001147983 */ /* 0x002ea20000300800 */
[----:B------:R-:W2:Y:S02]  /*65320*/  LDL.LU R21, [R1+0x314] ;  /* 0x0003140001157983 */ /* 0x000ea40000300800 */
[----:B------:R-:W2:Y:S02]  /*65330*/  LDL.LU R22, [R1+0x318] ;  /* 0x0003180001167983 */ /* 0x000ea40000300800 */
[----:B------:R-:W2:Y:S01]  /*65340*/  LDL.LU R23, [R1+0x31c] ;  /* 0x00031c0001177983 */ /* 0x000ea20000300800 */
[----:B----4-:R-:W-:Y:S01]  /*65350*/  STL.64 [R1+0x20], R12 ;  /* 0x0000200c01007387 */ /* 0x010fe20000100a00 */
[----:B---3--:R-:W-:Y:S02]  /*65360*/  STL.64 [R1+0x28], R14 ;  /* 0x0000280e01007387 */ /* 0x008fe40000100a00 */
[----:B------:R1:W-:Y:S02]  /*65370*/  STL.64 [R1+0x2468], R12 ;  /* 0x0024680c01007387 */ /* 0x0003e40000100a00 */
[----:B-1----:R-:W3:Y:S01]  /*65380*/  LDL.64 R12, [R1+0x30] ;  /* 0x00003000010c7983 */ /* 0x002ee20000100a00 */
[----:B------:R-:W-:Y:S02]  /*65390*/  STL.64 [R1+0x10], R16 ;  /* 0x0000101001007387 */ /* 0x000fe40000100a00 */
[----:B------:R-:W-:Y:S02]  /*653a0*/  STL.64 [R1+0x18], R18 ;  /* 0x0000181201007387 */ /* 0x000fe40000100a00 */
[----:B------:R1:W-:Y:S02]  /*653b0*/  STL.64 [R1+0x2460], R16 ;  /* 0x0024601001007387 */ /* 0x0003e40000100a00 */
[----:B-1----:R-:W4:Y:S01]  /*653c0*/  LDL.LU R16, [R1+0x2f0] ;  /* 0x0002f00001107983 */ /* 0x002f220000300800 */
[----:B------:R-:W4:Y:S02]  /*653d0*/  LDL.LU R17, [R1+0x2f4] ;  /* 0x0002f40001117983 */ /* 0x000f240000300800 */
[----:B------:R-:W4:Y:S02]  /*653e0*/  LDL.LU R18, [R1+0x2f8] ;  /* 0x0002f80001127983 */ /* 0x000f240000300800 */
[----:B------:R-:W4:Y:S01]  /*653f0*/  LDL.LU R19, [R1+0x2fc] ;  /* 0x0002fc0001137983 */ /* 0x000f220000300800 */
[----:B------:R-:W-:Y:S01]  /*65400*/  STL [R1+0x20e8], R28 ;  /* 0x0020e81c01007387 */ /* 0x000fe20000100800 */
[----:B0-----:R0:W-:Y:S02]  /*65410*/  STL.64 [R1], R4 ;  /* 0x0000000401007387 */ /* 0x0011e40000100a00 */
[----:B------:R2:W-:Y:S01]  /*65420*/  STL.64 [R1+0x8], R6 ;  /* 0x0000080601007387 */ /* 0x0005e20000100a00 */
[----:B0-----:R-:W2:Y:S02]  /*65430*/  LDL.LU.64 R4, [R1+0x2490] ;  /* 0x0024900001047983 */ /* 0x001ea40000300a00 */
[C---:B--2---:R-:W-:Y:S02]  /*65440*/  HMMA.16816.F32.BF16 R4, R24.reuse, R4, R8 ;  /* 0x000000041804723c */ /* 0x044fe40000041808 */
[----:B------:R-:W2:Y:S11]  /*65450*/  LDL.LU.64 R8, [R1+0x2488] ;  /* 0x0024880001087983 */ /* 0x000eb60000300a00 */
[----:B------:R-:W-:Y:S10]  /*65460*/  @!UPT UIADD3 URZ, URZ, URZ, URZ ;  /* 0x0000003f3f3ff290 */ /* 0x000ff4000fffe03f */
[----:B------:R-:W-:Y:S01]  /*65470*/  STL.64 [R1+0x340], R4 ;  /* 0x0003400401007387 */ /* 0x000fe20000100a00 */
[----:B------:R-:W-:Y:S02]  /*65480*/  STL [R1+0x34c], R7 ;  /* 0x00034c0701007387 */ /* 0x000fe40000100800 */
[----:B------:R-:W-:Y:S02]  /*65490*/  IMAD.MOV.U32 R28, RZ, RZ, R6 ;  /* 0x000000ffff1c7224 */ /* 0x000fe400078e0006 */
[----:B------:R-:W0:Y:S04]  /*654a0*/  LDSM.16.M88.4 R4, [R2+0x3c080] ;  /* 0x03c080000204783b */ /* 0x000e280000000200 */
[----:B------:R-:W-:Y:S04]  /*654b0*/  STL [R1+0x20ec], R28 ;  /* 0x0020ec1c01007387 */ /* 0x000fe80000100800 */
[----:B0-----:R-:W-:Y:S01]  /*654c0*/  STL [R1+0x21bc], R7 ;  /* 0x0021bc0701007387 */ /* 0x001fe20000100800 */
[----:B------:R-:W-:Y:S02]  /*654d0*/  STL [R1+0x2458], R6 ;  /* 0x0024580601007387 */ /* 0x000fe40000100800 */
[----:B------:R0:W-:Y:S02]  /*654e0*/  STL.64 [R1+0x2450], R4 ;  /* 0x0024500401007387 */ /* 0x0001e40000100a00 */
[----:B0-----:R-:W4:Y:S01]  /*654f0*/  LDL.LU R4, [R1+0x2e0] ;  /* 0x0002e00001047983 */ /* 0x001f220000300800 */
[----:B------:R-:W4:Y:S02]  /*65500*/  LDL.LU R5, [R1+0x2e4] ;  /* 0x0002e40001057983 */ /* 0x000f240000300800 */
[----:B------:R-:W4:Y:S02]  /*65510*/  LDL.LU R6, [R1+0x2e8] ;  /* 0x0002e80001067983 */ /* 0x000f240000300800 */
[----:B------:R-:W4:Y:S01]  /*65520*/  LDL.LU R7, [R1+0x2ec] ;  /* 0x0002ec0001077983 */ /* 0x000f220000300800 */
[C---:B--2---:R-:W-:Y:S01]  /*65530*/  HMMA.16816.F32.BF16 R20, R24.reuse, R8, R20 ;  /* 0x000000081814723c */ /* 0x044fe20000041814 */
[----:B------:R-:W-:Y:S01]  /*65540*/  MOV R3, R8 ;  /* 0x0000000800037202 */ /* 0x000fe20000000f00 */
[----:B------:R-:W-:Y:S11]  /*65550*/  IMAD.MOV.U32 R2, RZ, RZ, R9 ;  /* 0x000000ffff027224 */ /* 0x000ff600078e0009 */
[----:B------:R-:W-:Y:S10]  /*65560*/  @!UPT UIADD3 URZ, URZ, URZ, URZ ;  /* 0x0000003f3f3ff290 */ /* 0x000ff4000fffe03f */
[----:B------:R0:W-:Y:S01]  /*65570*/  STL.64 [R1+0x330], R20 ;  /* 0x0003301401007387 */ /* 0x0001e20000100a00 */
[----:B------:R3:W-:Y:S03]  /*65580*/  STL.64 [R1+0x338], R22 ;  /* 0x0003381601007387 */ /* 0x0007e60000100a00 */
[----:B0-----:R-:W2:Y:S01]  /*65590*/  LDL.LU.64 R20, [R1+0x2480] ;  /* 0x0024800001147983 */ /* 0x001ea20000300a00 */
[----:B------:R-:W2:Y:S02]  /*655a0*/  LDL.LU.64 R10, [R1+0x2478] ;  /* 0x00247800010a7983 */ /* 0x000ea40000300a00 */
[----:B------:R-:W2:Y:S01]  /*655b0*/  LDL.LU.64 R8, [R1+0x2470] ;  /* 0x0024700001087983 */ /* 0x000ea20000300a00 */
[----:B---3--:R-:W-:Y:S01]  /*655c0*/  MOV R23, R12 ;  /* 0x0000000c00177202 */ /* 0x008fe20000000f00 */
[----:B------:R-:W-:Y:S01]  /*655d0*/  IMAD.MOV.U32 R22, RZ, RZ, R13 ;  /* 0x000000ffff167224 */ /* 0x000fe200078e000d */
[C---:B--2---:R-:W-:Y:S01]  /*655e0*/  HMMA.16816.F32.BF16 R8, R24.reuse, R12, R8 ;  /* 0x0000000c1808723c */ /* 0x044fe20000041808 */
[----:B------:R-:W4:Y:S11]  /*655f0*/  LDL.LU.64 R12, [R1+0x2468] ;  /* 0x00246800010c7983 */ /* 0x000f360000300a00 */
[----:B------:R-:W-:Y:S11]  /*65600*/  @!UPT UIADD3 URZ, URZ, URZ, URZ ;  /* 0x0000003f3f3ff290 */ /* 0x000ff6000fffe03f */
[----:B------:R-:W-:Y:S01]  /*65610*/  STL.64 [R1+0x320], R8 ;  /* 0x0003200801007387 */ /* 0x000fe20000100a00 */
[----:B------:R-:W-:Y:S01]  /*65620*/  STL [R1+0x328], R10 ;  /* 0x0003280a01007387 */ /* 0x000fe20000100800 */
[----:B------:R-:W-:Y:S02]  /*65630*/  MOV R28, R11 ;  /* 0x0000000b001c7202 */ /* 0x000fe40000000f00 */
[----:B------:R-:W0:Y:S04]  /*65640*/  LDSM.16.M88.4 R8, [R29+0x41080] ;  /* 0x041080001d08783b */ /* 0x000e280000000200 */
[----:B------:R-:W-:Y:S04]  /*65650*/  STL [R1+0x20f0], R28 ;  /* 0x0020f01c01007387 */ /* 0x000fe80000100800 */
[----:B0-----:R-:W-:Y:S01]  /*65660*/  STL.64 [R1+0x2448], R10 ;  /* 0x0024480a01007387 */ /* 0x001fe20000100a00 */
[----:B------:R0:W-:Y:S03]  /*65670*/  STL.64 [R1+0x2440], R8 ;  /* 0x0024400801007387 */ /* 0x0001e60000100a00 */
[----:B0-----:R-:W2:Y:S01]  /*65680*/  LDL.64 R8, [R1] ;  /* 0x0000000001087983 */ /* 0x001ea20000100a00 */
[C---:B----4-:R-:W-:Y:S03]  /*65690*/  HMMA.16816.F32.BF16 R12, R24.reuse, R12, R16 ;  /* 0x0000000c180c723c */ /* 0x050fe60000041810 */
[----:B------:R-:W3:Y:S11]  /*656a0*/  LDL.LU.64 R16, [R1+0x2460] ;  /* 0x0024600001107983 */ /* 0x000ef60000300a00 */
[----:B------:R-:W-:Y:S09]  /*656b0*/  @!UPT UIADD3 URZ, URZ, URZ, URZ ;  /* 0x0000003f3f3ff290 */ /* 0x000ff2000fffe03f */
[----:B------:R-:W-:Y:S01]  /*656c0*/  STL.64 [R1+0x310], R12 ;  /* 0x0003100c01007387 */ /* 0x000fe20000100a00 */
[----:B------:R-:W-:Y:S02]  /*656d0*/  STL.64 [R1+0x318], R14 ;  /* 0x0003180e01007387 */ /* 0x000fe40000100a00 */
[----:B------:R-:W0:Y:S02]  /*656e0*/  LDSM.16.M88.4 R12, [R29+0x42080] ;  /* 0x042080001d0c783b */ /* 0x000e240000000200 */
[----:B0-----:R-:W-:Y:S02]  /*656f0*/  STL.64 [R1+0x23c8], R14 ;  /* 0x0023c80e01007387 */ /* 0x001fe40000100a00 */
[----:B------:R0:W-:Y:S02]  /*65700*/  STL.64 [R1+0x23c0], R12 ;  /* 0x0023c00c01007387 */ /* 0x0001e40000100a00 */
[----:B0-----:R-:W2:Y:S01]  /*65710*/  LDL.LU R12, [R1+0x540] ;  /* 0x00054000010c7983 */ /* 0x001ea20000300800 */
[----:B------:R-:W2:Y:S02]  /*65720*/  LDL.LU R13, [R1+0x544] ;  /* 0x00054400010d7983 */ /* 0x000ea40000300800 */
[----:B------:R-:W2:Y:S02]  /*65730*/  LDL.LU R14, [R1+0x548] ;  /* 0x00054800010e7983 */ /* 0x000ea40000300800 */
[----:B------:R-:W2:Y:S01]  /*65740*/  LDL.LU R15, [R1+0x54c] ;  /* 0x00054c00010f7983 */ /* 0x000ea20000300800 */
[C---:B---3--:R-:W-:Y:S01]  /*65750*/  HMMA.16816.F32.BF16 R16, R24.reuse, R16, R4 ;  /* 0x000000101810723c */ /* 0x048fe20000041804 */
[----:B------:R-:W3:Y:S01]  /*65760*/  LDL.LU R6, [R1+0x2458] ;  /* 0x0024580001067983 */ /* 0x000ee20000300800 */
[----:B------:R-:W4:Y:S11]  /*65770*/  LDL.LU.64 R4, [R1+0x2450] ;  /* 0x0024500001047983 */ /* 0x000f360000300a00 */
[----:B------:R-:W-:Y:S10]  /*65780*/  @!UPT UIADD3 URZ, URZ, URZ, URZ ;  /* 0x0000003f3f3ff290 */ /* 0x000ff4000fffe03f */
[----:B------:R-:W-:Y:S01]  /*65790*/  STL.64 [R1+0x300], R16 ;  /* 0x0003001001007387 */ /* 0x000fe20000100a00 */
[----:B------:R-:W-:Y:S02]  /*657a0*/  STL [R1+0x308], R18 ;  /* 0x0003081201007387 */ /* 0x000fe40000100800 */
[----:B------:R-:W-:Y:S02]  /*657b0*/  IMAD.MOV.U32 R28, RZ, RZ, R19 ;  /* 0x000000ffff1c7224 */ /* 0x000fe400078e0013 */
[----:B------:R-:W0:Y:S04]  /*657c0*/  LDSM.16.M88.4 R16, [R29+0x43080] ;  /* 0x043080001d10783b */ /* 0x000e280000000200 */
[----:B------:R-:W-:Y:S01]  /*657d0*/  STL [R1+0x20f4], R28 ;  /* 0x0020f41c01007387 */ /* 0x000fe20000100800 */
[----:B--2---:R-:W-:Y:S03]  /*657e0*/  HMMA.16816.F32.BF16 R12, R24, R8, R12 ;  /* 0x00000008180c723c */ /* 0x004fe6000004180c */
[----:B0-----:R-:W-:Y:S01]  /*657f0*/  STL.64 [R1+0x2330], R18 ;  /* 0x0023301201007387 */ /* 0x001fe20000100a00 */
[----:B------:R-:W-:Y:S11]  /*65800*/  STL.64 [R1+0x2328], R16 ;  /* 0x0023281001007387 */ /* 0x000ff60000100a00 */
[----:B------:R-:W-:Y:S08]  /*65810*/  @!UPT UIADD3 URZ, URZ, URZ, URZ ;  /* 0x0000003f3f3ff290 */ /* 0x000ff0000fffe03f */
[----:B------:R0:W-:Y:S01]  /*65820*/  STL.64 [R1+0x2f0], R12 ;  /* 0x0002f00c01007387 */ /* 0x0001e20000100a00 */
[----:B------:R-:W-:Y:S03]  /*65830*/  STL.64 [R1+0x2f8], R14 ;  /* 0x0002f80e01007387 */ /* 0x000fe60000100a00 */
[----:B0-----:R-:W2:Y:S04]  /*65840*/  LDL.64 R12, [R1+0x20] ;  /* 0x00002000010c7983 */ /* 0x001ea80000100a00 */
[----:B--2---:R0:W-:Y:S01]  /*65850*/  STL.64 [R1+0x23e8], R12 ;  /* 0x0023e80c01007387 */ /* 0x0041e20000100a00 */
[----:B------:R-:W2:Y:S02]  /*65860*/  LDL.LU R16, [R1+0x1e0] ;  /* 0x0001e00001107983 */ /* 0x000ea40000300800 */
[----:B------:R-:W2:Y:S02]  /*65870*/  LDL.LU R17, [R1+0x1e4] ;  /* 0x0001e40001117983 */ /* 0x000ea40000300800 */
[----:B------:R-:W2:Y:S01]  /*65880*/  LDL.LU R18, [R1+0x1e8] ;  /* 0x0001e80001127983 */ /* 0x000ea20000300800 */
[----:B------:R-:W2:Y:S01]  /*65890*/  LDL.LU R19, [R1+0x1ec] ;  /* 0x0001ec0001137983 */ /* 0x000ea20000300800 */
[----:B0-----:R-:W-:Y:S01]  /*658a0*/  MOV R12, R23 ;  /* 0x00000017000c7202 */ /* 0x001fe20000000f00 */
[----:B------:R-:W-:-:S05]  /*658b0*/  IMAD.MOV.U32 R13, RZ, RZ, R22 ;  /* 0x000000ffff0d7224 */ /* 0x000fca00078e0016 */
[----:B------:R0:W-:Y:S04]  /*658c0*/  STL.64 [R1+0x2400], R12 ;  /* 0x0024000c01007387 */ /* 0x0001e80000100a00 */
[----:B0-----:R-:W2:Y:S01]  /*658d0*/  LDL.LU R12, [R1+0x580] ;  /* 0x00058000010c7983 */ /* 0x001ea20000300800 */
[----:B------:R-:W2:Y:S02]  /*658e0*/  LDL.LU R13, [R1+0x584] ;  /* 0x00058400010d7983 */ /* 0x000ea40000300800 */
[----:B------:R-:W2:Y:S02]  /*658f0*/  LDL.LU R14, [R1+0x588] ;  /* 0x00058800010e7983 */ /* 0x000ea40000300800 */
[----:B------:R-:W2:Y:S02]  /*65900*/  LDL.LU R15, [R1+0x58c] ;  /* 0x00058c00010f7983 */ /* 0x000ea40000300800 */
[----:B--2---:R-:W-:Y:S01]  /*65910*/  STL.64 [R1+0x2410], R14 ;  /* 0x0024100e01007387 */ /* 0x004fe20000100a00 */
[----:B------:R0:W-:Y:S03]  /*65920*/  STL.64 [R1+0x2408], R12 ;  /* 0x0024080c01007387 */ /* 0x0001e60000100a00 */
[----:B0-----:R-:W2:Y:S01]  /*65930*/  LDL.64 R12, [R1+0x50] ;  /* 0x00005000010c7983 */ /* 0x001ea20000100a00 */
[----:B------:R-:W-:Y:S01]  /*65940*/  MOV R28, R8 ;  /* 0x00000008001c7202 */ /* 0x000fe20000000f00 */
[----:B------:R-:W-:-:S02]  /*65950*/  IMAD.MOV.U32 R7, RZ, RZ, R9 ;  /* 0x000000ffff077224 */ /* 0x000fc400078e0009 */
[----:B--2---:R-:W-:Y:S01]  /*65960*/  STL.64 [R1+0x2428], R12 ;  /* 0x0024280c01007387 */ /* 0x004fe20000100a00 */
[----:B------:R-:W4:Y:S02]  /*65970*/  LDL.LU R8, [R1+0x220] ;  /* 0x0002200001087983 */ /* 0x000f240000300800 */
[----:B------:R-:W4:Y:S02]  /*65980*/  LDL.LU R9, [R1+0x224] ;  /* 0x0002240001097983 */ /* 0x000f240000300800 */
[----:B------:R-:W4:Y:S01]  /*65990*/  LDL.LU R10, [R1+0x228] ;  /* 0x00022800010a7983 */ /* 0x000f220000300800 */
[----:B------:R-:W4:Y:S01]  /*659a0*/  LDL.LU R11, [R1+0x22c] ;  /* 0x00022c00010b7983 */ /* 0x000f220000300800 */
[----:B------:R-:W-:Y:S02]  /*659b0*/  STL.64 [R1+0x23d8], R18 ;  /* 0x0023d81201007387 */ /* 0x000fe40000100a00 */
[----:B------:R0:W-:Y:S02]  /*659c0*/  STL.64 [R1+0x23d0], R16 ;  /* 0x0023d01001007387 */ /* 0x0001e40000100a00 */
[----:B0-----:R-:W2:Y:S04]  /*659d0*/  LDL.64 R16, [R1+0x10] ;  /* 0x0000100001107983 */ /* 0x001ea80000100a00 */
        /* <DEDUP_REMOVED lines=13> */
[----:B------:R-:W0:Y:S04]  /*65ab0*/  LDSM.16.M88.4 R20, [R29+0x44080] ;  /* 0x044080001d14783b */ /* 0x000e280000000200 */
[----:B--2---:R-:W-:Y:S01]  /*65ac0*/  STL.64 [R1+0x2420], R18 ;  /* 0x0024201201007387 */ /* 0x004fe20000100a00 */
[----:B------:R1:W-:Y:S03]  /*65ad0*/  STL.64 [R1+0x2418], R16 ;  /* 0x0024181001007387 */ /* 0x0003e60000100a00 */
[----:B-1----:R-:W2:Y:S01]  /*65ae0*/  LDL.LU R16, [R1+0x590] ;  /* 0x0005900001107983 */ /* 0x002ea20000300800 */
[----:B------:R-:W2:Y:S02]  /*65af0*/  LDL.LU R17, [R1+0x594] ;  /* 0x0005940001117983 */ /* 0x000ea40000300800 */
[----:B------:R-:W2:Y:S02]  /*65b00*/  LDL.LU R18, [R1+0x598] ;  /* 0x0005980001127983 */ /* 0x000ea40000300800 */
[----:B------:R-:W2:Y:S01]  /*65b10*/  LDL.LU R19, [R1+0x59c] ;  /* 0x00059c0001137983 */ /* 0x000ea20000300800 */
[----:B----4-:R-:W-:Y:S01]  /*65b20*/  HMMA.16816.F32.BF16 R24, R24, R4, R8 ;  /* 0x000000041818723c */ /* 0x010fe20000041808 */
        /* <DEDUP_REMOVED lines=8> */
[----:B------:R-:W2:Y:S02]  /*65bb0*/  LDL.LU.64 R10, [R1+0x2448] ;  /* 0x00244800010a7983 */ /* 0x000ea40000300a00 */
[----:B------:R-:W2:Y:S07]  /*65bc0*/  LDL.LU.64 R8, [R1+0x2440] ;  /* 0x0024400001087983 */ /* 0x000eae0000300a00 */
[----:B------:R-:W-:Y:S01]  /*65bd0*/  STL.64 [R1+0x250], R24 ;  /* 0x0002501801007387 */ /* 0x000fe20000100a00 */
[----:B------:R-:W-:Y:S01]  /*65be0*/  STL [R1+0x258], R26 ;  /* 0x0002581a01007387 */ /* 0x000fe20000100800 */
[----:B0-----:R-:W-:Y:S01]  /*65bf0*/  MOV R20, R28 ;  /* 0x0000001c00147202 */ /* 0x001fe20000000f00 */
[----:B------:R-:W-:-:S02]  /*65c00*/  MOV R28, R27 ;  /* 0x0000001b001c7202 */ /* 0x000fc40000000f00 */
[----:B------:R-:W0:Y:S04]  /*65c10*/  LDSM.16.M88.4 R24, [R29+0x45080] ;  /* 0x045080001d18783b */ /* 0x000e280000000200 */
[----:B------:R-:W-:Y:S04]  /*65c20*/  STL [R1+0x21b0], R28 ;  /* 0x0021b01c01007387 */ /* 0x000fe80000100800 */
[----:B0-----:R-:W-:Y:S01]  /*65c30*/  STL.64 [R1+0x2228], R26 ;  /* 0x0022281a01007387 */ /* 0x001fe20000100a00 */
[----:B------:R-:W-:Y:S01]  /*65c40*/  STL.64 [R1+0x2220], R24 ;  /* 0x0022201801007387 */ /* 0x000fe20000100a00 */
[C---:B--2---:R-:W-:Y:S02]  /*65c50*/  HMMA.16816.F32.BF16 R12, R8.reuse, R12, R16 ;  /* 0x0000000c080c723c */ /* 0x044fe40000041810 */
[----:B------:R-:W2:Y:S01]  /*65c60*/  LDL.LU.64 R18, [R1+0x2438] ;  /* 0x0024380001127983 */ /* 0x000ea20000300a00 */
[----:B------:R-:W2:Y:S11]  /*65c70*/  LDL.LU.64 R16, [R1+0x2430] ;  /* 0x0024300001107983 */ /* 0x000eb60000300a00 */
[----:B------:R-:W-:Y:S09]  /*65c80*/  @!UPT UIADD3 URZ, URZ, URZ, URZ ;  /* 0x0000003f3f3ff290 */ /* 0x000ff2000fffe03f */
[----:B------:R0:W-:Y:S01]  /*65c90*/  STL.64 [R1+0x240], R12 ;  /* 0x0002400c01007387 */ /* 0x0001e20000100a00 */
[----:B------:R-:W-:Y:S03]  /*65ca0*/  STL.64 [R1+0x248], R14 ;  /* 0x0002480e01007387 */ /* 0x000fe60000100a00 */
[----:B0-----:R-:W2:Y:S01]  /*65cb0*/  LDL.LU.64 R12, [R1+0x2428] ;  /* 0x00242800010c7983 */ /* 0x001ea20000300a00 */
[----:B------:R-:W-:Y:S01]  /*65cc0*/  IMAD.MOV.U32 R24, RZ, RZ, R3 ;  /* 0x000000ffff187224 */ /* 0x000fe200078e0003 */
[----:B------:R-:W-:Y:S01]  /*65cd0*/  MOV R25, R2 ;  /* 0x0000000200197202 */ /* 0x000fe20000000f00 */
        /* <DEDUP_REMOVED lines=13> */
[----:B------:R0:W-:Y:S01]  /*65db0*/  STL.64 [R1+0x220], R12 ;  /* 0x0002200c01007387 */ /* 0x0001e20000100a00 */
[----:B------:R-:W-:Y:S03]  /*65dc0*/  STL.64 [R1+0x228], R14 ;  /* 0x0002280e01007387 */ /* 0x000fe60000100a00 */
[----:B0-----:R-:W2:Y:S01]  /*65dd0*/  LDL.LU.64 R12, [R1+0x2400] ;  /* 0x00240000010c7983 */ /* 0x001ea20000300a00 */
[----:B------:R0:W-:Y:S03]  /*65de0*/  STL.64 [R1+0x2388], R24 ;  /* 0x0023881801007387 */ /* 0x0001e60000100a00 */
[----:B0-----:R-:W4:Y:S01]  /*65df0*/  LDL.LU R24, [R1+0x1f0] ;  /* 0x0001f00001187983 */ /* 0x001f220000300800 */
[----:B------:R-:W4:Y:S02]  /*65e00*/  LDL.LU R25, [R1+0x1f4] ;  /* 0x0001f40001197983 */ /* 0x000f240000300800 */
[----:B------:R-:W4:Y:S02]  /*65e10*/  LDL.LU R26, [R1+0x1f8] ;  /* 0x0001f800011a7983 */ /* 0x000f240000300800 */
[----:B------:R-:W4:Y:S01]  /*65e20*/  LDL.LU R27, [R1+0x1fc] ;  /* 0x0001fc00011b7983 */ /* 0x000f220000300800 */
[C---:B--2---:R-:W-:Y:S01]  /*65e30*/  HMMA.16816.F32.BF16 R12, R8.reuse, R12, R16 ;  /* 0x0000000c080c723c */ /* 0x044fe20000041810 */
[----:B------:R-:W2:Y:S01]  /*65e40*/  LDL.LU.64 R18, [R1+0x23f8] ;  /* 0x0023f80001127983 */ /* 0x000ea20000300a00 */
[----:B------:R-:W2:Y:S11]  /*65e50*/  LDL.LU.64 R16, [R1+0x23f0] ;  /* 0x0023f00001107983 */ /* 0x000eb60000300a00 */
[----:B------:R-:W-:Y:S10]  /*65e60*/  @!UPT UIADD3 URZ, URZ, URZ, URZ ;  /* 0x0000003f3f3ff290 */ /* 0x000ff4000fffe03f */
[----:B------:R0:W-:Y:S01]  /*65e70*/  STL.64 [R1+0x210], R12 ;  /* 0x0002100c01007387 */ /* 0x0001e20000100a00 */
[----:B------:R-:W-:Y:S03]  /*65e80*/  STL.64 [R1+0x218], R14 ;  /* 0x0002180e01007387 */ /* 0x000fe60000100a00 */
[----:B0-----:R-:W2:Y:S02]  /*65e90*/  LDL.LU.64 R12, [R1+0x23e8] ;  /* 0x0023e800010c7983 */ /* 0x001ea40000300a00 */
[C---:B--2---:R-:W-:Y:S11]  /*65ea0*/  HMMA.16816.F32.BF16 R16, R8.reuse, R12, R16 ;  /* 0x0000000c0810723c */ /* 0x044ff60000041810 */
[----:B------:R-:W-:Y:S11]  /*65eb0*/  @!UPT UIADD3 URZ, URZ, URZ, URZ ;  /* 0x0000003f3f3ff290 */ /* 0x000ff6000fffe03f */
[----:B------:R-:W-:Y:S01]  /*65ec0*/  @!UPT UIADD3 URZ, URZ, URZ, URZ ;  /* 0x0000003f3f3ff290 */ /* 0x000fe2000fffe03f */
[----:B------:R0:W-:Y:S01]  /*65ed0*/  STL.64 [R1+0x200], R16 ;  /* 0x0002001001007387 */ /* 0x0001e20000100a00 */
[----:B------:R1:W-:Y:S03]  /*65ee0*/  STL.64 [R1+0x208], R18 ;  /* 0x0002081201007387 */ /* 0x0003e60000100a00 */
[----:B0-----:R-:W4:Y:S01]  /*65ef0*/  LDL.LU.64 R16, [R1+0x23e0] ;  /* 0x0023e00001107983 */ /* 0x001f220000300a00 */
[----:B------:R-:W-:Y:S01]  /*65f00*/  IMAD.MOV.U32 R23, RZ, RZ, R12 ;  /* 0x000000ffff177224 */ /* 0x000fe200078e000c */
[----:B------:R-:W-:Y:S01]  /*65f10*/  MOV R22, R13 ;  /* 0x0000000d00167202 */ /* 0x000fe20000000f00 */
[----:B------:R-:W2:Y:S01]  /*65f20*/  LDL.LU R12, [R1+0x530] ;  /* 0x00053000010c7983 */ /* 0x000ea20000300800 */
[----:B------:R-:W2:Y:S01]  /*65f30*/  LDL.LU R13, [R1+0x534] ;  /* 0x00053400010d7983 */ /* 0x000ea20000300800 */
[----:B------:R-:W2:Y:S02]  /*65f40*/  LDL.LU R14, [R1+0x538] ;  /* 0x00053800010e7983 */ /* 0x000ea40000300800 */
[----:B------:R-:W2:Y:S02]  /*65f50*/  LDL.LU R15, [R1+0x53c] ;  /* 0x00053c00010f7983 */ /* 0x000ea40000300800 */
[----:B------:R-:W-:Y:S01]  /*65f60*/  IMAD.MOV.U32 R21, RZ, RZ, R7 ;  /* 0x000000ffff157224 */ /* 0x000fe200078e0007 */
[C---:B----4-:R-:W-:Y:S01]  /*65f70*/  HMMA.16816.F32.BF16 R24, R8.reuse, R16, R24 ;  /* 0x000000100818723c */ /* 0x050fe20000041818 */
[----:B------:R-:W-:Y:S11]  /*65f80*/  MOV R7, R17 ;  /* 0x0000001100077202 */ /* 0x000ff60000000f00 */
[----:B------:R-:W-:Y:S11]  /*65f90*/  @!UPT UIADD3 URZ, URZ, URZ, URZ ;  /* 0x0000003f3f3ff290 */ /* 0x000ff6000fffe03f */
[----:B------:R-:W-:Y:S01]  /*65fa0*/  STL.64 [R1+0x1f0], R24 ;  /* 0x0001f01801007387 */ /* 0x000fe20000100a00 */
[----:B------:R0:W-:Y:S02]  /*65fb0*/  STL.64 [R1+0x1f8], R26 ;  /* 0x0001f81a01007387 */ /* 0x0001e40000100a00 */
[----:B-1----:R-:W4:Y:S02]  /*65fc0*/  LDL.LU.64 R18, [R1+0x23d8] ;  /* 0x0023d80001127983 */ /* 0x002f240000300a00 */
[----:B0-----:R-:W-:Y:S02]  /*65fd0*/  IMAD.MOV.U32 R26, RZ, RZ, R16 ;  /* 0x000000ffff1a7224 */ /* 0x001fe400078e0010 */
[----:B------:R-:W4:Y:S02]  /*65fe0*/  LDL.LU.64 R16, [R1+0x23d0] ;  /* 0x0023d00001107983 */ /* 0x000f240000300a00 */
[C---:B----4-:R-:W-:Y:S11]  /*65ff0*/  HMMA.16816.F32.BF16 R16, R8.reuse, R20, R16 ;  /* 0x000000140810723c */ /* 0x050ff60000041810 */
[----:B------:R-:W-:Y:S11]  /*66000*/  @!UPT UIADD3 URZ, URZ, URZ, URZ ;  /* 0x0000003f3f3ff290 */ /* 0x000ff6000fffe03f */
[----:B------:R-:W-:Y:S01]  /*66010*/  @!UPT UIADD3 URZ, URZ, URZ, URZ ;  /* 0x0000003f3f3ff290 */ /* 0x000fe2000fffe03f */
[----:B------:R0:W-:Y:S01]  /*66020*/  STL.64 [R1+0x1e0], R16 ;  /* 0x0001e01001007387 */ /* 0x0001e20000100a00 */
[----:B------:R1:W-:Y:S03]  /*66030*/  STL.64 [R1+0x1e8], R18 ;  /* 0x0001e81201007387 */ /* 0x0003e60000100a00 */
[----:B0-----:R-:W4:Y:S01]  /*66040*/  LDL.LU R16, [R1+0x100] ;  /* 0x0001000001107983 */ /* 0x001f220000300800 */
[----:B------:R-:W4:Y:S02]  /*66050*/  LDL.LU R17, [R1+0x104] ;  /* 0x0001040001117983 */ /* 0x000f240000300800 */
[----:B-1----:R-:W2:Y:S02]  /*66060*/  LDL.LU R18, [R1+0x108] ;  /* 0x0001080001127983 */ /* 0x002ea40000300800 */
[----:B------:R-:W2:Y:S02]  /*66070*/  LDL.LU R19, [R1+0x10c] ;  /* 0x00010c0001137983 */ /* 0x000ea40000300800 */
[----:B------:R-:W-:Y:S01]  /*66080*/  IMAD.MOV.U32 R24, RZ, RZ, R3 ;  /* 0x000000ffff187224 */ /* 0x000fe200078e0003 */
[----:B------:R-:W-:Y:S01]  /*66090*/  MOV R25, R2 ;  /* 0x0000000200197202 */ /* 0x000fe20000000f00 */
[----:B------:R-:W-:Y:S04]  /*660a0*/  STL [R1+0x23a8], R26 ;  /* 0x0023a81a01007387 */ /* 0x000fe80000100800 */
[----:B------:R0:W-:Y:S04]  /*660b0*/  STL.64 [R1+0x23a0], R24 ;  /* 0x0023a01801007387 */ /* 0x0001e80000100a00 */
[----:B0-----:R-:W3:Y:S04]  /*660c0*/  LDL.64 R24, [R1+0x60] ;  /* 0x0000600001187983 */ /* 0x001ee80000100a00 */
        /* <DEDUP_REMOVED lines=12> */
[----:B------:R-:W-:Y:S01]  /*66190*/  HMMA.16816.F32.BF16 R8, R8, R4, R12 ;  /* 0x000000040808723c */ /* 0x000fe2000004180c */
[----:B----4-:R-:W-:Y:S01]  /*661a0*/  STL.64 [R1+0x23b8], R18 ;  /* 0x0023b81201007387 */ /* 0x010fe20000100a00 */
[----:B--2---:R0:W-:Y:S03]  /*661b0*/  STL.64 [R1+0x23b0], R16 ;  /* 0x0023b01001007387 */ /* 0x0041e60000100a00 */
[----:B0-----:R-:W2:Y:S01]  /*661c0*/  LDL.LU R16, [R1+0x520] ;  /* 0x0005200001107983 */ /* 0x001ea20000300800 */
[----:B------:R-:W2:Y:S02]  /*661d0*/  LDL.LU R17, [R1+0x524] ;  /* 0x0005240001117983 */ /* 0x000ea40000300800 */
[----:B------:R-:W2:Y:S02]  /*661e0*/  LDL.LU R18, [R1+0x528] ;  /* 0x0005280001127983 */ /* 0x000ea40000300800 */
[----:B------:R-:W2:Y:S01]  /*661f0*/  LDL.LU R19, [R1+0x52c] ;  /* 0x00052c0001137983 */ /* 0x000ea20000300800 */
[----:B------:R-:W-:Y:S01]  /*66200*/  STL.64 [R1+0x2348], R20 ;  /* 0x0023481401007387 */ /* 0x000fe20000100a00 */
[----:B------:R-:W2:Y:S02]  /*66210*/  LDL.LU.64 R14, [R1+0x23c8] ;  /* 0x0023c800010e7983 */ /* 0x000ea40000300a00 */
[----:B------:R-:W2:Y:S02]  /*66220*/  LDL.LU.64 R12, [R1+0x23c0] ;  /* 0x0023c000010c7983 */ /* 0x000ea40000300a00 */
[----:B---3--:R-:W-:Y:S01]  /*66230*/  STL [R1+0x2340], R6 ;  /* 0x0023400601007387 */ /* 0x008fe20000100800 */
[----:B------:R-:W-:Y:S06]  /*66240*/  STL.64 [R1+0x2338], R4 ;  /* 0x0023380401007387 */ /* 0x000fec0000100a00 */
[----:B------:R0:W-:Y:S02]  /*66250*/  STL.64 [R1+0x140], R8 ;  /* 0x0001400801007387 */ /* 0x0001e40000100a00 */
[----:B------:R-:W-:Y:S01]  /*66260*/  STL.64 [R1+0x148], R10 ;  /* 0x0001480a01007387 */ /* 0x000fe20000100a00 */
[----:B0-----:R-:W3:Y:S01]  /*66270*/  LDL.64 R8, [R1+0x30] ;  /* 0x0000300001087983 */ /* 0x001ee20000100a00 */
[----:B--2---:R-:W-:Y:S11]  /*66280*/  HMMA.16816.F32.BF16 R16, R12, R24, R16 ;  /* 0x000000180c10723c */ /* 0x004ff60000041810 */
[----:B------:R-:W-:Y:S11]  /*66290*/  @!UPT UIADD3 URZ, URZ, URZ, URZ ;  /* 0x0000003f3f3ff290 */ /* 0x000ff6000fffe03f */
[----:B------:R-:W-:Y:S01]  /*662a0*/  @!UPT UIADD3 URZ, URZ, URZ, URZ ;  /* 0x0000003f3f3ff290 */ /* 0x000fe2000fffe03f */
[----:B------:R-:W-:Y:S01]  /*662b0*/  STL.64 [R1+0x130], R16 ;  /* 0x0001301001007387 */ /* 0x000fe20000100a00 */
[----:B------:R0:W-:Y:S03]  /*662c0*/  STL.64 [R1+0x138], R18 ;  /* 0x0001381201007387 */ /* 0x0001e60000100a00 */
[----:B0-----:R-:W2:Y:S01]  /*662d0*/  LDL.LU.64 R18, [R1+0x23b8] ;  /* 0x0023b80001127983 */ /* 0x001ea20000300a00 */
[----:B------:R-:W2:Y:S02]  /*662e0*/  LDL.LU.64 R16, [R1+0x23b0] ;  /* 0x0023b00001107983 */ /* 0x000ea40000300a00 */
[----:B------:R-:W4:Y:S01]  /*662f0*/  LDL.LU R26, [R1+0x23a8] ;  /* 0x0023a800011a7983 */ /* 0x000f220000300800 */
[----:B------:R-:W-:Y:S01]  /*66300*/  MOV R21, R7 ;  /* 0x0000000700157202 */ /* 0x000fe20000000f00 */
[----:B------:R-:W-:Y:S01]  /*66310*/  IMAD.MOV.U32 R3, RZ, RZ, R24 ;  /* 0x000000ffff037224 */ /* 0x000fe200078e0018 */
[----:B------:R-:W-:-:S02]  /*66320*/  MOV R2, R25 ;  /* 0x0000001900027202 */ /* 0x000fc40000000f00 */
[----:B------:R-:W2:Y:S01]  /*66330*/  LDL.LU.64 R24, [R1+0x23a0] ;  /* 0x0023a00001187983 */ /* 0x000ea20000300a00 */
[----:B----4-:R-:W-:-:S05]  /*66340*/  IMAD.MOV.U32 R20, RZ, RZ, R26 ;  /* 0x000000ffff147224 */ /* 0x010fca00078e001a */
[----:B------:R-:W-:Y:S01]  /*66350*/  STL.64 [R1+0x2360], R20 ;  /* 0x0023601401007387 */ /* 0x000fe20000100a00 */
[----:B------:R-:W4:Y:S02]  /*66360*/  LDL.LU R4, [R1+0x4f0] ;  /* 0x0004f00001047983 */ /* 0x000f240000300800 */
[----:B------:R-:W4:Y:S02]  /*66370*/  LDL.LU R5, [R1+0x4f4] ;  /* 0x0004f40001057983 */ /* 0x000f240000300800 */
[----:B------:R-:W3:Y:S01]  /*66380*/  LDL.LU R6, [R1+0x4f8] ;  /* 0x0004f80001067983 */ /* 0x000ee20000300800 */
[----:B------:R-:W3:Y:S01]  /*66390*/  LDL.LU R7, [R1+0x4fc] ;  /* 0x0004fc0001077983 */ /* 0x000ee20000300800 */
[C---:B--2---:R-:W-:Y:S03]  /*663a0*/  HMMA.16816.F32.BF16 R24, R12.reuse, R24, R16 ;  /* 0x000000180c18723c */ /* 0x044fe60000041810 */
[----:B---3--:R-:W-:Y:S01]  /*663b0*/  STL.64 [R1+0x2358], R6 ;  /* 0x0023580601007387 */ /* 0x008fe20000100a00 */
        /* <DEDUP_REMOVED lines=13> */
[----:B------:R0:W-:Y:S02]  /*66490*/  STL.64 [R1+0x120], R24 ;  /* 0x0001201801007387 */ /* 0x0001e40000100a00 */
[----:B------:R3:W-:Y:S01]  /*664a0*/  STL.64 [R1+0x128], R26 ;  /* 0x0001281a01007387 */ /* 0x0007e20000100a00 */
[----:B0-----:R-:W3:Y:S02]  /*664b0*/  LDL.LU.64 R24, [R1+0x2388] ;  /* 0x0023880001187983 */ /* 0x001ee40000300a00 */
[C---:B---3--:R-:W-:Y:S02]  /*664c0*/  HMMA.16816.F32.BF16 R24, R12.reuse, R24, R16 ;  /* 0x000000180c18723c */ /* 0x048fe40000041810 */
[----:B------:R-:W3:Y:S01]  /*664d0*/  LDL.LU.64 R18, [R1+0x2380] ;  /* 0x0023800001127983 */ /* 0x000ee20000300a00 */
[----:B------:R-:W3:Y:S11]  /*664e0*/  LDL.LU.64 R16, [R1+0x2378] ;  /* 0x0023780001107983 */ /* 0x000ef60000300a00 */
[----:B------:R-:W-:Y:S09]  /*664f0*/  @!UPT UIADD3 URZ, URZ, URZ, URZ ;  /* 0x0000003f3f3ff290 */ /* 0x000ff2000fffe03f */
[----:B------:R-:W-:Y:S01]  /*66500*/  STL.64 [R1+0x110], R24 ;  /* 0x0001101801007387 */ /* 0x000fe20000100a00 */
[----:B------:R3:W-:Y:S02]  /*66510*/  STL.64 [R1+0x118], R26 ;  /* 0x0001181a01007387 */ /* 0x0007e40000100a00 */
[----:B---3--:R-:W-:Y:S01]  /*66520*/  HMMA.16816.F32.BF16 R24, R12, R8, R16 ;  /* 0x000000080c18723c */ /* 0x008fe20000041810 */
[----:B------:R-:W3:Y:S11]  /*66530*/  LDL.LU R16, [R1+0x4c0] ;  /* 0x0004c00001107983 */ /* 0x000ef60000300800 */
[----:B------:R-:W-:Y:S11]  /*66540*/  @!UPT UIADD3 URZ, URZ, URZ, URZ ;  /* 0x0000003f3f3ff290 */ /* 0x000ff6000fffe03f */
[----:B------:R-:W-:Y:S01]  /*66550*/  STL.64 [R1+0x100], R24 ;  /* 0x0001001801007387 */ /* 0x000fe20000100a00 */
[----:B------:R-:W-:Y:S02]  /*66560*/  STL.64 [R1+0x108], R26 ;  /* 0x0001081a01007387 */ /* 0x000fe40000100a00 */
[----:B------:R-:W3:Y:S02]  /*66570*/  LDL.LU R17, [R1+0x4c4] ;  /* 0x0004c40001117983 */ /* 0x000ee40000300800 */
[----:B------:R-:W3:Y:S01]  /*66580*/  LDL.LU R18, [R1+0x4c8] ;  /* 0x0004c80001127983 */ /* 0x000ee20000300800 */
[----:B------:R-:W3:Y:S01]  /*66590*/  LDL.LU R19, [R1+0x4cc] ;  /* 0x0004cc0001137983 */ /* 0x000ee20000300800 */
[----:B------:R0:W-:Y:S03]  /*665a0*/  STL.64 [R1+0x22f8], R8 ;  /* 0x0022f80801007387 */ /* 0x0001e60000100a00 */
[----:B0-----:R-:W4:Y:S01]  /*665b0*/  LDL.LU R8, [R1+0x450] ;  /* 0x0004500001087983 */ /* 0x001f220000300800 */
[----:B------:R-:W4:Y:S02]  /*665c0*/  LDL.LU R9, [R1+0x454] ;  /* 0x0004540001097983 */ /* 0x000f240000300800 */
[----:B------:R-:W3:Y:S02]  /*665d0*/  LDL.LU R10, [R1+0x458] ;  /* 0x00045800010a7983 */ /* 0x000ee40000300800 */
[----:B------:R-:W3:Y:S01]  /*665e0*/  LDL.LU R11, [R1+0x45c] ;  /* 0x00045c00010b7983 */ /* 0x000ee20000300800 */
[----:B------:R-:W3:Y:S01]  /*665f0*/  LDL.LU R24, [R1+0x460] ;  /* 0x0004600001187983 */ /* 0x000ee20000300800 */
[----:B------:R-:W3:Y:S02]  /*66600*/  LDL.LU R25, [R1+0x464] ;  /* 0x0004640001197983 */ /* 0x000ee40000300800 */
[----:B------:R-:W3:Y:S02]  /*66610*/  LDL.LU R26, [R1+0x468] ;  /* 0x00046800011a7983 */ /* 0x000ee40000300800 */
[----:B------:R-:W3:Y:S02]  /*66620*/  LDL.LU R27, [R1+0x46c] ;  /* 0x00046c00011b7983 */ /* 0x000ee40000300800 */
[----:B------:R-:W-:Y:S01]  /*66630*/  IMAD.MOV.U32 R20, RZ, RZ, R23 ;  /* 0x000000ffff147224 */ /* 0x000fe200078e0017 */
[----:B------:R-:W-:-:S07]  /*66640*/  MOV R21, R22 ;  /* 0x0000001600157202 */ /* 0x000fce0000000f00 */
[C---:B--2---:R-:W-:Y:S01]  /*66650*/  HMMA.16816.F32.BF16 R20, R12.reuse, R20, R4 ;  /* 0x000000140c14723c */ /* 0x044fe20000041804 */
[----:B---3--:R-:W-:Y:S01]  /*66660*/  STL.64 [R1+0x2318], R26 ;  /* 0x0023181a01007387 */ /* 0x008fe20000100a00 */
[----:B------:R-:W-:Y:S02]  /*66670*/  STL.64 [R1+0x2310], R24 ;  /* 0x0023101801007387 */ /* 0x000fe40000100a00 */
[----:B------:R-:W-:Y:S02]  /*66680*/  STL.64 [R1+0x2308], R10 ;  /* 0x0023080a01007387 */ /* 0x000fe40000100a00 */
[----:B----4-:R0:W-:Y:S02]  /*66690*/  STL.64 [R1+0x2300], R8 ;  /* 0x0023000801007387 */ /* 0x0101e40000100a00 */
[----:B0-----:R-:W2:Y:S04]  /*666a0*/  LDL.64 R8, [R1+0x50] ;  /* 0x0000500001087983 */ /* 0x001ea80000100a00 */
[----:B--2---:R0:W-:Y:S04]  /*666b0*/  STL.64 [R1+0x2320], R8 ;  /* 0x0023200801007387 */ /* 0x0041e80000100a00 */
        /* <DEDUP_REMOVED lines=13> */
[----:B------:R0:W-:Y:S01]  /*66790*/  STL.64 [R1+0x2e0], R20 ;  /* 0x0002e01401007387 */ /* 0x0001e20000100a00 */
[----:B------:R-:W-:Y:S03]  /*667a0*/  STL.64 [R1+0x2e8], R22 ;  /* 0x0002e81601007387 */ /* 0x000fe60000100a00 */
[----:B0-----:R-:W3:Y:S02]  /*667b0*/  LDL.LU.64 R20, [R1+0x2348] ;  /* 0x0023480001147983 */ /* 0x001ee40000300a00 */
[C---:B---3--:R-:W-:Y:S11]  /*667c0*/  HMMA.16816.F32.BF16 R4, R12.reuse, R20, R4 ;  /* 0x000000140c04723c */ /* 0x048ff60000041804 */
[----:B------:R-:W-:Y:S11]  /*667d0*/  @!UPT UIADD3 URZ, URZ, URZ, URZ ;  /* 0x0000003f3f3ff290 */ /* 0x000ff6000fffe03f */
[----:B------:R-:W-:Y:S01]  /*667e0*/  @!UPT UIADD3 URZ, URZ, URZ, URZ ;  /* 0x0000003f3f3ff290 */ /* 0x000fe2000fffe03f */
[----:B------:R-:W-:Y:S01]  /*667f0*/  STL.64 [R1+0x410], R4 ;  /* 0x0004100401007387 */ /* 0x000fe20000100a00 */
[----:B------:R0:W-:Y:S03]  /*66800*/  STL.64 [R1+0x418], R6 ;  /* 0x0004180601007387 */ /* 0x0001e60000100a00 */
[----:B0-----:R-:W3:Y:S01]  /*66810*/  LDL.LU R6, [R1+0x2340] ;  /* 0x0023400001067983 */ /* 0x001ee20000300800 */
[----:B------:R-:W4:Y:S02]  /*66820*/  LDL.LU.64 R4, [R1+0x2338] ;  /* 0x0023380001047983 */ /* 0x000f240000300a00 */
[----:B------:R0:W-:Y:S02]  /*66830*/  STL.64 [R1+0x22d0], R20 ;  /* 0x0022d01401007387 */ /* 0x0001e40000100a00 */
[----:B0-----:R-:W2:Y:S04]  /*66840*/  LDL.64 R20, [R1+0x10] ;  /* 0x0000100001147983 */ /* 0x001ea80000100a00 */
[----:B--2---:R0:W-:Y:S04]  /*66850*/  STL.64 [R1+0x22d8], R20 ;  /* 0x0022d81401007387 */ /* 0x0041e80000100a00 */
[----:B0-----:R-:W2:Y:S01]  /*66860*/  LDL.64 R20, [R1+0x20] ;  /* 0x0000200001147983 */ /* 0x001ea20000100a00 */
[----:B----4-:R-:W-:Y:S03]  /*66870*/  HMMA.16816.F32.BF16 R12, R12, R4, R16 ;  /* 0x000000040c0c723c */ /* 0x010fe60000041810 */
[----:B--2---:R0:W-:Y:S04]  /*66880*/  STL.64 [R1+0x22f0], R20 ;  /* 0x0022f01401007387 */ /* 0x0041e80000100a00 */
[----:B0-----:R-:W2:Y:S01]  /*66890*/  LDL.LU R20, [R1+0x440] ;  /* 0x0004400001147983 */ /* 0x001ea20000300800 */
[----:B------:R-:W2:Y:S02]  /*668a0*/  LDL.LU R21, [R1+0x444] ;  /* 0x0004440001157983 */ /* 0x000ea40000300800 */
[----:B------:R-:W2:Y:S02]  /*668b0*/  LDL.LU R22, [R1+0x448] ;  /* 0x0004480001167983 */ /* 0x000ea40000300800 */
[----:B------:R-:W2:Y:S01]  /*668c0*/  LDL.LU R23, [R1+0x44c] ;  /* 0x00044c0001177983 */ /* 0x000ea20000300800 */
[----:B------:R-:W4:Y:S01]  /*668d0*/  LDL.LU.64 R18, [R1+0x2330] ;  /* 0x0023300001127983 */ /* 0x000f220000300a00 */
[----:B------:R-:W4:Y:S02]  /*668e0*/  LDL.LU.64 R16, [R1+0x2328] ;  /* 0x0023280001107983 */ /* 0x000f240000300a00 */
[----:B---3--:R-:W-:Y:S02]  /*668f0*/  STL [R1+0x22c8], R6 ;  /* 0x0022c80601007387 */ /* 0x008fe40000100800 */
[----:B------:R0:W-:Y:S05]  /*66900*/  STL.64 [R1+0x22c0], R4 ;  /* 0x0022c00401007387 */ /* 0x0001ea0000100a00 */
[----:B------:R-:W-:Y:S01]  /*66910*/  STL.64 [R1+0x400], R12 ;  /* 0x0004000c01007387 */ /* 0x000fe20000100a00 */
[----:B------:R-:W-:Y:S03]  /*66920*/  STL.64 [R1+0x408], R14 ;  /* 0x0004080e01007387 */ /* 0x000fe60000100a00 */
[----:B0-----:R-:W3:Y:S01]  /*66930*/  LDL.LU R4, [R1+0x3e0] ;  /* 0x0003e00001047983 */ /* 0x001ee20000300800 */
[----:B------:R-:W3:Y:S02]  /*66940*/  LDL.LU R5, [R1+0x3e4] ;  /* 0x0003e40001057983 */ /* 0x000ee40000300800 */
[----:B------:R-:W2:Y:S02]  /*66950*/  LDL.LU R6, [R1+0x3e8] ;  /* 0x0003e80001067983 */ /* 0x000ea40000300800 */
[----:B------:R-:W2:Y:S02]  /*66960*/  LDL.LU R7, [R1+0x3ec] ;  /* 0x0003ec0001077983 */ /* 0x000ea40000300800 */
[----:B------:R-:W-:Y:S01]  /*66970*/  IMAD.MOV.U32 R24, RZ, RZ, R3 ;  /* 0x000000ffff187224 */ /* 0x000fe200078e0003 */
[----:B------:R-:W-:-:S07]  /*66980*/  MOV R25, R2 ;  /* 0x0000000200197202 */ /* 0x000fce0000000f00 */
[C---:B----4-:R-:W-:Y:S01]  /*66990*/  HMMA.16816.F32.BF16 R24, R16.reuse, R24, R8 ;  /* 0x000000181018723c */ /* 0x050fe20000041808 */
[----:B--2---:R-:W-:Y:S01]  /*669a0*/  STL.64 [R1+0x22e8], R6 ;  /* 0x0022e80601007387 */ /* 0x004fe20000100a00 */
[----:B---3--:R0:W-:Y:S03]  /*669b0*/  STL.64 [R1+0x22e0], R4 ;  /* 0x0022e00401007387 */ /* 0x0081e60000100a00 */
[----:B0-----:R-:W2:Y:S01]  /*669c0*/  LDL.LU R4, [R1+0x430] ;  /* 0x0004300001047983 */ /* 0x001ea20000300800 */
[----:B------:R-:W2:Y:S02]  /*669d0*/  LDL.LU R5, [R1+0x434] ;  /* 0x0004340001057983 */ /* 0x000ea40000300800 */
[----:B------:R-:W2:Y:S02]  /*669e0*/  LDL.LU R6, [R1+0x438] ;  /* 0x0004380001067983 */ /* 0x000ea40000300800 */
[----:B------:R-:W2:Y:S01]  /*669f0*/  LDL.LU R7, [R1+0x43c] ;  /* 0x00043c0001077983 */ /* 0x000ea20000300800 */
[----:B------:R-:W3:Y:S01]  /*66a00*/  LDL.LU.64 R12, [R1+0x40] ;  /* 0x00004000010c7983 */ /* 0x000ee20000300a00 */
[----:B------:R-:W4:Y:S11]  /*66a10*/  LDL.LU.64 R8, [R1+0x2320] ;  /* 0x0023200001087983 */ /* 0x000f360000300a00 */
[----:B------:R-:W-:Y:S02]  /*66a20*/  STL.64 [R1+0x480], R24 ;  /* 0x0004801801007387 */ /* 0x000fe40000100a00 */
[----:B------:R0:W-:Y:S02]  /*66a30*/  STL.64 [R1+0x488], R26 ;  /* 0x0004881a01007387 */ /* 0x0001e40000100a00 */
[----:B0-----:R-:W4:Y:S01]  /*66a40*/  LDL.LU.64 R26, [R1+0x2318] ;  /* 0x00231800011a7983 */ /* 0x001f220000300a00 */
[----:B------:R-:W4:Y:S02]  /*66a50*/  LDL.LU.64 R24, [R1+0x2310] ;  /* 0x0023100001187983 */ /* 0x000f240000300a00 */
[C---:B----4-:R-:W-:Y:S11]  /*66a60*/  HMMA.16816.F32.BF16 R24, R16.reuse, R8, R24 ;  /* 0x000000081018723c */ /* 0x050ff60000041818 */
[----:B------:R-:W-:Y:S11]  /*66a70*/  @!UPT UIADD3 URZ, URZ, URZ, URZ ;  /* 0x0000003f3f3ff290 */ /* 0x000ff6000fffe03f */
[----:B------:R-:W-:Y:S01]  /*66a80*/  @!UPT UIADD3 URZ, URZ, URZ, URZ ;  /* 0x0000003f3f3ff290 */ /* 0x000fe2000fffe03f */
[----:B------:R0:W-:Y:S01]  /*66a90*/  STL.64 [R1+0x470], R24 ;  /* 0x0004701801007387 */ /* 0x0001e20000100a00 */
[----:B------:R-:W-:Y:S02]  /*66aa0*/  STL.64 [R1+0x478], R26 ;  /* 0x0004781a01007387 */ /* 0x000fe40000100a00 */
[----:B------:R-:W3:Y:S02]  /*66ab0*/  LDL.LU.64 R10, [R1+0x2308] ;  /* 0x00230800010a7983 */ /* 0x000ee40000300a00 */
[----:B0-----:R-:W-:Y:S01]  /*66ac0*/  IMAD.MOV.U32 R25, RZ, RZ, R8 ;  /* 0x000000ffff197224 */ /* 0x001fe200078e0008 */
[----:B------:R-:W-:Y:S02]  /*66ad0*/  MOV R24, R9 ;  /* 0x0000000900187202 */ /* 0x000fe40000000f00 */
[----:B------:R-:W3:Y:S02]  /*66ae0*/  LDL.LU.64 R8, [R1+0x2300] ;  /* 0x0023000001087983 */ /* 0x000ee40000300a00 */
        /* <DEDUP_REMOVED lines=15> */
[----:B------:R-:W-:Y:S03]  /*66be0*/  STL.64 [R1+0x458], R22 ;  /* 0x0004581601007387 */ /* 0x000fe60000100a00 */
[----:B0-----:R-:W2:Y:S01]  /*66bf0*/  LDL.LU.64 R20, [R1+0x22f0] ;  /* 0x0022f00001147983 */ /* 0x001ea20000300a00 */
[----:B------:R0:W-:Y:S03]  /*66c00*/  STL.64 [R1+0x2278], R8 ;  /* 0x0022780801007387 */ /* 0x0001e60000100a00 */
[----:B0-----:R-:W3:Y:S01]  /*66c10*/  LDL.LU R8, [R1+0x3d0] ;  /* 0x0003d00001087983 */ /* 0x001ee20000300800 */
[----:B------:R-:W3:Y:S02]  /*66c20*/  LDL.LU R9, [R1+0x3d4] ;  /* 0x0003d40001097983 */ /* 0x000ee40000300800 */
[----:B------:R-:W3:Y:S02]  /*66c30*/  LDL.LU R10, [R1+0x3d8] ;  /* 0x0003d800010a7983 */ /* 0x000ee40000300800 */
[----:B------:R-:W3:Y:S01]  /*66c40*/  LDL.LU R11, [R1+0x3dc] ;  /* 0x0003dc00010b7983 */ /* 0x000ee20000300800 */
        /* <DEDUP_REMOVED lines=9> */
[C---:B----4-:R-:W-:Y:S11]  /*66ce0*/  HMMA.16816.F32.BF16 R12, R16.reuse, R20, R12 ;  /* 0x00000014100c723c */ /* 0x050ff6000004180c */
[----:B------:R-:W-:Y:S11]  /*66cf0*/  @!UPT UIADD3 URZ, URZ, URZ, URZ ;  /* 0x0000003f3f3ff290 */ /* 0x000ff6000fffe03f */
[----:B------:R-:W-:Y:S01]  /*66d00*/  @!UPT UIADD3 URZ, URZ, URZ, URZ ;  /* 0x0000003f3f3ff290 */ /* 0x000fe2000fffe03f */
[----:B------:R-:W-:Y:S01]  /*66d10*/  STL.64 [R1+0x430], R12 ;  /* 0x0004300c01007387 */ /* 0x000fe20000100a00 */
[----:B------:R0:W-:Y:S02]  /*66d20*/  STL.64 [R1+0x438], R14 ;  /* 0x0004380e01007387 */ /* 0x0001e40000100a00 */
[----:B0-----:R-:W-:Y:S01]  /*66d30*/  IMAD.MOV.U32 R15, RZ, RZ, R20 ;  /* 0x000000ffff0f7224 */ /* 0x001fe200078e0014 */
[----:B------:R-:W-:Y:S02]  /*66d40*/  MOV R14, R21 ;  /* 0x00000015000e7202 */ /* 0x000fe40000000f00 */
[----:B------:R-:W2:Y:S02]  /*66d50*/  LDL.LU.64 R20, [R1+0x22d0] ;  /* 0x0022d00001147983 */ /* 0x000ea40000300a00 */
[C---:B--2---:R-:W-:Y:S02]  /*66d60*/  HMMA.16816.F32.BF16 R20, R16.reuse, R20, R4 ;  /* 0x000000141014723c */ /* 0x044fe40000041804 */
[----:B------:R-:W2:Y:S01]  /*66d70*/  LDL.LU R6, [R1+0x22c8] ;  /* 0x0022c80001067983 */ /* 0x000ea20000300800 */
[----:B------:R-:W3:Y:S11]  /*66d80*/  LDL.LU.64 R4, [R1+0x22c0] ;  /* 0x0022c00001047983 */ /* 0x000ef60000300a00 */
[----:B------:R-:W-:Y:S09]  /*66d90*/  @!UPT UIADD3 URZ, URZ, URZ, URZ ;  /* 0x0000003f3f3ff290 */ /* 0x000ff2000fffe03f */
[----:B------:R-:W-:Y:S01]  /*66da0*/  STL.64 [R1+0x420], R20 ;  /* 0x0004201401007387 */ /* 0x000fe20000100a00 */
[----:B------:R0:W-:Y:S03]  /*66db0*/  STL.64 [R1+0x428], R22 ;  /* 0x0004281601007387 */ /* 0x0001e60000100a00 */
[----:B0-----:R-:W4:Y:S01]  /*66dc0*/  LDL.LU.64 R22, [R1+0x22b8] ;  /* 0x0022b80001167983 */ /* 0x001f220000300a00 */
[----:B------:R-:W4:Y:S01]  /*66dd0*/  LDL.LU.64 R20, [R1+0x22b0] ;  /* 0x0022b00001147983 */ /* 0x000f220000300a00 */
[----:B---3--:R-:W-:Y:S02]  /*66de0*/  HMMA.16816.F32.BF16 R8, R16, R4, R8 ;  /* 0x000000041008723c */ /* 0x008fe40000041808 */
[----:B--2---:R-:W-:Y:S01]  /*66df0*/  STL [R1+0x2238], R6 ;  /* 0x0022380601007387 */ /* 0x004fe20000100800 */
[----:B------:R0:W-:Y:S11]  /*66e00*/  STL.64 [R1+0x2230], R4 ;  /* 0x0022300401007387 */ /* 0x0001f60000100a00 */
[----:B------:R-:W-:Y:S09]  /*66e10*/  @!UPT UIADD3 URZ, URZ, URZ, URZ ;  /* 0x0000003f3f3ff290 */ /* 0x000ff2000fffe03f */
[----:B------:R1:W-:Y:S01]  /*66e20*/  STL.64 [R1+0x3f0], R8 ;  /* 0x0003f00801007387 */ /* 0x0003e20000100a00 */
[----:B------:R2:W-:Y:S02]  /*66e30*/  STL.64 [R1+0x3f8], R10 ;  /* 0x0003f80a01007387 */ /* 0x0005e40000100a00 */
[----:B0-----:R-:W3:Y:S02]  /*66e40*/  LDL.LU R4, [R1+0x2c0] ;  /* 0x0002c00001047983 */ /* 0x001ee40000300800 */
[----:B------:R-:W3:Y:S01]  /*66e50*/  LDL.LU R5, [R1+0x2c4] ;  /* 0x0002c40001057983 */ /* 0x000ee20000300800 */
[----:B------:R-:W3:Y:S01]  /*66e60*/  LDL.LU R6, [R1+0x2c8] ;  /* 0x0002c80001067983 */ /* 0x000ee20000300800 */
[----:B------:R-:W3:Y:S03]  /*66e70*/  LDL.LU R7, [R1+0x2cc] ;  /* 0x0002cc0001077983 */ /* 0x000ee60000300800 */
[----:B-1----:R-:W3:Y:S01]  /*66e80*/  LDL.LU R8, [R1+0x3a0] ;  /* 0x0003a00001087983 */ /* 0x002ee20000300800 */
[----:B------:R-:W3:Y:S02]  /*66e90*/  LDL.LU R9, [R1+0x3a4] ;  /* 0x0003a40001097983 */ /* 0x000ee40000300800 */
[----:B--2---:R-:W2:Y:S02]  /*66ea0*/  LDL.LU R10, [R1+0x3a8] ;  /* 0x0003a800010a7983 */ /* 0x004ea40000300800 */
[----:B------:R-:W2:Y:S02]  /*66eb0*/  LDL.LU R11, [R1+0x3ac] ;  /* 0x0003ac00010b7983 */ /* 0x000ea40000300800 */
[----:B------:R-:W-:Y:S01]  /*66ec0*/  IMAD.MOV.U32 R12, RZ, RZ, R25 ;  /* 0x000000ffff0c7224 */ /* 0x000fe200078e0019 */
[----:B------:R-:W-:Y:S01]  /*66ed0*/  MOV R13, R24 ;  /* 0x00000018000d7202 */ /* 0x000fe20000000f00 */
[----:B--2---:R-:W-:Y:S01]  /*66ee0*/  STL.64 [R1+0x2290], R10 ;  /* 0x0022900a01007387 */ /* 0x004fe20000100a00 */
[----:B---3--:R-:W-:Y:S03]  /*66ef0*/  STL.64 [R1+0x2288], R8 ;  /* 0x0022880801007387 */ /* 0x008fe60000100a00 */
[----:B------:R0:W-:Y:S02]  /*66f00*/  STL.64 [R1+0x2298], R12 ;  /* 0x0022980c01007387 */ /* 0x0001e40000100a00 */
[----:B0-----:R-:W4:Y:S01]  /*66f10*/  LDL.64 R12, [R1+0x60] ;  /* 0x00006000010c7983 */ /* 0x001f220000100a00 */
[----:B------:R-:W2:Y:S02]  /*66f20*/  LDL.LU R8, [R1+0x3b0] ;  /* 0x0003b00001087983 */ /* 0x000ea40000300800 */
[----:B------:R-:W2:Y:S02]  /*66f30*/  LDL.LU R9, [R1+0x3b4] ;  /* 0x0003b40001097983 */ /* 0x000ea40000300800 */
[----:B------:R-:W3:Y:S01]  /*66f40*/  LDL.LU R10, [R1+0x3b8] ;  /* 0x0003b800010a7983 */ /* 0x000ee20000300800 */
[----:B------:R-:W3:Y:S04]  /*66f50*/  LDL.LU R11, [R1+0x3bc] ;  /* 0x0003bc00010b7983 */ /* 0x000ee80000300800 */
[----:B---3--:R-:W-:Y:S01]  /*66f60*/  STL.64 [R1+0x22a8], R10 ;  /* 0x0022a80a01007387 */ /* 0x008fe20000100a00 */
[----:B--2---:R0:W-:Y:S03]  /*66f70*/  STL.64 [R1+0x22a0], R8 ;  /* 0x0022a00801007387 */ /* 0x0041e60000100a00 */
[----:B0-----:R-:W4:Y:S01]  /*66f80*/  LDL.LU R8, [R1+0x3c0] ;  /* 0x0003c00001087983 */ /* 0x001f220000300800 */
[----:B------:R-:W4:Y:S02]  /*66f90*/  LDL.LU R9, [R1+0x3c4] ;  /* 0x0003c40001097983 */ /* 0x000f240000300800 */
[----:B------:R-:W4:Y:S02]  /*66fa0*/  LDL.LU R10, [R1+0x3c8] ;  /* 0x0003c800010a7983 */ /* 0x000f240000300800 */
[----:B------:R-:W4:Y:S01]  /*66fb0*/  LDL.LU R11, [R1+0x3cc] ;  /* 0x0003cc00010b7983 */ /* 0x000f220000300800 */
[----:B------:R-:W-:Y:S01]  /*66fc0*/  STL.64 [R1+0x2248], R6 ;  /* 0x0022480601007387 */ /* 0x000fe20000100a00 */
[----:B------:R0:W-:Y:S02]  /*66fd0*/  STL.64 [R1+0x2240], R4 ;  /* 0x0022400401007387 */ /* 0x0001e40000100a00 */
[----:B0-----:R-:W-:Y:S01]  /*66fe0*/  IMAD.MOV.U32 R4, RZ, RZ, R15 ;  /* 0x000000ffff047224 */ /* 0x001fe200078e000f */
[----:B------:R-:W-:-:S05]  /*66ff0*/  MOV R5, R14 ;  /* 0x0000000e00057202 */ /* 0x000fca0000000f00 */
[----:B------:R0:W-:Y:S02]  /*67000*/  STL.64 [R1+0x2258], R4 ;  /* 0x0022580401007387 */ /* 0x0001e40000100a00 */
[----:B0-----:R-:W-:Y:S01]  /*67010*/  IMAD.MOV.U32 R4, RZ, RZ, R3 ;  /* 0x000000ffff047224 */ /* 0x001fe200078e0003 */
[----:B------:R-:W-:-:S05]  /*67020*/  MOV R5, R2 ;  /* 0x0000000200057202 */ /* 0x000fca0000000f00 */
[----:B------:R0:W-:Y:S04]  /*67030*/  STL.64 [R1+0x2270], R4 ;  /* 0x0022700401007387 */ /* 0x0001e80000100a00 */
[----:B0-----:R-:W2:Y:S01]  /*67040*/  LDL.LU R4, [R1+0x390] ;  /* 0x0003900001047983 */ /* 0x001ea20000300800 */
[----:B------:R-:W2:Y:S02]  /*67050*/  LDL.LU R5, [R1+0x394] ;  /* 0x0003940001057983 */ /* 0x000ea40000300800 */
[----:B------:R-:W2:Y:S02]  /*67060*/  LDL.LU R6, [R1+0x398] ;  /* 0x0003980001067983 */ /* 0x000ea40000300800 */
[----:B------:R-:W2:Y:S01]  /*67070*/  LDL.LU R7, [R1+0x39c] ;  /* 0x00039c0001077983 */ /* 0x000ea20000300800 */
[----:B------:R-:W3:Y:S04]  /*67080*/  LDL.64 R16, [R1] ;  /* 0x0000000001107983 */ /* 0x000ee80000100a00 */
[----:B---3--:R0:W-:Y:S04]  /*67090*/  STL.64 [R1+0x2250], R16 ;  /* 0x0022501001007387 */ /* 0x0081e80000100a00 */
[----:B0-----:R-:W3:Y:S01]  /*670a0*/  LDL.LU R16, [R1+0x2d0] ;  /* 0x0002d00001107983 */ /* 0x001ee20000300800 */
[----:B------:R-:W3:Y:S02]  /*670b0*/  LDL.LU R17, [R1+0x2d4] ;  /* 0x0002d40001117983 */ /* 0x000ee40000300800 */
[----:B------:R-:W2:Y:S02]  /*670c0*/  LDL.LU R18, [R1+0x2d8] ;  /* 0x0002d80001127983 */ /* 0x000ea40000300800 */
[----:B------:R-:W2:Y:S01]  /*670d0*/  LDL.LU R19, [R1+0x2dc] ;  /* 0x0002dc0001137983 */ /* 0x000ea20000300800 */
[C---:B----4-:R-:W-:Y:S01]  /*670e0*/  HMMA.16816.F32.BF16 R8, R20.reuse, R12, R8 ;  /* 0x0000000c1408723c */ /* 0x050fe20000041808 */
[----:B------:R-:W-:Y:S01]  /*670f0*/  IMAD.MOV.U32 R3, RZ, RZ, R12 ;  /* 0x000000ffff037224 */ /* 0x000fe200078e000c */
[----:B------:R-:W-:Y:S01]  /*67100*/  MOV R2, R13 ;  /* 0x0000000d00027202 */ /* 0x000fe20000000f00 */
        /* <DEDUP_REMOVED lines=8> */
[----:B------:R-:W3:Y:S02]  /*67190*/  LDL.LU R26, [R1+0x1b8] ;  /* 0x0001b800011a7983 */ /* 0x000ee40000300800 */
[----:B------:R-:W3:Y:S05]  /*671a0*/  LDL.LU R27, [R1+0x1bc] ;  /* 0x0001bc00011b7983 */ /* 0x000eea0000300800 */
[----:B------:R-:W-:Y:S01]  /*671b0*/  STL.64 [R1+0x3e0], R8 ;  /* 0x0003e00801007387 */ /* 0x000fe20000100a00 */
[----:B------:R0:W-:Y:S03]  /*671c0*/  STL.64 [R1+0x3e8], R10 ;  /* 0x0003e80a01007387 */ /* 0x0001e60000100a00 */
[----:B0-----:R-:W4:Y:S01]  /*671d0*/  LDL.LU.64 R10, [R1+0x22a8] ;  /* 0x0022a800010a7983 */ /* 0x001f220000300a00 */
[----:B------:R-:W4:Y:S02]  /*671e0*/  LDL.LU.64 R8, [R1+0x22a0] ;  /* 0x0022a00001087983 */ /* 0x000f240000300a00 */
[----:B------:R-:W4:Y:S02]  /*671f0*/  LDL.LU.64 R12, [R1+0x2298] ;  /* 0x00229800010c7983 */ /* 0x000f240000300a00 */
[C---:B----4-:R-:W-:Y:S01]  /*67200*/  HMMA.16816.F32.BF16 R12, R20.reuse, R12, R8 ;  /* 0x0000000c140c723c */ /* 0x050fe20000041808 */
[----:B------:R-:W4:Y:S01]  /*67210*/  LDL.LU.64 R10, [R1+0x2290] ;  /* 0x00229000010a7983 */ /* 0x000f220000300a00 */
[----:B------:R-:W4:Y:S11]  /*67220*/  LDL.LU.64 R8, [R1+0x2288] ;  /* 0x0022880001087983 */ /* 0x000f360000300a00 */
[----:B------:R-:W-:Y:S10]  /*67230*/  @!UPT UIADD3 URZ, URZ, URZ, URZ ;  /* 0x0000003f3f3ff290 */ /* 0x000ff4000fffe03f */
[----:B------:R0:W-:Y:S01]  /*67240*/  STL.64 [R1+0x3d0], R12 ;  /* 0x0003d00c01007387 */ /* 0x0001e20000100a00 */
[----:B------:R-:W-:Y:S03]  /*67250*/  STL.64 [R1+0x3d8], R14 ;  /* 0x0003d80e01007387 */ /* 0x000fe60000100a00 */
[----:B0-----:R-:W4:Y:S02]  /*67260*/  LDL.LU.64 R12, [R1+0x2280] ;  /* 0x00228000010c7983 */ /* 0x001f240000300a00 */
[C---:B----4-:R-:W-:Y:S11]  /*67270*/  HMMA.16816.F32.BF16 R8, R20.reuse, R12, R8 ;  /* 0x0000000c1408723c */ /* 0x050ff60000041808 */
[----:B------:R-:W-:Y:S11]  /*67280*/  @!UPT UIADD3 URZ, URZ, URZ, URZ ;  /* 0x0000003f3f3ff290 */ /* 0x000ff6000fffe03f */
[----:B------:R-:W-:Y:S01]  /*67290*/  @!UPT UIADD3 URZ, URZ, URZ, URZ ;  /* 0x0000003f3f3ff290 */ /* 0x000fe2000fffe03f */
[----:B------:R0:W-:Y:S01]  /*672a0*/  STL.64 [R1+0x3c0], R8 ;  /* 0x0003c00801007387 */ /* 0x0001e20000100a00 */
[----:B------:R-:W-:Y:S03]  /*672b0*/  STL.64 [R1+0x3c8], R10 ;  /* 0x0003c80a01007387 */ /* 0x000fe60000100a00 */
[----:B0-----:R-:W4:Y:S01]  /*672c0*/  LDL.LU.64 R8, [R1+0x2278] ;  /* 0x0022780001087983 */ /* 0x001f220000300a00 */
[----:B------:R0:W-:Y:S03]  /*672d0*/  STL.64 [R1+0x21f8], R12 ;  /* 0x0021f80c01007387 */ /* 0x0001e60000100a00 */
[----:B0-----:R-:W2:Y:S01]  /*672e0*/  LDL.LU.64 R12, [R1+0x50] ;  /* 0x00005000010c7983 */ /* 0x001ea20000300a00 */
[C---:B----4-:R-:W-:Y:S03]  /*672f0*/  HMMA.16816.F32.BF16 R4, R20.reuse, R8, R4 ;  /* 0x000000081404723c */ /* 0x050fe60000041804 */
[----:B--2---:R-:W-:Y:S11]  /*67300*/  STL.64 [R1+0x2208], R12 ;  /* 0x0022080c01007387 */ /* 0x004ff60000100a00 */
[----:B------:R-:W-:Y:S09]  /*67310*/  @!UPT UIADD3 URZ, URZ, URZ, URZ ;  /* 0x0000003f3f3ff290 */ /* 0x000ff2000fffe03f */
[----:B------:R0:W-:Y:S01]  /*67320*/  STL.64 [R1+0x3b0], R4 ;  /* 0x0003b00401007387 */ /* 0x0001e20000100a00 */
[----:B------:R-:W-:Y:S03]  /*67330*/  STL.64 [R1+0x3b8], R6 ;  /* 0x0003b80601007387 */ /* 0x000fe60000100a00 */
[----:B0-----:R-:W2:Y:S01]  /*67340*/  LDL.LU.64 R4, [R1+0x2270] ;  /* 0x0022700001047983 */ /* 0x001ea20000300a00 */
[----:B------:R0:W-:Y:S03]  /*67350*/  STL.64 [R1+0x2200], R8 ;  /* 0x0022000801007387 */ /* 0x0001e60000100a00 */
[----:B0-----:R-:W4:Y:S01]  /*67360*/  LDL.LU R8, [R1+0xf0] ;  /* 0x0000f00001087983 */ /* 0x001f220000300800 */
[----:B------:R-:W4:Y:S02]  /*67370*/  LDL.LU R9, [R1+0xf4] ;  /* 0x0000f40001097983 */ /* 0x000f240000300800 */
[----:B------:R-:W3:Y:S02]  /*67380*/  LDL.LU R10, [R1+0xf8] ;  /* 0x0000f800010a7983 */ /* 0x000ee40000300800 */
[----:B------:R-:W3:Y:S01]  /*67390*/  LDL.LU R11, [R1+0xfc] ;  /* 0x0000fc00010b7983 */ /* 0x000ee20000300800 */
[C---:B--2---:R-:W-:Y:S01]  /*673a0*/  HMMA.16816.F32.BF16 R4, R20.reuse, R4, R16 ;  /* 0x000000041404723c */ /* 0x044fe20000041810 */
[----:B---3--:R-:W-:Y:S01]  /*673b0*/  STL.64 [R1+0x2218], R10 ;  /* 0x0022180a01007387 */ /* 0x008fe20000100a00 */
[----:B----4-:R0:W-:Y:S03]  /*673c0*/  STL.64 [R1+0x2210], R8 ;  /* 0x0022100801007387 */ /* 0x0101e60000100a00 */
[----:B0-----:R-:W2:Y:S01]  /*673d0*/  LDL.LU R8, [R1+0x1a0] ;  /* 0x0001a00001087983 */ /* 0x001ea20000300800 */
[----:B------:R-:W2:Y:S02]  /*673e0*/  LDL.LU R9, [R1+0x1a4] ;  /* 0x0001a40001097983 */ /* 0x000ea40000300800 */
[----:B------:R-:W2:Y:S02]  /*673f0*/  LDL.LU R10, [R1+0x1a8] ;  /* 0x0001a800010a7983 */ /* 0x000ea40000300800 */
[----:B------:R-:W2:Y:S01]  /*67400*/  LDL.LU R11, [R1+0x1ac] ;  /* 0x0001ac00010b7983 */ /* 0x000ea20000300800 */
[----:B------:R-:W3:Y:S01]  /*67410*/  LDL.LU.64 R18, [R1+0x2268] ;  /* 0x0022680001127983 */ /* 0x000ee20000300a00 */
[----:B------:R-:W3:Y:S11]  /*67420*/  LDL.LU.64 R16, [R1+0x2260] ;  /* 0x0022600001107983 */ /* 0x000ef60000300a00 */
[----:B------:R0:W-:Y:S02]  /*67430*/  STL.64 [R1+0x3a0], R4 ;  /* 0x0003a00401007387 */ /* 0x0001e40000100a00 */
[----:B------:R3:W-:Y:S01]  /*67440*/  STL.64 [R1+0x3a8], R6 ;  /* 0x0003a80601007387 */ /* 0x0007e20000100a00 */
[----:B0-----:R-:W3:Y:S02]  /*67450*/  LDL.LU.64 R4, [R1+0x2258] ;  /* 0x0022580001047983 */ /* 0x001ee40000300a00 */
[C---:B---3--:R-:W-:Y:S02]  /*67460*/  HMMA.16816.F32.BF16 R4, R20.reuse, R4, R16 ;  /* 0x000000041404723c */ /* 0x048fe40000041810 */
[----:B------:R-:W3:Y:S11]  /*67470*/  LDL.LU.64 R16, [R1+0x2250] ;  /* 0x0022500001107983 */ /* 0x000ef60000300a00 */
[----:B------:R-:W-:Y:S10]  /*67480*/  @!UPT UIADD3 URZ, URZ, URZ, URZ ;  /* 0x0000003f3f3ff290 */ /* 0x000ff4000fffe03f */
        /* <DEDUP_REMOVED lines=9> */
[----:B0-----:R-:W3:Y:S01]  /*67520*/  LDL.LU R6, [R1+0x2238] ;  /* 0x0022380001067983 */ /* 0x001ee20000300800 */
[----:B------:R-:W4:Y:S01]  /*67530*/  LDL.LU.64 R4, [R1+0x2230] ;  /* 0x0022300001047983 */ /* 0x000f220000300a00 */
[----:B------:R-:W-:Y:S01]  /*67540*/  MOV R13, R2 ;  /* 0x00000002000d7202 */ /* 0x000fe20000000f00 */
[----:B------:R-:W-:Y:S01]  /*67550*/  IMAD.MOV.U32 R2, RZ, RZ, R16 ;  /* 0x000000ffff027224 */ /* 0x000fe200078e0010 */
[----:B------:R-:W-:-:S05]  /*67560*/  MOV R16, R17 ;  /* 0x0000001100107202 */ /* 0x000fca0000000f00 */
[----:B------:R0:W-:Y:S04]  /*67570*/  STL [R1+0x21f0], R16 ;  /* 0x0021f01001007387 */ /* 0x0001e80000100800 */
[----:B0-----:R-:W2:Y:S01]  /*67580*/  LDL.LU R16, [R1+0xd0] ;  /* 0x0000d00001107983 */ /* 0x001ea20000300800 */
[----:B------:R-:W2:Y:S02]  /*67590*/  LDL.LU R17, [R1+0xd4] ;  /* 0x0000d40001117983 */ /* 0x000ea40000300800 */
[----:B------:R-:W2:Y:S02]  /*675a0*/  LDL.LU R18, [R1+0xd8] ;  /* 0x0000d80001127983 */ /* 0x000ea40000300800 */
[----:B------:R-:W2:Y:S01]  /*675b0*/  LDL.LU R19, [R1+0xdc] ;  /* 0x0000dc0001137983 */ /* 0x000ea20000300800 */
[----:B----4-:R-:W-:Y:S01]  /*675c0*/  HMMA.16816.F32.BF16 R20, R20, R4, R24 ;  /* 0x000000041414723c */ /* 0x010fe20000041818 */
[----:B------:R-:W2:Y:S01]  /*675d0*/  LDL.LU.64 R26, [R1+0x2228] ;  /* 0x00222800011a7983 */ /* 0x000ea20000300a00 */
[----:B------:R-:W2:Y:S11]  /*675e0*/  LDL.LU.64 R24, [R1+0x2220] ;  /* 0x0022200001187983 */ /* 0x000eb60000300a00 */
[----:B------:R-:W-:Y:S10]  /*675f0*/  @!UPT UIADD3 URZ, URZ, URZ, URZ ;  /* 0x0000003f3f3ff290 */ /* 0x000ff4000fffe03f */
[----:B------:R0:W-:Y:S01]  /*67600*/  STL.64 [R1+0x2d0], R20 ;  /* 0x0002d01401007387 */ /* 0x0001e20000100a00 */
[----:B------:R1:W-:Y:S03]  /*67610*/  STL.64 [R1+0x2d8], R22 ;  /* 0x0002d81601007387 */ /* 0x0003e60000100a00 */
[----:B0-----:R-:W4:Y:S01]  /*67620*/  LDL.LU R20, [R1+0xe0] ;  /* 0x0000e00001147983 */ /* 0x001f220000300800 */
[----:B------:R-:W4:Y:S02]  /*67630*/  LDL.LU R21, [R1+0xe4] ;  /* 0x0000e40001157983 */ /* 0x000f240000300800 */
[----:B-1----:R-:W4:Y:S02]  /*67640*/  LDL.LU R22, [R1+0xe8] ;  /* 0x0000e80001167983 */ /* 0x002f240000300800 */
[----:B------:R-:W4:Y:S01]  /*67650*/  LDL.LU R23, [R1+0xec] ;  /* 0x0000ec0001177983 */ /* 0x000f220000300800 */
[----:B---3--:R-:W-:Y:S01]  /*67660*/  STL [R1+0x21d0], R6 ;  /* 0x0021d00601007387 */ /* 0x008fe20000100800 */
[----:B------:R0:W-:Y:S03]  /*67670*/  STL.64 [R1+0x21c8], R4 ;  /* 0x0021c80401007387 */ /* 0x0001e60000100a00 */
[----:B0-----:R-:W3:Y:S01]  /*67680*/  LDL.LU R4, [R1+0x260] ;  /* 0x0002600001047983 */ /* 0x001ee20000300800 */
[----:B------:R-:W3:Y:S02]  /*67690*/  LDL.LU R5, [R1+0x264] ;  /* 0x0002640001057983 */ /* 0x000ee40000300800 */
[----:B------:R-:W3:Y:S02]  /*676a0*/  LDL.LU R6, [R1+0x268] ;  /* 0x0002680001067983 */ /* 0x000ee40000300800 */
[----:B------:R-:W3:Y:S02]  /*676b0*/  LDL.LU R7, [R1+0x26c] ;  /* 0x00026c0001077983 */ /* 0x000ee40000300800 */
[----:B------:R-:W-:-:S07]  /*676c0*/  IMAD.MOV.U32 R12, RZ, RZ, R3 ;  /* 0x000000ffff0c7224 */ /* 0x000fce00078e0003 */
[C---:B--2---:R-:W-:Y:S01]  /*676d0*/  HMMA.16816.F32.BF16 R12, R24.reuse, R12, R8 ;  /* 0x0000000c180c723c */ /* 0x044fe20000041808 */
[----:B---3--:R-:W-:Y:S01]  /*676e0*/  STL.64 [R1+0x21e0], R6 ;  /* 0x0021e00601007387 */ /* 0x008fe20000100a00 */
[----:B------:R0:W-:Y:S03]  /*676f0*/  STL.64 [R1+0x21d8], R4 ;  /* 0x0021d80401007387 */ /* 0x0001e60000100a00 */
[----:B0-----:R-:W2:Y:S01]  /*67700*/  LDL.64 R4, [R1+0x20] ;  /* 0x0000200001047983 */ /* 0x001ea20000100a00 */
[----:B------:R-:W3:Y:S02]  /*67710*/  LDL.LU.64 R10, [R1+0x2218] ;  /* 0x00221800010a7983 */ /* 0x000ee40000300a00 */
[----:B------:R-:W3:Y:S11]  /*67720*/  LDL.LU.64 R8, [R1+0x2210] ;  /* 0x0022100001087983 */ /* 0x000ef60000300a00 */
[----:B------:R-:W-:Y:S04]  /*67730*/  @!UPT UIADD3 URZ, URZ, URZ, URZ ;  /* 0x0000003f3f3ff290 */ /* 0x000fe8000fffe03f */
[----:B------:R0:W-:Y:S01]  /*67740*/  STL.64 [R1+0x2c0], R12 ;  /* 0x0002c00c01007387 */ /* 0x0001e20000100a00 */
[----:B------:R-:W-:Y:S04]  /*67750*/  STL.64 [R1+0x2c8], R14 ;  /* 0x0002c80e01007387 */ /* 0x000fe80000100a00 */
        /* <DEDUP_REMOVED lines=8> */
[----:B------:R-:W4:Y:S02]  /*677e0*/  LDL.LU.64 R12, [R1+0x21f8] ;  /* 0x0021f800010c7983 */ /* 0x000f240000300a00 */
[----:B------:R-:W-:Y:S02]  /*677f0*/  STL [R1+0x21b8], R29 ;  /* 0x0021b81d01007387 */ /* 0x000fe40000100800 */
[----:B------:R-:W-:Y:S01]  /*67800*/  STL [R1+0x21b4], R3 ;  /* 0x0021b40301007387 */ /* 0x000fe20000100800 */
[----:B----4-:R-:W-:Y:S11]  /*67810*/  HMMA.16816.F32.BF16 R20, R24, R12, R20 ;  /* 0x0000000c1814723c */ /* 0x010ff60000041814 */
[----:B------:R-:W-:Y:S11]  /*67820*/  @!UPT UIADD3 URZ, URZ, URZ, URZ ;  /* 0x0000003f3f3ff290 */ /* 0x000ff6000fffe03f */
[----:B------:R-:W-:Y:S01]  /*67830*/  @!UPT UIADD3 URZ, URZ, URZ, URZ ;  /* 0x0000003f3f3ff290 */ /* 0x000fe2000fffe03f */
[----:B------:R0:W-:Y:S01]  /*67840*/  STL.64 [R1+0x2a0], R20 ;  /* 0x0002a01401007387 */ /* 0x0001e20000100a00 */
[----:B------:R1:W-:Y:S01]  /*67850*/  STL.64 [R1+0x2a8], R22 ;  /* 0x0002a81601007387 */ /* 0x0003e20000100a00 */
[----:B0-----:R-:W-:Y:S01]  /*67860*/  MOV R21, R13 ;  /* 0x0000000d00157202 */ /* 0x001fe20000000f00 */
[----:B-1----:R-:W-:-:S05]  /*67870*/  IMAD.MOV.U32 R22, RZ, RZ, R12 ;  /* 0x000000ffff167224 */ /* 0x002fca00078e000c */
[----:B------:R-:W-:Y:S01]  /*67880*/  STL [R1+0x21c4], R22 ;  /* 0x0021c41601007387 */ /* 0x000fe20000100800 */
[----:B------:R0:W-:Y:S03]  /*67890*/  STL [R1+0x21c0], R21 ;  /* 0x0021c01501007387 */ /* 0x0001e60000100800 */
[----:B0-----:R-:W4:Y:S04]  /*678a0*/  LDL.64 R20, [R1+0x10] ;  /* 0x0000100001147983 */ /* 0x001f280000100a00 */
[----:B----4-:R0:W-:Y:S04]  /*678b0*/  STL.64 [R1+0x21e8], R20 ;  /* 0x0021e81401007387 */ /* 0x0101e80000100a00 */
[----:B0-----:R-:W4:Y:S01]  /*678c0*/  LDL.LU R20, [R1+0x1c0] ;  /* 0x0001c00001147983 */ /* 0x001f220000300800 */
[----:B------:R-:W4:Y:S02]  /*678d0*/  LDL.LU R21, [R1+0x1c4] ;  /* 0x0001c40001157983 */ /* 0x000f240000300800 */
[----:B------:R-:W4:Y:S02]  /*678e0*/  LDL.LU R22, [R1+0x1c8] ;  /* 0x0001c80001167983 */ /* 0x000f240000300800 */
[----:B------:R-:W4:Y:S01]  /*678f0*/  LDL.LU R23, [R1+0x1cc] ;  /* 0x0001cc0001177983 */ /* 0x000f220000300800 */
[C---:B---3--:R-:W-:Y:S01]  /*67900*/  HMMA.16816.F32.BF16 R16, R24.reuse, R8, R16 ;  /* 0x000000081810723c */ /* 0x048fe20000041810 */
[----:B--2---:R-:W-:Y:S11]  /*67910*/  IMAD.MOV.U32 R29, RZ, RZ, R5 ;  /* 0x000000ffff1d7224 */ /* 0x004ff600078e0005 */
[----:B------:R-:W-:Y:S11]  /*67920*/  @!UPT UIADD3 URZ, URZ, URZ, URZ ;  /* 0x0000003f3f3ff290 */ /* 0x000ff6000fffe03f */
[----:B------:R0:W-:Y:S01]  /*67930*/  STL.64 [R1+0x290], R16 ;  /* 0x0002901001007387 */ /* 0x0001e20000100a00 */
[----:B------:R-:W-:Y:S03]  /*67940*/  STL.64 [R1+0x298], R18 ;  /* 0x0002981201007387 */ /* 0x000fe60000100a00 */
[----:B0-----:R-:W2:Y:S04]  /*67950*/  LDL.LU R16, [R1+0x21f0] ;  /* 0x0021f00001107983 */ /* 0x001ea80000300800 */
[----:B------:R-:W0:Y:S01]  /*67960*/  S2R R28, SR_TID.X ;  /* 0x00000000001c7919 */ /* 0x000e220000002100 */
[----:B----4-:R-:W-:Y:S11]  /*67970*/  HMMA.16816.F32.BF16 R20, R24, R4, R20 ;  /* 0x000000041814723c */ /* 0x010ff60000041814 */
[----:B------:R-:W-:Y:S11]  /*67980*/  @!UPT UIADD3 URZ, URZ, URZ, URZ ;  /* 0x0000003f3f3ff290 */ /* 0x000ff6000fffe03f */
[----:B------:R-:W-:Y:S01]  /*67990*/  @!UPT UIADD3 URZ, URZ, URZ, URZ ;  /* 0x0000003f3f3ff290 */ /* 0x000fe2000fffe03f */
[----:B------:R1:W-:Y:S01]  /*679a0*/  STL.64 [R1+0x280], R20 ;  /* 0x0002801401007387 */ /* 0x0003e20000100a00 */
[----:B------:R-:W-:Y:S03]  /*679b0*/  STL.64 [R1+0x288], R22 ;  /* 0x0002881601007387 */ /* 0x000fe60000100a00 */
[----:B-1----:R-:W3:Y:S01]  /*679c0*/  LDL.LU.64 R20, [R1+0x21e8] ;  /* 0x0021e80001147983 */ /* 0x002ee20000300a00 */
[----:B------:R-:W3:Y:S02]  /*679d0*/  LDL.LU.64 R6, [R1+0x21e0] ;  /* 0x0021e00001067983 */ /* 0x000ee40000300a00 */
[----:B------:R-:W3:Y:S01]  /*679e0*/  LDL.LU.64 R4, [R1+0x21d8] ;  /* 0x0021d80001047983 */ /* 0x000ee20000300a00 */
[C---:B0-----:R-:W-:Y:S02]  /*679f0*/  LOP3.LUT R11, R28.reuse, 0x7, RZ, 0xc0, !PT ;  /* 0x000000071c0b7812 */ /* 0x041fe400078ec0ff */
[----:B------:R-:W-:-:S03]  /*67a00*/  SHF.L.U32 R10, R28, 0x8, RZ ;  /* 0x000000081c0a7819 */ /* 0x000fc600000006ff */
[----:B------:R-:W-:-:S05]  /*67a10*/  IMAD.SHL.U32 R11, R11, 0x10, RZ ;  /* 0x000000100b0b7824 */ /* 0x000fca00078e00ff */
[----:B------:R-:W-:-:S04]  /*67a20*/  LOP3.LUT R15, R11, 0xf00, R10, 0xf8, !PT ;  /* 0x00000f000b0f7812 */ /* 0x000fc800078ef80a */
[----:B------:R-:W-:-:S04]  /*67a30*/  LOP3.LUT R15, R15, 0x10, R28, 0x78, !PT ;  /* 0x000000100f0f7812 */ /* 0x000fc800078e781c */
[----:B------:R-:W-:Y:S01]  /*67a40*/  LOP3.LUT R15, R15, 0x40, RZ, 0x3c, !PT ;  /* 0x000000400f0f7812 */ /* 0x000fe200078e3cff */
[----:B------:R-:W-:Y:S01]  /*67a50*/  IMAD.MOV.U32 R3, RZ, RZ, R8 ;  /* 0x000000ffff037224 */ /* 0x000fe200078e0008 */
[----:B------:R-:W-:-:S03]  /*67a60*/  MOV R28, R9 ;  /* 0x00000009001c7202 */ /* 0x000fc60000000f00 */
[----:B------:R-:W-:Y:S02]  /*67a70*/  LDSM.16.M88.4 R8, [R15+0x46080] ;  /* 0x046080000f08783b */ /* 0x000fe40000000200 */
[----:B------:R-:W0:Y:S02]  /*67a80*/  LDSM.16.M88.4 R12, [R15+0x47080] ;  /* 0x047080000f0c783b */ /* 0x000e240000000200 */
[----:B0-----:R-:W-:Y:S02]  /*67a90*/  STL.64 [R1+0x2118], R14 ;  /* 0x0021180e01007387 */ /* 0x001fe40000100a00 */
[----:B------:R0:W-:Y:S02]  /*67aa0*/  STL.64 [R1+0x2110], R12 ;  /* 0x0021100c01007387 */ /* 0x0001e40000100a00 */
[----:B0-----:R-:W-:Y:S02]  /*67ab0*/  MOV R12, R2 ;  /* 0x00000002000c7202 */ /* 0x001fe40000000f00 */
[----:B------:R-:W4:Y:S01]  /*67ac0*/  LDL.LU R2, [R1+0x21d4] ;  /* 0x0021d40001027983 */ /* 0x000f220000300800 */
[----:B---3--:R-:W-:Y:S11]  /*67ad0*/  HMMA.16816.F32.BF16 R4, R24, R20, R4 ;  /* 0x000000141804723c */ /* 0x008ff60000041804 */
[----:B------:R-:W-:Y:S11]  /*67ae0*/  @!UPT UIADD3 URZ, URZ, URZ, URZ ;  /* 0x0000003f3f3ff290 */ /* 0x000ff6000fffe03f */
[----:B------:R-:W-:Y:S01]  /*67af0*/  @!UPT UIADD3 URZ, URZ, URZ, URZ ;  /* 0x0000003f3f3ff290 */ /* 0x000fe2000fffe03f */
[----:B------:R-:W-:Y:S01]  /*67b00*/  STL.64 [R1+0x270], R4 ;  /* 0x0002700401007387 */ /* 0x000fe20000100a00 */
[----:B------:R0:W-:Y:S03]  /*67b10*/  STL.64 [R1+0x278], R6 ;  /* 0x0002780601007387 */ /* 0x0001e60000100a00 */
[----:B0-----:R-:W3:Y:S01]  /*67b20*/  LDL.LU R6, [R1+0x21d0] ;  /* 0x0021d00001067983 */ /* 0x001ee20000300800 */
[----:B------:R-:W3:Y:S01]  /*67b30*/  LDL.LU.64 R4, [R1+0x21c8] ;  /* 0x0021c80001047983 */ /* 0x000ee20000300a00 */
[----:B------:R-:W-:Y:S01]  /*67b40*/  MOV R7, R20 ;  /* 0x0000001400077202 */ /* 0x000fe20000000f00 */
[----:B------:R-:W-:Y:S01]  /*67b50*/  IMAD.MOV.U32 R20, RZ, RZ, R21 ;  /* 0x000000ffff147224 */ /* 0x000fe200078e0015 */
[----:B------:R-:W3:Y:S01]  /*67b60*/  LDL.LU R22, [R1+0x21c4] ;  /* 0x0021c40001167983 */ /* 0x000ee20000300800 */
[----:B------:R-:W4:Y:S03]  /*67b70*/  LDL.LU R21, [R1+0x21c0] ;  /* 0x0021c00001157983 */ /* 0x000f260000300800 */
[----:B------:R-:W0:Y:S04]  /*67b80*/  S2R R19, SR_TID.X ;  /* 0x0000000000137919 */ /* 0x000e280000002100 */
[----:B------:R-:W1:Y:S01]  /*67b90*/  S2R R18, SR_TID.X ;  /* 0x0000000000127919 */ /* 0x000e620000002100 */
[----:B--2---:R-:W-:Y:S01]  /*67ba0*/  IMAD.MOV.U32 R13, RZ, RZ, R16 ;  /* 0x000000ffff0d7224 */ /* 0x004fe200078e0010 */
[----:B0-----:R-:W-:Y:S01]  /*67bb0*/  LOP3.LUT R19, R19, 0x7, RZ, 0xc0, !PT ;  /* 0x0000000713137812 */ /* 0x001fe200078ec0ff */
[----:B-1----:R-:W-:-:S03]  /*67bc0*/  IMAD.SHL.U32 R17, R18, 0x100, RZ ;  /* 0x0000010012117824 */ /* 0x002fc600078e00ff */
[----:B------:R-:W-:-:S04]  /*67bd0*/  SHF.L.U32 R19, R19, 0x4, RZ ;  /* 0x0000000413137819 */ /* 0x000fc800000006ff */
[----:B------:R-:W-:-:S04]  /*67be0*/  LOP3.LUT R19, R19, 0xf00, R17, 0xf8, !PT ;  /* 0x00000f0013137812 */ /* 0x000fc800078ef811 */
[----:B------:R-:W-:-:S04]  /*67bf0*/  LOP3.LUT R19, R19, 0x10, R18, 0x78, !PT ;  /* 0x0000001013137812 */ /* 0x000fc800078e7812 */
[----:B------:R-:W-:-:S06]  /*67c00*/  LOP3.LUT R19, R19, 0x60, RZ, 0x3c, !PT ;  /* 0x0000006013137812 */ /* 0x000fcc00078e3cff */
[----:B------:R-:W0:Y:S04]  /*67c10*/  LDSM.16.M88.4 R16, [R19+0x40080] ;  /* 0x040080001310783b */ /* 0x000e280000000200 */
[----:B0-----:R-:W-:Y:S01]  /*67c20*/  STL.64 [R1+0x20c0], R18 ;  /* 0x0020c01201007387 */ /* 0x001fe20000100a00 */
[----:B------:R3:W-:Y:S02]  /*67c30*/  STL.64 [R1+0x20b8], R16 ;  /* 0x0020b81001007387 */ /* 0x0007e40000100a00 */
[----:B---3--:R-:W-:Y:S01]  /*67c40*/  MOV R16, R22 ;  /* 0x0000001600107202 */ /* 0x008fe20000000f00 */
[----:B----4-:R-:W-:-:S05]  /*67c50*/  IMAD.MOV.U32 R17, RZ, RZ, R21 ;  /* 0x000000ffff117224 */ /* 0x010fca00078e0015 */
[----:B------:R0:W-:Y:S04]  /*67c60*/  STL.64 [R1+0x2190], R16 ;  /* 0x0021901001007387 */ /* 0x0001e80000100a00 */
[----:B0-----:R-:W2:Y:S01]  /*67c70*/  LDL.LU R16, [R1+0x4e0] ;  /* 0x0004e00001107983 */ /* 0x001ea20000300800 */
[----:B------:R-:W2:Y:S01]  /*67c80*/  LDL.LU R17, [R1+0x4e4] ;  /* 0x0004e40001117983 */ /* 0x000ea20000300800 */
[----:B------:R-:W-:Y:S01]  /*67c90*/  MOV R18, R2 ;  /* 0x0000000200127202 */ /* 0x000fe20000000f00 */
[----:B------:R-:W-:-:S07]  /*67ca0*/  IMAD.MOV.U32 R19, RZ, RZ, R0 ;  /* 0x000000ffff137224 */ /* 0x000fce00078e0000 */
[----:B--2---:R-:W-:Y:S11]  /*67cb0*/  HMMA.16816.F32.BF16 R12, R24, R12, R16 ;  /* 0x0000000c180c723c */ /* 0x004ff60000041810 */
[----:B------:R-:W-:Y:S11]  /*67cc0*/  @!UPT UIADD3 URZ, URZ, URZ, URZ ;  /* 0x0000003f3f3ff290 */ /* 0x000ff6000fffe03f */
[----:B------:R-:W-:Y:S01]  /*67cd0*/  @!UPT UIADD3 URZ, URZ, URZ, URZ ;  /* 0x0000003f3f3ff290 */ /* 0x000fe2000fffe03f */
[----:B------:R0:W-:Y:S01]  /*67ce0*/  STL.64 [R1+0x260], R12 ;  /* 0x0002600c01007387 */ /* 0x0001e20000100a00 */
[----:B------:R-:W-:Y:S01]  /*67cf0*/  MOV R2, R14 ;  /* 0x0000000e00027202 */ /* 0x000fe20000000f00 */
[----:B------:R-:W-:Y:S02]  /*67d00*/  IMAD.MOV.U32 R0, RZ, RZ, R15 ;  /* 0x000000ffff007224 */ /* 0x000fe400078e000f */
[----:B0-----:R-:W2:Y:S01]  /*67d10*/  LDL.LU R12, [R1+0x4d0] ;  /* 0x0004d000010c7983 */ /* 0x001ea20000300800 */
[----:B------:R-:W2:Y:S02]  /*67d20*/  LDL.LU R13, [R1+0x4d4] ;  /* 0x0004d400010d7983 */ /* 0x000ea40000300800 */
[----:B------:R-:W3:Y:S02]  /*67d30*/  LDL.LU R14, [R1+0x4d8] ;  /* 0x0004d800010e7983 */ /* 0x000ee40000300800 */
[----:B------:R-:W3:Y:S02]  /*67d40*/  LDL.LU R15, [R1+0x4dc] ;  /* 0x0004dc00010f7983 */ /* 0x000ee40000300800 */
[----:B---3--:R-:W-:Y:S01]  /*67d50*/  STL.64 [R1+0x2128], R14 ;  /* 0x0021280e01007387 */ /* 0x008fe20000100a00 */
[----:B--2---:R0:W-:Y:S03]  /*67d60*/  STL.64 [R1+0x2120], R12 ;  /* 0x0021200c01007387 */ /* 0x0041e60000100a00 */
[----:B0-----:R-:W2:Y:S04]  /*67d70*/  LDL.LU.64 R12, [R1] ;  /* 0x00000000010c7983 */ /* 0x001ea80000300a00 */
[----:B------:R-:W0:Y:S02]  /*67d80*/  S2R R23, SR_TID.X ;  /* 0x0000000000177919 */ /* 0x000e240000002100 */
[C---:B0-----:R-:W-:Y:S01]  /*67d90*/  LOP3.LUT R22, R23.reuse, 0x7, RZ, 0xc0, !PT ;  /* 0x0000000717167812 */ /* 0x041fe200078ec0ff */
[----:B------:R-:W-:-:S03]  /*67da0*/  IMAD.SHL.U32 R21, R23, 0x100, RZ ;  /* 0x0000010017157824 */ /* 0x000fc600078e00ff */
[----:B------:R-:W-:-:S04]  /*67db0*/  SHF.L.U32 R22, R22, 0x4, RZ ;  /* 0x0000000416167819 */ /* 0x000fc800000006ff */
[----:B------:R-:W-:-:S04]  /*67dc0*/  LOP3.LUT R19, R22, 0xf00, R21, 0xf8, !PT ;  /* 0x00000f0016137812 */ /* 0x000fc800078ef815 */
[----:B------:R-:W-:Y:S01]  /*67dd0*/  LOP3.LUT R19, R19, 0x10, R23, 0x78, !PT ;  /* 0x0000001013137812 */ /* 0x000fe200078e7817 */
[----:B--2---:R0:W-:Y:S02]  /*67de0*/  STL.64 [R1+0x2140], R12 ;  /* 0x0021400c01007387 */ /* 0x0041e40000100a00 */
[----:B0-----:R-:W-:Y:S01]  /*67df0*/  MOV R12, R7 ;  /* 0x00000007000c7202 */ /* 0x001fe20000000f00 */
[----:B------:R-:W-:Y:S01]  /*67e00*/  IMAD.MOV.U32 R13, RZ, RZ, R20 ;  /* 0x000000ffff0d7224 */ /* 0x000fe200078e0014 */
[----:B------:R-:W2:Y:S04]  /*67e10*/  LDL.LU R7, [R1+0x21bc] ;  /* 0x0021bc0001077983 */ /* 0x000ea80000300800 */
[----:B------:R0:W-:Y:S04]  /*67e20*/  STL.64 [R1+0x2158], R12 ;  /* 0x0021580c01007387 */ /* 0x0001e80000100a00 */
[----:B0-----:R-:W3:Y:S01]  /*67e30*/  LDL.LU R12, [R1+0x190] ;  /* 0x00019000010c7983 */ /* 0x001ee20000300800 */
[----:B------:R-:W3:Y:S02]  /*67e40*/  LDL.LU R13, [R1+0x194] ;  /* 0x00019400010d7983 */ /* 0x000ee40000300800 */
[----:B------:R-:W3:Y:S02]  /*67e50*/  LDL.LU R14, [R1+0x198] ;  /* 0x00019800010e7983 */ /* 0x000ee40000300800 */
[----:B------:R-:W3:Y:S01]  /*67e60*/  LDL.LU R15, [R1+0x19c] ;  /* 0x00019c00010f7983 */ /* 0x000ee20000300800 */
[----:B------:R-:W-:-:S05]  /*67e70*/  LOP3.LUT R19, R19, 0x60, RZ, 0x3c, !PT ;  /* 0x0000006013137812 */ /* 0x000fca00078e3cff */
[----:B------:R-:W0:Y:S04]  /*67e80*/  LDSM.16.M88.4 R20, [R19+0x41080] ;  /* 0x041080001314783b */ /* 0x000e280000000200 */
[----:B------:R-:W-:Y:S01]  /*67e90*/  STL [R1+0x1f24], R0 ;  /* 0x001f240001007387 */ /* 0x000fe20000100800 */
[----:B------:R-:W-:Y:S03]  /*67ea0*/  STL [R1+0x1f20], R2 ;  /* 0x001f200201007387 */ /* 0x000fe60000100800 */
[----:B0-----:R-:W-:Y:S01]  /*67eb0*/  STL.64 [R1+0x2020], R22 ;  /* 0x0020201601007387 */ /* 0x001fe20000100a00 */
[----:B------:R3:W-:Y:S02]  /*67ec0*/  STL.64 [R1+0x2018], R20 ;  /* 0x0020181401007387 */ /* 0x0007e40000100a00 */
[----:B---3--:R-:W-:Y:S01]  /*67ed0*/  HMMA.16816.F32.BF16 R20, R24, R4, R12 ;  /* 0x000000041814723c */ /* 0x008fe2000004180c */
[----:B------:R-:W3:Y:S04]  /*67ee0*/  LDL R12, [R1+0x20] ;  /* 0x00002000010c7983 */ /* 0x000ee80000100800 */
[----:B------:R-:W0:Y:S02]  /*67ef0*/  LDSM.16.M88.4 R24, [R19+0x42080] ;  /* 0x042080001318783b */ /* 0x000e240000000200 */
[----:B------:R-:W-:Y:S11]  /*67f00*/  MOV R13, R29 ;  /* 0x0000001d000d7202 */ /* 0x000ff60000000f00 */
[----:B------:R-:W-:Y:S05]  /*67f10*/  @!UPT UIADD3 URZ, URZ, URZ, URZ ;  /* 0x0000003f3f3ff290 */ /* 0x000fea000fffe03f */
[----:B------:R-:W-:Y:S01]  /*67f20*/  STL.64 [R1+0x1c0], R20 ;  /* 0x0001c01401007387 */ /* 0x000fe20000100a00 */
[----:B------:R-:W-:Y:S02]  /*67f30*/  STL.64 [R1+0x1c8], R22 ;  /* 0x0001c81601007387 */ /* 0x000fe40000100a00 */
[----:B------:R-:W4:Y:S01]  /*67f40*/  LDL.LU R29, [R1+0x21b8] ;  /* 0x0021b800011d7983 */ /* 0x000f220000300800 */
[----:B---3--:R-:W-:Y:S01]  /*67f50*/  STL.64 [R1+0x2170], R12 ;  /* 0x0021700c01007387 */ /* 0x008fe20000100a00 */
[----:B--2---:R-:W-:Y:S02]  /*67f60*/  STL.64 [R1+0x2138], R6 ;  /* 0x0021380601007387 */ /* 0x004fe40000100a00 */
[----:B------:R1:W-:Y:S02]  /*67f70*/  STL.64 [R1+0x2130], R4 ;  /* 0x0021300401007387 */ /* 0x0003e40000100a00 */
[----:B-1----:R-:W2:Y:S01]  /*67f80*/  LDL.LU R4, [R1+0x150] ;  /* 0x0001500001047983 */ /* 0x002ea20000300800 */
[----:B------:R-:W2:Y:S02]  /*67f90*/  LDL.LU R5, [R1+0x154] ;  /* 0x0001540001057983 */ /* 0x000ea40000300800 */
[----:B------:R-:W3:Y:S02]  /*67fa0*/  LDL.LU R6, [R1+0x158] ;  /* 0x0001580001067983 */ /* 0x000ee40000300800 */
[----:B------:R-:W3:Y:S02]  /*67fb0*/  LDL.LU R7, [R1+0x15c] ;  /* 0x00015c0001077983 */ /* 0x000ee40000300800 */
[----:B------:R-:W-:Y:S01]  /*67fc0*/  IMAD.MOV.U32 R12, RZ, RZ, R3 ;  /* 0x000000ffff0c7224 */ /* 0x000fe200078e0003 */
[----:B------:R-:W-:Y:S01]  /*67fd0*/  MOV R13, R28 ;  /* 0x0000001c000d7202 */ /* 0x000fe20000000f00 */
[----:B------:R-:W2:Y:S01]  /*67fe0*/  LDL.LU R3, [R1+0x21b4] ;  /* 0x0021b40001037983 */ /* 0x000ea20000300800 */
[----:B------:R-:W2:Y:S02]  /*67ff0*/  LDL.LU R28, [R1+0x21b0] ;  /* 0x0021b000011c7983 */ /* 0x000ea40000300800 */
[----:B------:R-:W2:Y:S02]  /*68000*/  LDL.LU.64 R16, [R1+0x60] ;  /* 0x0000600001107983 */ /* 0x000ea40000300a00 */
[----:B------:R-:W2:Y:S01]  /*68010*/  LDL.LU R20, [R1+0x560] ;  /* 0x0005600001147983 */ /* 0x000ea20000300800 */
[----:B------:R-:W2:Y:S01]  /*68020*/  LDL.LU R21, [R1+0x564] ;  /* 0x0005640001157983 */ /* 0x000ea20000300800 */
[----:B------:R-:W2:Y:S02]  /*68030*/  LDL.LU R22, [R1+0x568] ;  /* 0x0005680001167983 */ /* 0x000ea40000300800 */
[----:B------:R-:W2:Y:S02]  /*68040*/  LDL.LU R23, [R1+0x56c] ;  /* 0x00056c0001177983 */ /* 0x000ea40000300800 */
[----:B--2---:R-:W-:Y:S01]  /*68050*/  STL.64 [R1+0x21a0], R22 ;  /* 0x0021a01601007387 */ /* 0x004fe20000100a00 */
[----:B------:R1:W-:Y:S03]  /*68060*/  STL.64 [R1+0x2198], R20 ;  /* 0x0021981401007387 */ /* 0x0003e60000100a00 */
[----:B-1----:R-:W2:Y:S01]  /*68070*/  LDL.LU R20, [R1+0x570] ;  /* 0x0005700001147983 */ /* 0x002ea20000300800 */
[----:B------:R-:W2:Y:S02]  /*68080*/  LDL.LU R21, [R1+0x574] ;  /* 0x0005740001157983 */ /* 0x000ea40000300800 */
[----:B------:R-:W2:Y:S02]  /*68090*/  LDL.LU R22, [R1+0x578] ;  /* 0x0005780001167983 */ /* 0x000ea40000300800 */
[----:B------:R-:W2:Y:S01]  /*680a0*/  LDL.LU R23, [R1+0x57c] ;  /* 0x00057c0001177983 */ /* 0x000ea20000300800 */
[----:B------:R-:W-:Y:S01]  /*680b0*/  STL.64 [R1+0x2188], R12 ;  /* 0x0021880c01007387 */ /* 0x000fe20000100a00 */
[----:B---3--:R-:W-:Y:S02]  /*680c0*/  STL.64 [R1+0x2150], R6 ;  /* 0x0021500601007387 */ /* 0x008fe40000100a00 */
[----:B------:R1:W-:Y:S02]  /*680d0*/  STL.64 [R1+0x2148], R4 ;  /* 0x0021480401007387 */ /* 0x0003e40000100a00 */
[----:B-1----:R-:W3:Y:S01]  /*680e0*/  LDL.LU R4, [R1+0x160] ;  /* 0x0001600001047983 */ /* 0x002ee20000300800 */
[----:B------:R-:W3:Y:S02]  /*680f0*/  LDL.LU R5, [R1+0x164] ;  /* 0x0001640001057983 */ /* 0x000ee40000300800 */
[----:B------:R-:W2:Y:S02]  /*68100*/  LDL.LU R6, [R1+0x168] ;  /* 0x0001680001067983 */ /* 0x000ea40000300800 */
[----:B------:R-:W2:Y:S01]  /*68110*/  LDL.LU R7, [R1+0x16c] ;  /* 0x00016c0001077983 */ /* 0x000ea20000300800 */
[----:B------:R-:W3:Y:S01]  /*68120*/  LDL.LU R12, [R1+0x550] ;  /* 0x00055000010c7983 */ /* 0x000ee20000300800 */
[----:B------:R-:W4:Y:S02]  /*68130*/  LDL.LU R13, [R1+0x554] ;  /* 0x00055400010d7983 */ /* 0x000f240000300800 */
[----:B------:R-:W4:Y:S02]  /*68140*/  LDL.LU R14, [R1+0x558] ;  /* 0x00055800010e7983 */ /* 0x000f240000300800 */
[----:B------:R-:W4:Y:S01]  /*68150*/  LDL.LU R15, [R1+0x55c] ;  /* 0x00055c00010f7983 */ /* 0x000f220000300800 */
[----:B--2---:R-:W-:Y:S01]  /*68160*/  STL.64 [R1+0x2168], R6 ;  /* 0x0021680601007387 */ /* 0x004fe20000100a00 */
[----:B---3--:R1:W-:Y:S03]  /*68170*/  STL.64 [R1+0x2160], R4 ;  /* 0x0021600401007387 */ /* 0x0083e60000100a00 */
[----:B-1----:R-:W2:Y:S01]  /*68180*/  LDL.LU R4, [R1+0x170] ;  /* 0x0001700001047983 */ /* 0x002ea20000300800 */
[----:B------:R-:W2:Y:S02]  /*68190*/  LDL.LU R5, [R1+0x174] ;  /* 0x0001740001057983 */ /* 0x000ea40000300800 */
[----:B------:R-:W3:Y:S02]  /*681a0*/  LDL.LU R6, [R1+0x178] ;  /* 0x0001780001067983 */ /* 0x000ee40000300800 */
[----:B------:R-:W3:Y:S01]  /*681b0*/  LDL.LU R7, [R1+0x17c] ;  /* 0x00017c0001077983 */ /* 0x000ee20000300800 */
[----:B------:R-:W-:Y:S01]  /*681c0*/  HMMA.16816.F32.BF16 R20, R8, R16, R20 ;  /* 0x000000100814723c */ /* 0x000fe20000041814 */
[----:B---3--:R-:W-:Y:S01]  /*681d0*/  STL.64 [R1+0x2180], R6 ;  /* 0x0021800601007387 */ /* 0x008fe20000100a00 */
[----:B--2---:R1:W-:Y:S03]  /*681e0*/  STL.64 [R1+0x2178], R4 ;  /* 0x0021780401007387 */ /* 0x0043e60000100a00 */
[----:B-1----:R-:W2:Y:S01]  /*681f0*/  LDL.LU R4, [R1+0x180] ;  /* 0x0001800001047983 */ /* 0x002ea20000300800 */
[----:B------:R-:W2:Y:S02]  /*68200*/  LDL.LU R5, [R1+0x184] ;  /* 0x0001840001057983 */ /* 0x000ea40000300800 */
[----:B------:R-:W2:Y:S02]  /*68210*/  LDL.LU R6, [R1+0x188] ;  /* 0x0001880001067983 */ /* 0x000ea40000300800 */
[----:B------:R-:W2:Y:S01]  /*68220*/  LDL.LU R7, [R1+0x18c] ;  /* 0x00018c0001077983 */ /* 0x000ea20000300800 */
[----:B0-----:R-:W-:Y:S01]  /*68230*/  STL.64 [R1+0x1f80], R26 ;  /* 0x001f801a01007387 */ /* 0x001fe20000100a00 */
[----:B------:R0:W-:Y:S02]  /*68240*/  STL.64 [R1+0x1f78], R24 ;  /* 0x001f781801007387 */ /* 0x0001e40000100a00 */
[----:B0-----:R-:W-:Y:S01]  /*68250*/  IMAD.MOV.U32 R24, RZ, RZ, R3 ;  /* 0x000000ffff187224 */ /* 0x001fe200078e0003 */
[----:B----4-:R-:W-:Y:S01]  /*68260*/  MOV R25, R29 ;  /* 0x0000001d00197202 */ /* 0x010fe20000000f00 */
[----:B------:R-:W3:Y:S01]  /*68270*/  LDL.LU R3, [R1+0x21ac] ;  /* 0x0021ac0001037983 */ /* 0x000ee20000300800 */
[----:B------:R-:W4:Y:S06]  /*68280*/  LDL.LU R29, [R1+0x21a8] ;  /* 0x0021a800011d7983 */ /* 0x000f2c0000300800 */
[----:B------:R-:W-:Y:S02]  /*68290*/  STL.64 [R1+0x1b0], R20 ;  /* 0x0001b01401007387 */ /* 0x000fe40000100a00 */
[----:B------:R0:W-:Y:S02]  /*682a0*/  STL.64 [R1+0x1b8], R22 ;  /* 0x0001b81601007387 */ /* 0x0001e40000100a00 */
[----:B0-----:R-:W2:Y:S01]  /*682b0*/  LDL.LU.64 R22, [R1+0x21a0] ;  /* 0x0021a00001167983 */ /* 0x001ea20000300a00 */
[----:B------:R-:W2:Y:S02]  /*682c0*/  LDL.LU.64 R20, [R1+0x2198] ;  /* 0x0021980001147983 */ /* 0x000ea40000300a00 */
[----:B------:R-:W-:Y:S01]  /*682d0*/  IMAD.MOV.U32 R2, RZ, RZ, R16 ;  /* 0x000000ffff027224 */ /* 0x000fe200078e0010 */
[----:B------:R-:W-:-:S02]  /*682e0*/  MOV R0, R17 ;  /* 0x0000001100007202 */ /* 0x000fc40000000f00 */
[----:B------:R-:W3:Y:S01]  /*682f0*/  LDL.LU.64 R16, [R1+0x2190] ;  /* 0x0021900001107983 */ /* 0x000ee20000300a00 */
[----:B------:R-:W-:Y:S01]  /*68300*/  STL.64 [R1+0x20f8], R24 ;  /* 0x0020f81801007387 */ /* 0x000fe20000100a00 */
        /* <DEDUP_REMOVED lines=17> */
[----:B------:R0:W-:Y:S01]  /*68420*/  STL.64 [R1+0x190], R12 ;  /* 0x0001900c01007387 */ /* 0x0001e20000100a00 */
[----:B------:R1:W-:Y:S03]  /*68430*/  STL.64 [R1+0x198], R14 ;  /* 0x0001980e01007387 */ /* 0x0003e60000100a00 */
[----:B0-----:R-:W1:Y:S02]  /*68440*/  LDL.LU.64 R12, [R1+0x2188] ;  /* 0x00218800010c7983 */ /* 0x001e640000300a00 */
[C---:B-1----:R-:W-:Y:S02]  /*68450*/  HMMA.16816.F32.BF16 R12, R8.reuse, R12, R4 ;  /* 0x0000000c080c723c */ /* 0x042fe40000041804 */
[----:B------:R-:W3:Y:S01]  /*68460*/  LDL.LU.64 R6, [R1+0x2180] ;  /* 0x0021800001067983 */ /* 0x000ee20000300a00 */
[----:B------:R-:W3:Y:S11]  /*68470*/  LDL.LU.64 R4, [R1+0x2178] ;  /* 0x0021780001047983 */ /* 0x000ef60000300a00 */
[----:B------:R-:W-:Y:S09]  /*68480*/  @!UPT UIADD3 URZ, URZ, URZ, URZ ;  /* 0x0000003f3f3ff290 */ /* 0x000ff2000fffe03f */
[----:B------:R0:W-:Y:S01]  /*68490*/  STL.64 [R1+0x180], R12 ;  /* 0x0001800c01007387 */ /* 0x0001e20000100a00 */
[----:B------:R3:W-:Y:S03]  /*684a0*/  STL.64 [R1+0x188], R14 ;  /* 0x0001880e01007387 */ /* 0x0007e60000100a00 */
[----:B0-----:R-:W3:Y:S02]  /*684b0*/  LDL.LU.64 R12, [R1+0x2170] ;  /* 0x00217000010c7983 */ /* 0x001ee40000300a00 */
[C---:B---3--:R-:W-:Y:S02]  /*684c0*/  HMMA.16816.F32.BF16 R12, R8.reuse, R12, R4 ;  /* 0x0000000c080c723c */ /* 0x048fe40000041804 */
        /* <DEDUP_REMOVED lines=11> */
[----:B------:R-:W-:Y:S03]  /*68580*/  STL.64 [R1+0x168], R14 ;  /* 0x0001680e01007387 */ /* 0x000fe60000100a00 */
[----:B0-----:R-:W3:Y:S01]  /*68590*/  LDL.LU.64 R12, [R1+0x2140] ;  /* 0x00214000010c7983 */ /* 0x001ee20000300a00 */
[----:B------:R-:W-:Y:S01]  /*685a0*/  IMAD.MOV.U32 R24, RZ, RZ, R2 ;  /* 0x000000ffff187224 */ /* 0x000fe200078e0002 */
[----:B------:R-:W-:Y:S01]  /*685b0*/  MOV R25, R0 ;  /* 0x0000000000197202 */ /* 0x000fe20000000f00 */
[C---:B---3--:R-:W-:Y:S01]  /*685c0*/  HMMA.16816.F32.BF16 R4, R8.reuse, R12, R4 ;  /* 0x0000000c0804723c */ /* 0x048fe20000041804 */
[----:B------:R-:W-:Y:S01]  /*685d0*/  IMAD.MOV.U32 R2, RZ, RZ, R12 ;  /* 0x000000ffff027224 */ /* 0x000fe200078e000c */
[----:B------:R-:W-:Y:S11]  /*685e0*/  MOV R0, R13 ;  /* 0x0000000d00007202 */ /* 0x000ff60000000f00 */
[----:B------:R-:W-:Y:S10]  /*685f0*/  @!UPT UIADD3 URZ, URZ, URZ, URZ ;  /* 0x0000003f3f3ff290 */ /* 0x000ff4000fffe03f */
[----:B------:R-:W-:Y:S01]  /*68600*/  STL.64 [R1+0x150], R4 ;  /* 0x0001500401007387 */ /* 0x000fe20000100a00 */
[----:B------:R0:W-:Y:S03]  /*68610*/  STL.64 [R1+0x158], R6 ;  /* 0x0001580601007387 */ /* 0x0001e60000100a00 */
[----:B0-----:R-:W3:Y:S01]  /*68620*/  LDL.LU.64 R6, [R1+0x2138] ;  /* 0x0021380001067983 */ /* 0x001ee20000300a00 */
[----:B------:R-:W2:Y:S02]  /*68630*/  LDL.LU.64 R4, [R1+0x2130] ;  /* 0x0021300001047983 */ /* 0x000ea40000300a00 */
[----:B------:R-:W2:Y:S02]  /*68640*/  LDL.LU.64 R14, [R1+0x2128] ;  /* 0x00212800010e7983 */ /* 0x000ea40000300a00 */
[----:B------:R-:W2:Y:S02]  /*68650*/  LDL.LU.64 R12, [R1+0x2120] ;  /* 0x00212000010c7983 */ /* 0x000ea40000300a00 */
[----:B--2---:R-:W-:Y:S01]  /*68660*/  HMMA.16816.F32.BF16 R8, R8, R4, R12 ;  /* 0x000000040808723c */ /* 0x004fe2000004180c */
[----:B------:R-:W2:Y:S01]  /*68670*/  LDL.LU.64 R14, [R1+0x2118] ;  /* 0x00211800010e7983 */ /* 0x000ea20000300a00 */
[----:B------:R-:W2:Y:S02]  /*68680*/  LDL.LU.64 R12, [R1+0x2110] ;  /* 0x00211000010c7983 */ /* 0x000ea40000300a00 */
[----:B---3--:R-:W-:Y:S02]  /*68690*/  STL.64 [R1+0x20d0], R6 ;  /* 0x0020d00601007387 */ /* 0x008fe40000100a00 */
[----:B------:R0:W-:Y:S11]  /*686a0*/  STL.64 [R1+0x20c8], R4 ;  /* 0x0020c80401007387 */ /* 0x0001f60000100a00 */
[----:B------:R-:W-:Y:S06]  /*686b0*/  @!UPT UIADD3 URZ, URZ, URZ, URZ ;  /* 0x0000003f3f3ff290 */ /* 0x000fec000fffe03f */
[----:B------:R1:W-:Y:S01]  /*686c0*/  STL.64 [R1+0xf0], R8 ;  /* 0x0000f00801007387 */ /* 0x0003e20000100a00 */
[----:B------:R3:W-:Y:S02]  /*686d0*/  STL.64 [R1+0xf8], R10 ;  /* 0x0000f80a01007387 */ /* 0x0007e40000100a00 */
[----:B0-----:R-:W4:Y:S02]  /*686e0*/  LDL.LU R4, [R1+0x490] ;  /* 0x0004900001047983 */ /* 0x001f240000300800 */
[----:B------:R-:W4:Y:S01]  /*686f0*/  LDL.LU R5, [R1+0x494] ;  /* 0x0004940001057983 */ /* 0x000f220000300800 */
[----:B-1----:R-:W4:Y:S01]  /*68700*/  LDL.LU.64 R8, [R1+0x20] ;  /* 0x0000200001087983 */ /* 0x002f220000300a00 */
[----:B---3--:R-:W3:Y:S01]  /*68710*/  LDL.64 R10, [R1+0x28] ;  /* 0x00002800010a7983 */ /* 0x008ee20000100a00 */
[----:B--2---:R-:W-:Y:S02]  /*68720*/  HMMA.16816.F32.BF16 R24, R12, R24, R20 ;  /* 0x000000180c18723c */ /* 0x004fe40000041814 */
[----:B------:R-:W2:Y:S01]  /*68730*/  LDL.LU.64 R22, [R1+0x2108] ;  /* 0x0021080001167983 */ /* 0x000ea20000300a00 */
[----:B------:R-:W2:Y:S11]  /*68740*/  LDL.LU.64 R20, [R1+0x2100] ;  /* 0x0021000001147983 */ /* 0x000eb60000300a00 */
[----:B------:R-:W-:Y:S09]  /*68750*/  @!UPT UIADD3 URZ, URZ, URZ, URZ ;  /* 0x0000003f3f3ff290 */ /* 0x000ff2000fffe03f */
[----:B------:R0:W-:Y:S01]  /*68760*/  STL.64 [R1+0xe0], R24 ;  /* 0x0000e01801007387 */ /* 0x0001e20000100a00 */
[----:B------:R1:W-:Y:S03]  /*68770*/  STL.64 [R1+0xe8], R26 ;  /* 0x0000e81a01007387 */ /* 0x0003e60000100a00 */
[----:B0-----:R-:W2:Y:S01]  /*68780*/  LDL.LU.64 R24, [R1+0x20f8] ;  /* 0x0020f80001187983 */ /* 0x001ea20000300a00 */
[----:B----4-:R-:W-:Y:S01]  /*68790*/  IMAD.MOV.U32 R6, RZ, RZ, R29 ;  /* 0x000000ffff067224 */ /* 0x010fe200078e001d */
[----:B------:R-:W-:-:S07]  /*687a0*/  MOV R7, R3 ;  /* 0x0000000300077202 */ /* 0x000fce0000000f00 */
[C---:B--2---:R-:W-:Y:S11]  /*687b0*/  HMMA.16816.F32.BF16 R4, R12.reuse, R24, R4 ;  /* 0x000000180c04723c */ /* 0x044ff60000041804 */
[----:B------:R-:W-:Y:S11]  /*687c0*/  @!UPT UIADD3 URZ, URZ, URZ, URZ ;  /* 0x0000003f3f3ff290 */ /* 0x000ff6000fffe03f */
[----:B------:R-:W-:Y:S01]  /*687d0*/  @!UPT UIADD3 URZ, URZ, URZ, URZ ;  /* 0x0000003f3f3ff290 */ /* 0x000fe2000fffe03f */
[----:B------:R0:W-:Y:S01]  /*687e0*/  STL.64 [R1+0xd0], R4 ;  /* 0x0000d00401007387 */ /* 0x0001e20000100a00 */
[----:B------:R-:W2:Y:S02]  /*687f0*/  LDL.LU R24, [R1+0x250] ;  /* 0x0002500001187983 */ /* 0x000ea40000300800 */
[----:B------:R-:W2:Y:S02]  /*68800*/  LDL.LU R25, [R1+0x254] ;  /* 0x0002540001197983 */ /* 0x000ea40000300800 */
[----:B-1----:R-:W4:Y:S01]  /*68810*/  LDL.LU R26, [R1+0x258] ;  /* 0x00025800011a7983 */ /* 0x002f220000300800 */
[----:B------:R-:W-:Y:S01]  /*68820*/  HMMA.16816.F32.BF16 R16, R12, R16, R20 ;  /* 0x000000100c10723c */ /* 0x000fe20000041814 */
[----:B------:R-:W-:Y:S02]  /*68830*/  IMAD.MOV.U32 R27, RZ, RZ, R28 ;  /* 0x000000ffff1b7224 */ /* 0x000fe400078e001c */
[----:B------:R-:W3:Y:S01]  /*68840*/  LDL.LU R28, [R1+0x20f4] ;  /* 0x0020f400011c7983 */ /* 0x000ee20000300800 */
[----:B------:R-:W-:Y:S01]  /*68850*/  IMAD.MOV.U32 R29, RZ, RZ, R6 ;  /* 0x000000ffff1d7224 */ /* 0x000fe200078e0006 */
[----:B------:R-:W-:-:S02]  /*68860*/  MOV R3, R7 ;  /* 0x0000000700037202 */ /* 0x000fc40000000f00 */
[----:B0-----:R-:W3:Y:S01]  /*68870*/  LDL.LU R4, [R1+0xb0] ;  /* 0x0000b00001047983 */ /* 0x001ee20000300800 */
[----:B------:R-:W3:Y:S02]  /*68880*/  LDL.LU R5, [R1+0xb4] ;  /* 0x0000b40001057983 */ /* 0x000ee40000300800 */
[----:B------:R-:W3:Y:S02]  /*68890*/  LDL.LU R6, [R1+0xb8] ;  /* 0x0000b80001067983 */ /* 0x000ee40000300800 */
[----:B------:R-:W3:Y:S01]  /*688a0*/  LDL.LU R7, [R1+0xbc] ;  /* 0x0000bc0001077983 */ /* 0x000ee20000300800 */
[----:B----4-:R-:W-:Y:S01]  /*688b0*/  STL.64 [R1+0x2030], R26 ;  /* 0x0020301a01007387 */ /* 0x010fe20000100a00 */
[----:B--2---:R0:W-:Y:S03]  /*688c0*/  STL.64 [R1+0x2028], R24 ;  /* 0x0020281801007387 */ /* 0x0041e60000100a00 */
[----:B0-----:R-:W2:Y:S01]  /*688d0*/  LDL.LU.64 R24, [R1+0x10] ;  /* 0x0000100001187983 */ /* 0x001ea20000300a00 */
[----:B------:R-:W4:Y:S02]  /*688e0*/  LDL.64 R26, [R1+0x18] ;  /* 0x00001800011a7983 */ /* 0x000f240000100a00 */
[----:B------:R-:W-:Y:S02]  /*688f0*/  STL [R1+0x1d38], R3 ;  /* 0x001d380301007387 */ /* 0x000fe40000100800 */
[----:B------:R-:W-:Y:S01]  /*68900*/  STL [R1+0x1d34], R29 ;  /* 0x001d341d01007387 */ /* 0x000fe20000100800 */
[----:B------:R-:W2:Y:S01]  /*68910*/  LDL.LU R20, [R1+0x2f0] ;  /* 0x0002f00001147983 */ /* 0x000ea20000300800 */
[----:B------:R0:W-:Y:S02]  /*68920*/  STL.64 [R1+0xc0], R16 ;  /* 0x0000c01001007387 */ /* 0x0001e40000100a00 */
[----:B------:R1:W-:Y:S02]  /*68930*/  STL.64 [R1+0xc8], R18 ;  /* 0x0000c81201007387 */ /* 0x0003e40000100a00 */
[----:B------:R-:W2:Y:S01]  /*68940*/  LDL.LU R21, [R1+0x2f4] ;  /* 0x0002f40001157983 */ /* 0x000ea20000300800 */
[----:B------:R-:W2:Y:S01]  /*68950*/  LDL.LU R22, [R1+0x2f8] ;  /* 0x0002f80001167983 */ /* 0x000ea20000300800 */
[----:B------:R-:W2:Y:S03]  /*68960*/  LDL.LU R23, [R1+0x2fc] ;  /* 0x0002fc0001177983 */ /* 0x000ea60000300800 */
[----:B0-----:R-:W3:Y:S01]  /*68970*/  LDL.LU R16, [R1+0xa0] ;  /* 0x0000a00001107983 */ /* 0x001ee20000300800 */
[----:B------:R-:W3:Y:S02]  /*68980*/  LDL.LU R17, [R1+0xa4] ;  /* 0x0000a40001117983 */ /* 0x000ee40000300800 */
[----:B-1----:R-:W3:Y:S02]  /*68990*/  LDL.LU R18, [R1+0xa8] ;  /* 0x0000a80001127983 */ /* 0x002ee40000300800 */
[----:B------:R-:W3:Y:S01]  /*689a0*/  LDL.LU R19, [R1+0xac] ;  /* 0x0000ac0001137983 */ /* 0x000ee20000300800 */
[----:B--2---:R-:W-:Y:S01]  /*689b0*/  STL.64 [R1+0x2040], R22 ;  /* 0x0020401601007387 */ /* 0x004fe20000100a00 */
[----:B------:R0:W-:Y:S03]  /*689c0*/  STL.64 [R1+0x2038], R20 ;  /* 0x0020381401007387 */ /* 0x0001e60000100a00 */
[----:B0-----:R-:W2:Y:S01]  /*689d0*/  LDL.LU R20, [R1+0x300] ;  /* 0x0003000001147983 */ /* 0x001ea20000300800 */
[----:B------:R-:W2:Y:S02]  /*689e0*/  LDL.LU R21, [R1+0x304] ;  /* 0x0003040001157983 */ /* 0x000ea40000300800 */
[----:B------:R-:W2:Y:S01]  /*689f0*/  LDL.LU R22, [R1+0x308] ;  /* 0x0003080001167983 */ /* 0x000ea20000300800 */
[----:B---3--:R-:W-:-:S02]  /*68a00*/  MOV R23, R28 ;  /* 0x0000001c00177202 */ /* 0x008fc40000000f00 */
[----:B------:R-:W3:Y:S04]  /*68a10*/  LDL.LU R28, [R1+0x20f0] ;  /* 0x0020f000011c7983 */ /* 0x000ee80000300800 */
        /* <DEDUP_REMOVED lines=8> */
[----:B0-----:R-:W2:Y:S01]  /*68aa0*/  LDL.LU.64 R20, [R1+0x30] ;  /* 0x0000300001147983 */ /* 0x001ea20000300a00 */
[----:B------:R-:W3:Y:S01]  /*68ab0*/  LDL.64 R22, [R1+0x38] ;  /* 0x0000380001167983 */ /* 0x000ee20000100a00 */
[C---:B--2---:R-:W-:Y:S11]  /*68ac0*/  HMMA.16816.F32.BF16 R4, R12.reuse, R20, R4 ;  /* 0x000000140c04723c */ /* 0x044ff60000041804 */
[----:B------:R-:W-:Y:S11]  /*68ad0*/  @!UPT UIADD3 URZ, URZ, URZ, URZ ;  /* 0x0000003f3f3ff290 */ /* 0x000ff6000fffe03f */
[----:B------:R-:W-:Y:S01]  /*68ae0*/  @!UPT UIADD3 URZ, URZ, URZ, URZ ;  /* 0x0000003f3f3ff290 */ /* 0x000fe2000fffe03f */
[----:B------:R-:W-:Y:S01]  /*68af0*/  STL.64 [R1+0xb0], R4 ;  /* 0x0000b00401007387 */ /* 0x000fe20000100a00 */
[----:B---3--:R0:W-:Y:S03]  /*68b00*/  STL.64 [R1+0x2070], R22 ;  /* 0x0020701601007387 */ /* 0x0081e60000100a00 */
[----:B0-----:R-:W2:Y:S04]  /*68b10*/  LDL R22, [R1+0x48] ;  /* 0x0000480001167983 */ /* 0x001ea80000100800 */
[----:B------:R-:W2:Y:S04]  /*68b20*/  LDL R23, [R1+0x4c] ;  /* 0x00004c0001177983 */ /* 0x000ea80000100800 */
[----:B--2---:R0:W-:Y:S04]  /*68b30*/  STL.64 [R1+0x2088], R22 ;  /* 0x0020881601007387 */ /* 0x0041e80000100a00 */
[----:B0-----:R-:W2:Y:S04]  /*68b40*/  LDL R22, [R1+0x58] ;  /* 0x0000580001167983 */ /* 0x001ea80000100800 */
[----:B------:R-:W2:Y:S01]  /*68b50*/  LDL R23, [R1+0x5c] ;  /* 0x00005c0001177983 */ /* 0x000ea20000100800 */
[----:B------:R-:W-:Y:S01]  /*68b60*/  HMMA.16816.F32.BF16 R16, R12, R8, R16 ;  /* 0x000000080c10723c */ /* 0x000fe20000041810 */
[----:B------:R-:W-:-:S02]  /*68b70*/  MOV R29, R7 ;  /* 0x00000007001d7202 */ /* 0x000fc40000000f00 */
[----:B--2---:R0:W-:Y:S04]  /*68b80*/  STL.64 [R1+0x20a0], R22 ;  /* 0x0020a01601007387 */ /* 0x0041e80000100a00 */
[----:B0-----:R-:W2:Y:S01]  /*68b90*/  LDL.64 R22, [R1+0x68] ;  /* 0x0000680001167983 */ /* 0x001ea20000100a00 */
[----:B------:R-:W-:Y:S02]  /*68ba0*/  IMAD.MOV.U32 R3, RZ, RZ, R6 ;  /* 0x000000ffff037224 */ /* 0x000fe400078e0006 */
[----:B------:R-:W-:Y:S01]  /*68bb0*/  IMAD.MOV.U32 R4, RZ, RZ, R2 ;  /* 0x000000ffff047224 */ /* 0x000fe200078e0002 */
[----:B------:R-:W-:Y:S01]  /*68bc0*/  MOV R5, R0 ;  /* 0x0000000000057202 */ /* 0x000fe20000000f00 */
[----:B--2---:R-:W-:Y:S01]  /*68bd0*/  STL.64 [R1+0x20d8], R22 ;  /* 0x0020d81601007387 */ /* 0x004fe20000100a00 */
[----:B------:R-:W-:Y:S02]  /*68be0*/  STL [R1+0x1d9c], R29 ;  /* 0x001d9c1d01007387 */ /* 0x000fe40000100800 */
[----:B------:R-:W-:Y:S08]  /*68bf0*/  STL [R1+0x1d98], R3 ;  /* 0x001d980301007387 */ /* 0x000ff00000100800 */
[----:B------:R-:W-:Y:S01]  /*68c00*/  STL.64 [R1+0xa0], R16 ;  /* 0x0000a01001007387 */ /* 0x000fe20000100a00 */
[----:B------:R-:W-:Y:S01]  /*68c10*/  STL.64 [R1+0xa8], R18 ;  /* 0x0000a81201007387 */ /* 0x000fe20000100a00 */
        /* <DEDUP_REMOVED lines=9> */
[----:B------:R-:W2:Y:S01]  /*68cb0*/  LDL.LU R16, [R1+0x70] ;  /* 0x0000700001107983 */ /* 0x000ea20000300800 */
[----:B------:R-:W2:Y:S02]  /*68cc0*/  LDL.LU R17, [R1+0x74] ;  /* 0x0000740001117983 */ /* 0x000ea40000300800 */
[----:B------:R-:W2:Y:S02]  /*68cd0*/  LDL.LU R18, [R1+0x78] ;  /* 0x0000780001127983 */ /* 0x000ea40000300800 */
[----:B------:R-:W2:Y:S01]  /*68ce0*/  LDL.LU R19, [R1+0x7c] ;  /* 0x00007c0001137983 */ /* 0x000ea20000300800 */
[----:B------:R0:W-:Y:S01]  /*68cf0*/  STL.64 [R1+0x2068], R10 ;  /* 0x0020680a01007387 */ /* 0x0001e20000100a00 */
[----:B------:R-:W2:Y:S02]  /*68d00*/  LDL.LU R8, [R1+0x320] ;  /* 0x0003200001087983 */ /* 0x000ea40000300800 */
[----:B------:R-:W2:Y:S01]  /*68d10*/  LDL.LU R9, [R1+0x324] ;  /* 0x0003240001097983 */ /* 0x000ea20000300800 */
[----:B0-----:R-:W2:Y:S01]  /*68d20*/  LDL.LU R10, [R1+0x328] ;  /* 0x00032800010a7983 */ /* 0x001ea20000300800 */
[----:B------:R-:W-:-:S02]  /*68d30*/  IMAD.MOV.U32 R11, RZ, RZ, R28 ;  /* 0x000000ffff0b7224 */ /* 0x000fc400078e001c */
[----:B------:R-:W3:Y:S03]  /*68d40*/  LDL.LU R28, [R1+0x20ec] ;  /* 0x0020ec00011c7983 */ /* 0x000ee60000300800 */
[----:B--2---:R-:W-:Y:S01]  /*68d50*/  STL.64 [R1+0x2080], R10 ;  /* 0x0020800a01007387 */ /* 0x004fe20000100a00 */
[----:B------:R0:W-:Y:S03]  /*68d60*/  STL.64 [R1+0x2078], R8 ;  /* 0x0020780801007387 */ /* 0x0001e60000100a00 */
[----:B0-----:R-:W2:Y:S01]  /*68d70*/  LDL.LU R8, [R1+0x330] ;  /* 0x0003300001087983 */ /* 0x001ea20000300800 */
[----:B------:R-:W2:Y:S02]  /*68d80*/  LDL.LU R9, [R1+0x334] ;  /* 0x0003340001097983 */ /* 0x000ea40000300800 */
[----:B------:R-:W2:Y:S02]  /*68d90*/  LDL.LU R10, [R1+0x338] ;  /* 0x00033800010a7983 */ /* 0x000ea40000300800 */
[----:B------:R-:W2:Y:S01]  /*68da0*/  LDL.LU R11, [R1+0x33c] ;  /* 0x00033c00010b7983 */ /* 0x000ea20000300800 */
[----:B------:R-:W-:Y:S01]  /*68db0*/  HMMA.16816.F32.BF16 R4, R12, R24, R4 ;  /* 0x000000180c04723c */ /* 0x000fe20000041804 */
[----:B--2---:R3:W-:Y:S01]  /*68dc0*/  STL.64 [R1+0x2098], R10 ;  /* 0x0020980a01007387 */ /* 0x0047e20000100a00 */
[----:B------:R0:W-:Y:S01]  /*68dd0*/  STL.64 [R1+0x2090], R8 ;  /* 0x0020900801007387 */ /* 0x0001e20000100a00 */
[----:B---3--:R-:W-:-:S02]  /*68de0*/  MOV R10, R28 ;  /* 0x0000001c000a7202 */ /* 0x008fc40000000f00 */
[----:B0-----:R-:W2:Y:S01]  /*68df0*/  LDL.LU R8, [R1+0x340] ;  /* 0x0003400001087983 */ /* 0x001ea20000300800 */
[----:B------:R-:W2:Y:S02]  /*68e00*/  LDL.LU R9, [R1+0x344] ;  /* 0x0003440001097983 */ /* 0x000ea40000300800 */
[----:B------:R-:W3:Y:S02]  /*68e10*/  LDL.LU R28, [R1+0x20e8] ;  /* 0x0020e800011c7983 */ /* 0x000ee40000300800 */
[----:B------:R-:W2:Y:S02]  /*68e20*/  LDL.LU R11, [R1+0x34c] ;  /* 0x00034c00010b7983 */ /* 0x000ea40000300800 */
[----:B--2---:R-:W-:Y:S01]  /*68e30*/  STL.64 [R1+0x20b0], R10 ;  /* 0x0020b00a01007387 */ /* 0x004fe20000100a00 */
[----:B------:R0:W-:Y:S03]  /*68e40*/  STL.64 [R1+0x20a8], R8 ;  /* 0x0020a80801007387 */ /* 0x0001e60000100a00 */
[----:B0-----:R-:W2:Y:S01]  /*68e50*/  LDL.LU R8, [R1+0x350] ;  /* 0x0003500001087983 */ /* 0x001ea20000300800 */
[----:B------:R-:W2:Y:S02]  /*68e60*/  LDL.LU R9, [R1+0x354] ;  /* 0x0003540001097983 */ /* 0x000ea40000300800 */
[----:B------:R-:W2:Y:S04]  /*68e70*/  LDL.LU R10, [R1+0x358] ;  /* 0x00035800010a7983 */ /* 0x000ea80000300800 */
[----:B------:R0:W-:Y:S02]  /*68e80*/  STL.64 [R1+0x90], R4 ;  /* 0x0000900401007387 */ /* 0x0001e40000100a00 */
[----:B0-----:R-:W2:Y:S01]  /*68e90*/  LDL.LU.64 R4, [R1+0x20e0] ;  /* 0x0020e00001047983 */ /* 0x001ea20000300a00 */
[----:B------:R-:W-:Y:S01]  /*68ea0*/  MOV R29, R6 ;  /* 0x00000006001d7202 */ /* 0x000fe20000000f00 */
[----:B------:R-:W-:-:S02]  /*68eb0*/  IMAD.MOV.U32 R3, RZ, RZ, R7 ;  /* 0x000000ffff037224 */ /* 0x000fc400078e0007 */
[----:B---3--:R-:W-:-:S03]  /*68ec0*/  IMAD.MOV.U32 R11, RZ, RZ, R28 ;  /* 0x000000ffff0b7224 */ /* 0x008fc600078e001c */
[----:B------:R-:W-:Y:S01]  /*68ed0*/  STL [R1+0x1db4], R3 ;  /* 0x001db40301007387 */ /* 0x000fe20000100800 */
[----:B------:R-:W-:Y:S01]  /*68ee0*/  STL [R1+0x1db0], R29 ;  /* 0x001db01d01007387 */ /* 0x000fe20000100800 */
[C---:B--2---:R-:W-:Y:S02]  /*68ef0*/  HMMA.16816.F32.BF16 R4, R12.reuse, R4, R20 ;  /* 0x000000040c04723c */ /* 0x044fe40000041814 */
[----:B------:R-:W2:Y:S11]  /*68f00*/  LDL.LU.64 R22, [R1+0x20d8] ;  /* 0x0020d80001167983 */ /* 0x000eb60000300a00 */
[----:B------:R-:W-:Y:S10]  /*68f10*/  @!UPT UIADD3 URZ, URZ, URZ, URZ ;  /* 0x0000003f3f3ff290 */ /* 0x000ff4000fffe03f */
[----:B------:R-:W-:Y:S01]  /*68f20*/  STL.64 [R1+0x80], R4 ;  /* 0x0000800401007387 */ /* 0x000fe20000100a00 */
[----:B------:R0:W-:Y:S01]  /*68f30*/  STL [R1+0x88], R6 ;  /* 0x0000880601007387 */ /* 0x0001e20000100800 */
[----:B------:R-:W-:Y:S02]  /*68f40*/  MOV R28, R7 ;  /* 0x00000007001c7202 */ /* 0x000fe40000000f00 */
[----:B0-----:R-:W3:Y:S01]  /*68f50*/  LDL.LU.64 R6, [R1+0x20d0] ;  /* 0x0020d00001067983 */ /* 0x001ee20000300a00 */
[----:B------:R-:W2:Y:S02]  /*68f60*/  LDL.LU.64 R4, [R1+0x20c8] ;  /* 0x0020c80001047983 */ /* 0x000ea40000300a00 */
[----:B------:R-:W-:Y:S01]  /*68f70*/  STL [R1+0x1f28], R28 ;  /* 0x001f281c01007387 */ /* 0x000fe20000100800 */
[----:B--2---:R-:W-:Y:S01]  /*68f80*/  HMMA.16816.F32.BF16 R12, R12, R4, R16 ;  /* 0x000000040c0c723c */ /* 0x004fe20000041810 */
[----:B------:R-:W2:Y:S01]  /*68f90*/  LDL.LU.64 R18, [R1+0x20c0] ;  /* 0x0020c00001127983 */ /* 0x000ea20000300a00 */
[----:B------:R-:W2:Y:S02]  /*68fa0*/  LDL.LU.64 R16, [R1+0x20b8] ;  /* 0x0020b80001107983 */ /* 0x000ea40000300a00 */
[----:B------:R-:W-:Y:S01]  /*68fb0*/  IMAD.MOV.U32 R2, RZ, RZ, R22 ;  /* 0x000000ffff027224 */ /* 0x000fe200078e0016 */
[----:B------:R-:W-:Y:S11]  /*68fc0*/  MOV R0, R23 ;  /* 0x0000001700007202 */ /* 0x000ff60000000f00 */
[----:B------:R-:W-:Y:S07]  /*68fd0*/  @!UPT UIADD3 URZ, URZ, URZ, URZ ;  /* 0x0000003f3f3ff290 */ /* 0x000fee000fffe03f */
[----:B------:R-:W-:Y:S01]  /*68fe0*/  STL.64 [R1+0x70], R12 ;  /* 0x0000700c01007387 */ /* 0x000fe20000100a00 */
[----:B------:R0:W-:Y:S03]  /*68ff0*/  STL.64 [R1+0x78], R14 ;  /* 0x0000780e01007387 */ /* 0x0001e60000100a00 */
[----:B0-----:R-:W3:Y:S04]  /*69000*/  LDL R14, [R1+0x8] ;  /* 0x00000800010e7983 */ /* 0x001ee80000100800 */
[----:B------:R-:W3:Y:S01]  /*69010*/  LDL R15, [R1+0xc] ;  /* 0x00000c00010f7983 */ /* 0x000ee20000100800 */
        /* <DEDUP_REMOVED lines=23> */
[----:B------:R-:W-:Y:S11]  /*69190*/  MOV R5, R23 ;  /* 0x0000001700057202 */ /* 0x000ff60000000f00 */
[----:B------:R-:W-:Y:S11]  /*691a0*/  @!UPT UIADD3 URZ, URZ, URZ, URZ ;  /* 0x0000003f3f3ff290 */ /* 0x000ff6000fffe03f */
[----:B------:R0:W-:Y:S01]  /*691b0*/  STL.64 [R1+0x8b0], R8 ;  /* 0x0008b00801007387 */ /* 0x0001e20000100a00 */
[----:B------:R1:W-:Y:S02]  /*691c0*/  STL.64 [R1+0x8b8], R10 ;  /* 0x0008b80a01007387 */ /* 0x0003e40000100a00 */
[----:B0-----:R-:W-:Y:S01]  /*691d0*/  IMAD.MOV.U32 R8, RZ, RZ, R22 ;  /* 0x000000ffff087224 */ /* 0x001fe200078e0016 */
[----:B-1----:R-:W2:Y:S01]  /*691e0*/  LDL.LU.64 R10, [R1+0x2068] ;  /* 0x00206800010a7983 */ /* 0x002ea20000300a00 */
[----:B------:R-:W2:Y:S02]  /*691f0*/  LDL.LU.64 R22, [R1+0x2060] ;  /* 0x0020600001167983 */ /* 0x000ea40000300a00 */
        /* <DEDUP_REMOVED lines=8> */
[----:B------:R-:W-:Y:S02]  /*69280*/  STL.64 [R1+0x1fc0], R10 ;  /* 0x001fc00a01007387 */ /* 0x000fe40000100a00 */
[----:B----4-:R-:W-:Y:S01]  /*69290*/  IMAD.MOV.U32 R4, RZ, RZ, R26 ;  /* 0x000000ffff047224 */ /* 0x010fe200078e001a */
[----:B------:R-:W-:Y:S01]  /*692a0*/  MOV R3, R27 ;  /* 0x0000001b00037202 */ /* 0x000fe20000000f00 */
[C---:B--2---:R-:W-:Y:S11]  /*692b0*/  HMMA.16816.F32.BF16 R20, R16.reuse, R26, R20 ;  /* 0x0000001a1014723c */ /* 0x044ff60000041814 */
[----:B------:R-:W-:Y:S11]  /*692c0*/  @!UPT UIADD3 URZ, URZ, URZ, URZ ;  /* 0x0000003f3f3ff290 */ /* 0x000ff6000fffe03f */
[----:B------:R-:W-:Y:S01]  /*692d0*/  @!UPT UIADD3 URZ, URZ, URZ, URZ ;  /* 0x0000003f3f3ff290 */ /* 0x000fe2000fffe03f */
[----:B------:R-:W-:Y:S01]  /*692e0*/  STL.64 [R1+0x8d0], R20 ;  /* 0x0008d01401007387 */ /* 0x000fe20000100a00 */
[----:B------:R0:W-:Y:S03]  /*692f0*/  STL.64 [R1+0x8d8], R22 ;  /* 0x0008d81601007387 */ /* 0x0001e60000100a00 */
[----:B0-----:R-:W3:Y:S01]  /*69300*/  LDL.LU.64 R22, [R1+0x2040] ;  /* 0x0020400001167983 */ /* 0x001ee20000300a00 */
[----:B------:R-:W3:Y:S02]  /*69310*/  LDL.LU.64 R20, [R1+0x2038] ;  /* 0x0020380001147983 */ /* 0x000ee40000300a00 */
[----:B------:R-:W2:Y:S02]  /*69320*/  LDL.LU.64 R26, [R1+0x2030] ;  /* 0x00203000011a7983 */ /* 0x000ea40000300a00 */
[----:B------:R-:W2:Y:S01]  /*69330*/  LDL.LU.64 R24, [R1+0x2028] ;  /* 0x0020280001187983 */ /* 0x000ea20000300a00 */
[C---:B---3--:R-:W-:Y:S01]  /*69340*/  HMMA.16816.F32.BF16 R12, R16.reuse, R14, R20 ;  /* 0x0000000e100c723c */ /* 0x048fe20000041814 */
[----:B------:R-:W3:Y:S01]  /*69350*/  LDL.LU.64 R22, [R1+0x2020] ;  /* 0x0020200001167983 */ /* 0x000ee20000300a00 */
[----:B------:R-:W3:Y:S11]  /*69360*/  LDL.LU.64 R20, [R1+0x2018] ;  /* 0x0020180001147983 */ /* 0x000ef60000300a00 */
[----:B------:R-:W-:Y:S10]  /*69370*/  @!UPT UIADD3 URZ, URZ, URZ, URZ ;  /* 0x0000003f3f3ff290 */ /* 0x000ff4000fffe03f */
[----:B------:R-:W-:Y:S01]  /*69380*/  STL.64 [R1+0x8e0], R12 ;  /* 0x0008e00c01007387 */ /* 0x000fe20000100a00 */
[----:B------:R2:W-:Y:S02]  /*69390*/  STL.64 [R1+0x8e8], R14 ;  /* 0x0008e80e01007387 */ /* 0x0005e40000100a00 */
[----:B--2---:R-:W-:Y:S01]  /*693a0*/  HMMA.16816.F32.BF16 R12, R16, R6, R24 ;  /* 0x00000006100c723c */ /* 0x004fe20000041818 */
[----:B------:R-:W-:Y:S01]  /*693b0*/  STL.64 [R1+0x1f88], R6 ;  /* 0x001f880601007387 */ /* 0x000fe20000100a00 */
[----:B------:R-:W2:Y:S11]  /*693c0*/  LDL.LU R16, [R1+0x1d0] ;  /* 0x0001d00001107983 */ /* 0x000eb60000300800 */
[----:B------:R-:W-:Y:S10]  /*693d0*/  @!UPT UIADD3 URZ, URZ, URZ, URZ ;  /* 0x0000003f3f3ff290 */ /* 0x000ff4000fffe03f */
[----:B------:R-:W-:Y:S01]  /*693e0*/  STL.64 [R1+0x8f0], R12 ;  /* 0x0008f00c01007387 */ /* 0x000fe20000100a00 */
[----:B------:R-:W-:Y:S02]  /*693f0*/  STL.64 [R1+0x8f8], R14 ;  /* 0x0008f80e01007387 */ /* 0x000fe40000100a00 */
[----:B------:R-:W2:Y:S02]  /*69400*/  LDL.LU R17, [R1+0x1d4] ;  /* 0x0001d40001117983 */ /* 0x000ea40000300800 */
[----:B------:R-:W4:Y:S01]  /*69410*/  LDL.LU R18, [R1+0x1d8] ;  /* 0x0001d80001127983 */ /* 0x000f220000300800 */
[----:B------:R-:W4:Y:S04]  /*69420*/  LDL.LU R19, [R1+0x1dc] ;  /* 0x0001dc0001137983 */ /* 0x000f280000300800 */
        /* <DEDUP_REMOVED lines=10> */
[----:B------:R-:W-:Y:S01]  /*694d0*/  IMAD.MOV.U32 R10, RZ, RZ, R8 ;  /* 0x000000ffff0a7224 */ /* 0x000fe200078e0008 */
[----:B------:R-:W-:Y:S01]  /*694e0*/  MOV R11, R5 ;  /* 0x00000005000b7202 */ /* 0x000fe20000000f00 */
[----:B--2---:R-:W-:Y:S01]  /*694f0*/  STL.64 [R1+0x1f98], R26 ;  /* 0x001f981a01007387 */ /* 0x004fe20000100a00 */
[----:B------:R0:W-:Y:S03]  /*69500*/  STL.64 [R1+0x1f90], R24 ;  /* 0x001f901801007387 */ /* 0x0001e60000100a00 */
[----:B0-----:R-:W2:Y:S01]  /*69510*/  LDL.LU R24, [R1+0x1e0] ;  /* 0x0001e00001187983 */ /* 0x001ea20000300800 */
[----:B------:R-:W2:Y:S02]  /*69520*/  LDL.LU R25, [R1+0x1e4] ;  /* 0x0001e40001197983 */ /* 0x000ea40000300800 */
[----:B------:R-:W2:Y:S02]  /*69530*/  LDL.LU R26, [R1+0x1e8] ;  /* 0x0001e800011a7983 */ /* 0x000ea40000300800 */
[----:B------:R-:W2:Y:S01]  /*69540*/  LDL.LU R27, [R1+0x1ec] ;  /* 0x0001ec00011b7983 */ /* 0x000ea20000300800 */
[----:B------:R0:W-:Y:S01]  /*69550*/  STL.64 [R1+0x1fd8], R10 ;  /* 0x001fd80a01007387 */ /* 0x0001e20000100a00 */
[----:B------:R-:W2:Y:S02]  /*69560*/  LDL.LU R8, [R1+0x220] ;  /* 0x0002200001087983 */ /* 0x000ea40000300800 */
[----:B------:R-:W2:Y:S01]  /*69570*/  LDL.LU R9, [R1+0x224] ;  /* 0x0002240001097983 */ /* 0x000ea20000300800 */
[----:B0-----:R-:W2:Y:S01]  /*69580*/  LDL.LU R10, [R1+0x228] ;  /* 0x00022800010a7983 */ /* 0x001ea20000300800 */
[----:B------:R-:W2:Y:S03]  /*69590*/  LDL.LU R11, [R1+0x22c] ;  /* 0x00022c00010b7983 */ /* 0x000ea60000300800 */
[----:B--2---:R0:W-:Y:S01]  /*695a0*/  STL.64 [R1+0x1fe8], R10 ;  /* 0x001fe80a01007387 */ /* 0x0041e20000100a00 */
[----:B------:R-:W-:Y:S03]  /*695b0*/  STL.64 [R1+0x1fe0], R8 ;  /* 0x001fe00801007387 */ /* 0x000fe60000100a00 */
[----:B0-----:R-:W2:Y:S04]  /*695c0*/  LDL.64 R10, [R1+0x58] ;  /* 0x00005800010a7983 */ /* 0x001ea80000100a00 */
[----:B--2---:R-:W-:Y:S01]  /*695d0*/  STL.64 [R1+0x2000], R10 ;  /* 0x0020000a01007387 */ /* 0x004fe20000100a00 */
[----:B------:R0:W-:Y:S02]  /*695e0*/  STL.64 [R1+0x1fa8], R26 ;  /* 0x001fa81a01007387 */ /* 0x0001e40000100a00 */
[----:B------:R1:W-:Y:S02]  /*695f0*/  STL.64 [R1+0x1fa0], R24 ;  /* 0x001fa01801007387 */ /* 0x0003e40000100a00 */
[----:B0-----:R-:W-:Y:S01]  /*69600*/  IMAD.MOV.U32 R26, RZ, RZ, R4 ;  /* 0x000000ffff1a7224 */ /* 0x001fe200078e0004 */
[----:B------:R-:W-:-:S05]  /*69610*/  MOV R27, R3 ;  /* 0x00000003001b7202 */ /* 0x000fca0000000f00 */
[----:B------:R0:W-:Y:S01]  /*69620*/  STL.64 [R1+0x1fb8], R26 ;  /* 0x001fb81a01007387 */ /* 0x0001e20000100a00 */
[----:B-1----:R-:W2:Y:S02]  /*69630*/  LDL.LU R24, [R1+0x200] ;  /* 0x0002000001187983 */ /* 0x002ea40000300800 */
[----:B------:R-:W2:Y:S01]  /*69640*/  LDL.LU R25, [R1+0x204] ;  /* 0x0002040001197983 */ /* 0x000ea20000300800 */
[----:B0-----:R-:W2:Y:S01]  /*69650*/  LDL.LU R26, [R1+0x208] ;  /* 0x00020800011a7983 */ /* 0x001ea20000300800 */
[----:B------:R-:W2:Y:S03]  /*69660*/  LDL.LU R27, [R1+0x20c] ;  /* 0x00020c00011b7983 */ /* 0x000ea60000300800 */
        /* <DEDUP_REMOVED lines=12> */
[----:B------:R-:W-:Y:S01]  /*69730*/  IMAD.MOV.U32 R10, RZ, RZ, R2 ;  /* 0x000000ffff0a7224 */ /* 0x000fe200078e0002 */
[----:B------:R-:W-:Y:S01]  /*69740*/  MOV R11, R0 ;  /* 0x00000000000b7202 */ /* 0x000fe20000000f00 */
[----:B--2---:R-:W-:Y:S01]  /*69750*/  STL.64 [R1+0x2010], R26 ;  /* 0x0020101a01007387 */ /* 0x004fe20000100a00 */
[----:B------:R0:W-:Y:S03]  /*69760*/  STL.64 [R1+0x2008], R24 ;  /* 0x0020081801007387 */ /* 0x0001e60000100a00 */
[----:B0-----:R-:W3:Y:S01]  /*69770*/  LDL.LU R24, [R1+0x240] ;  /* 0x0002400001187983 */ /* 0x001ee20000300800 */
[----:B------:R-:W3:Y:S02]  /*69780*/  LDL.LU R25, [R1+0x244] ;  /* 0x0002440001197983 */ /* 0x000ee40000300800 */
[----:B------:R-:W3:Y:S02]  /*69790*/  LDL.LU R26, [R1+0x248] ;  /* 0x00024800011a7983 */ /* 0x000ee40000300800 */
[----:B------:R-:W3:Y:S01]  /*697a0*/  LDL.LU R27, [R1+0x24c] ;  /* 0x00024c00011b7983 */ /* 0x000ee20000300800 */
[----:B------:R-:W2:Y:S01]  /*697b0*/  LDL.64 R6, [R1+0x8] ;  /* 0x0000080001067983 */ /* 0x000ea20000100a00 */
[C---:B---3--:R-:W-:Y:S03]  /*697c0*/  HMMA.16816.F32.BF16 R8, R20.reuse, R10, R24 ;  /* 0x0000000a1408723c */ /* 0x048fe60000041818 */
[----:B--2---:R0:W-:Y:S01]  /*697d0*/  STL.64 [R1+0x1fb0], R6 ;  /* 0x001fb00601007387 */ /* 0x0041e20000100a00 */
[----:B------:R-:W2:Y:S02]  /*697e0*/  LDL.LU R4, [R1+0x1f0] ;  /* 0x0001f00001047983 */ /* 0x000ea40000300800 */
[----:B------:R-:W2:Y:S01]  /*697f0*/  LDL.LU R5, [R1+0x1f4] ;  /* 0x0001f40001057983 */ /* 0x000ea20000300800 */
[----:B0-----:R-:W2:Y:S01]  /*69800*/  LDL.LU R6, [R1+0x1f8] ;  /* 0x0001f80001067983 */ /* 0x001ea20000300800 */
[----:B------:R-:W2:Y:S02]  /*69810*/  LDL.LU R7, [R1+0x1fc] ;  /* 0x0001fc0001077983 */ /* 0x000ea40000300800 */
[----:B------:R-:W3:Y:S02]  /*69820*/  LDL.LU R12, [R1+0x130] ;  /* 0x00013000010c7983 */ /* 0x000ee40000300800 */
[----:B------:R-:W3:Y:S01]  /*69830*/  LDL.LU R13, [R1+0x134] ;  /* 0x00013400010d7983 */ /* 0x000ee20000300800 */
[----:B------:R-:W3:Y:S01]  /*69840*/  LDL.LU R14, [R1+0x138] ;  /* 0x00013800010e7983 */ /* 0x000ee20000300800 */
[----:B------:R-:W3:Y:S02]  /*69850*/  LDL.LU R15, [R1+0x13c] ;  /* 0x00013c00010f7983 */ /* 0x000ee40000300800 */
[----:B----4-:R0:W-:Y:S02]  /*69860*/  STL.64 [R1+0x1f48], R18 ;  /* 0x001f481201007387 */ /* 0x0101e40000100a00 */
[----:B------:R-:W-:Y:S01]  /*69870*/  STL.64 [R1+0x1f40], R16 ;  /* 0x001f401001007387 */ /* 0x000fe20000100a00 */
[----:B0-----:R-:W4:Y:S01]  /*69880*/  LDL.64 R18, [R1+0x48] ;  /* 0x0000480001127983 */ /* 0x001f220000100a00 */
[----:B------:R-:W2:Y:S02]  /*69890*/  LDL.LU.64 R26, [R1+0x2010] ;  /* 0x00201000011a7983 */ /* 0x000ea40000300a00 */
[----:B------:R-:W2:Y:S02]  /*698a0*/  LDL.LU.64 R24, [R1+0x2008] ;  /* 0x0020080001187983 */ /* 0x000ea40000300a00 */
[----:B------:R-:W-:Y:S01]  /*698b0*/  STL.64 [R1+0x810], R8 ;  /* 0x0008100801007387 */ /* 0x000fe20000100a00 */
[----:B------:R0:W-:Y:S04]  /*698c0*/  STL.64 [R1+0x818], R10 ;  /* 0x0008180a01007387 */ /* 0x0001e80000100a00 */
        /* <DEDUP_REMOVED lines=11> */
[----:B----4-:R-:W-:Y:S11]  /*69980*/  HMMA.16816.F32.BF16 R8, R20, R18, R8 ;  /* 0x000000121408723c */ /* 0x010ff60000041808 */
[----:B------:R-:W-:Y:S11]  /*69990*/  @!UPT UIADD3 URZ, URZ, URZ, URZ ;  /* 0x0000003f3f3ff290 */ /* 0x000ff6000fffe03f */
[----:B------:R-:W-:Y:S01]  /*699a0*/  @!UPT UIADD3 URZ, URZ, URZ, URZ ;  /* 0x0000003f3f3ff290 */ /* 0x000fe2000fffe03f */
[----:B------:R-:W-:Y:S01]  /*699b0*/  STL.64 [R1+0x830], R8 ;  /* 0x0008300801007387 */ /* 0x000fe20000100a00 */
[----:B------:R0:W-:Y:S03]  /*699c0*/  STL.64 [R1+0x838], R10 ;  /* 0x0008380a01007387 */ /* 0x0001e60000100a00 */
[----:B0-----:R-:W2:Y:S01]  /*699d0*/  LDL.LU.64 R10, [R1+0x1fd8] ;  /* 0x001fd800010a7983 */ /* 0x001ea20000300a00 */
[----:B------:R0:W-:Y:S02]  /*699e0*/  STL.64 [R1+0x1f58], R18 ;  /* 0x001f581201007387 */ /* 0x0001e40000100a00 */
[----:B0-----:R-:W-:Y:S01]  /*699f0*/  IMAD.MOV.U32 R18, RZ, RZ, R2 ;  /* 0x000000ffff127224 */ /* 0x001fe200078e0002 */
[----:B------:R-:W-:-:S05]  /*69a00*/  MOV R19, R0 ;  /* 0x0000000000137202 */ /* 0x000fca0000000f00 */
[----:B------:R0:W-:Y:S04]  /*69a10*/  STL.64 [R1+0x1f70], R18 ;  /* 0x001f701201007387 */ /* 0x0001e80000100a00 */
[----:B0-----:R-:W3:Y:S01]  /*69a20*/  LDL.64 R18, [R1+0x68] ;  /* 0x0000680001127983 */ /* 0x001ee20000100a00 */
[C---:B--2---:R-:W-:Y:S03]  /*69a30*/  HMMA.16816.F32.BF16 R8, R20.reuse, R10, R24 ;  /* 0x0000000a1408723c */ /* 0x044fe60000041818 */
[----:B------:R-:W2:Y:S01]  /*69a40*/  LDL.LU.64 R26, [R1+0x1fd0] ;  /* 0x001fd000011a7983 */ /* 0x000ea20000300a00 */
[----:B------:R-:W2:Y:S11]  /*69a50*/  LDL.LU.64 R24, [R1+0x1fc8] ;  /* 0x001fc80001187983 */ /* 0x000eb60000300a00 */
[----:B------:R-:W-:Y:S08]  /*69a60*/  @!UPT UIADD3 URZ, URZ, URZ, URZ ;  /* 0x0000003f3f3ff290 */ /* 0x000ff0000fffe03f */
        /* <DEDUP_REMOVED lines=20> */
[----:B------:R-:W2:Y:S01]  /*69bb0*/  LDL.LU R11, [R1+0x12c] ;  /* 0x00012c00010b7983 */ /* 0x000ea20000300800 */
[----:B------:R-:W3:Y:S11]  /*69bc0*/  LDL.LU.64 R6, [R1+0x1fb0] ;  /* 0x001fb00001067983 */ /* 0x000ef60000300a00 */
[----:B------:R-:W-:Y:S02]  /*69bd0*/  STL.64 [R1+0x860], R24 ;  /* 0x0008601801007387 */ /* 0x000fe40000100a00 */
[----:B------:R0:W-:Y:S02]  /*69be0*/  STL.64 [R1+0x868], R26 ;  /* 0x0008681a01007387 */ /* 0x0001e40000100a00 */
[----:B0-----:R-:W3:Y:S01]  /*69bf0*/  LDL.LU.64 R26, [R1+0x1fa8] ;  /* 0x001fa800011a7983 */ /* 0x001ee20000300a00 */
[----:B------:R-:W3:Y:S02]  /*69c00*/  LDL.LU.64 R24, [R1+0x1fa0] ;  /* 0x001fa00001187983 */ /* 0x000ee40000300a00 */
        /* <DEDUP_REMOVED lines=11> */
[----:B------:R-:W3:Y:S11]  /*69cc0*/  LDL.LU.64 R24, [R1+0x1f78] ;  /* 0x001f780001187983 */ /* 0x000ef60000300a00 */
[----:B------:R-:W-:Y:S10]  /*69cd0*/  @!UPT UIADD3 URZ, URZ, URZ, URZ ;  /* 0x0000003f3f3ff290 */ /* 0x000ff4000fffe03f */
[----:B------:R-:W-:Y:S01]  /*69ce0*/  STL.64 [R1+0x880], R20 ;  /* 0x0008801401007387 */ /* 0x000fe20000100a00 */
[----:B------:R0:W-:Y:S03]  /*69cf0*/  STL.64 [R1+0x888], R22 ;  /* 0x0008881601007387 */ /* 0x0001e60000100a00 */
[----:B0-----:R-:W4:Y:S01]  /*69d00*/  LDL.64 R22, [R1+0x38] ;  /* 0x0000380001167983 */ /* 0x001f220000100a00 */
        /* <DEDUP_REMOVED lines=8> */
[----:B--2---:R-:W-:Y:S02]  /*69d90*/  HMMA.16816.F32.BF16 R16, R24, R18, R8 ;  /* 0x000000121810723c */ /* 0x004fe40000041808 */
[----:B------:R-:W2:Y:S01]  /*69da0*/  LDL.LU.64 R10, [R1+0x1f68] ;  /* 0x001f6800010a7983 */ /* 0x000ea20000300a00 */
[----:B------:R-:W2:Y:S11]  /*69db0*/  LDL.LU.64 R8, [R1+0x1f60] ;  /* 0x001f600001087983 */ /* 0x000eb60000300a00 */
[----:B------:R-:W-:Y:S09]  /*69dc0*/  @!UPT UIADD3 URZ, URZ, URZ, URZ ;  /* 0x0000003f3f3ff290 */ /* 0x000ff2000fffe03f */
[----:B------:R-:W-:Y:S01]  /*69dd0*/  STL.64 [R1+0x4d0], R16 ;  /* 0x0004d01001007387 */ /* 0x000fe20000100a00 */
[----:B------:R0:W-:Y:S03]  /*69de0*/  STL.64 [R1+0x4d8], R18 ;  /* 0x0004d81201007387 */ /* 0x0001e60000100a00 */
[----:B0-----:R-:W2:Y:S04]  /*69df0*/  LDL.LU.64 R18, [R1+0x1f58] ;  /* 0x001f580001127983 */ /* 0x001ea80000300a00 */
[----:B------:R-:W0:Y:S04]  /*69e00*/  S2R R2, SR_TID.X ;  /* 0x0000000000027919 */ /* 0x000e280000002100 */
[----:B------:R-:W1:Y:S01]  /*69e10*/  S2R R29, SR_TID.X ;  /* 0x00000000001d7919 */ /* 0x000e620000002100 */
[----:B0-----:R-:W-:-:S02]  /*69e20*/  LOP3.LUT R3, R2, 0x7, RZ, 0xc0, !PT ;  /* 0x0000000702037812 */ /* 0x001fc400078ec0ff */
[----:B-1----:R-:W-:-:S03]  /*69e30*/  SHF.L.U32 R29, R29, 0x8, RZ ;  /* 0x000000081d1d7819 */ /* 0x002fc600000006ff */
[----:B------:R-:W-:-:S05]  /*69e40*/  IMAD.SHL.U32 R3, R3, 0x10, RZ ;  /* 0x0000001003037824 */ /* 0x000fca00078e00ff */
[----:B------:R-:W-:-:S04]  /*69e50*/  LOP3.LUT R29, R3, 0xf00, R29, 0xf8, !PT ;  /* 0x00000f00031d7812 */ /* 0x000fc800078ef81d */
[----:B------:R-:W-:Y:S01]  /*69e60*/  LOP3.LUT R29, R29, 0x10, R2, 0x78, !PT ;  /* 0x000000101d1d7812 */ /* 0x000fe200078e7802 */
[C---:B--2---:R-:W-:Y:S01]  /*69e70*/  HMMA.16816.F32.BF16 R8, R24.reuse, R18, R8 ;  /* 0x000000121808723c */ /* 0x044fe20000041808 */
[----:B------:R-:W-:Y:S01]  /*69e80*/  IMAD.MOV.U32 R2, RZ, RZ, R18 ;  /* 0x000000ffff027224 */ /* 0x000fe200078e0012 */
[----:B------:R-:W-:Y:S11]  /*69e90*/  MOV R5, R19 ;  /* 0x0000001300057202 */ /* 0x000ff60000000f00 */
[----:B------:R-:W-:Y:S10]  /*69ea0*/  @!UPT UIADD3 URZ, URZ, URZ, URZ ;  /* 0x0000003f3f3ff290 */ /* 0x000ff4000fffe03f */
[----:B------:R-:W-:Y:S01]  /*69eb0*/  STL.64 [R1+0x4e0], R8 ;  /* 0x0004e00801007387 */ /* 0x000fe20000100a00 */
[----:B------:R0:W-:Y:S03]  /*69ec0*/  STL.64 [R1+0x4e8], R10 ;  /* 0x0004e80a01007387 */ /* 0x0001e60000100a00 */
[----:B0-----:R-:W2:Y:S01]  /*69ed0*/  LDL.LU.64 R10, [R1+0x1f50] ;  /* 0x001f5000010a7983 */ /* 0x001ea20000300a00 */
        /* <DEDUP_REMOVED lines=8> */
[----:B------:R-:W2:Y:S01]  /*69f60*/  LDL.LU.64 R16, [R1+0x1f30] ;  /* 0x001f300001107983 */ /* 0x000ea20000300a00 */
[----:B------:R-:W-:Y:S01]  /*69f70*/  LOP3.LUT R29, R29, 0x60, RZ, 0x3c, !PT ;  /* 0x000000601d1d7812 */ /* 0x000fe200078e3cff */
[----:B------:R-:W-:Y:S01]  /*69f80*/  IMAD.MOV.U32 R15, RZ, RZ, R22 ;  /* 0x000000ffff0f7224 */ /* 0x000fe200078e0016 */
[----:B------:R-:W-:-:S03]  /*69f90*/  MOV R14, R23 ;  /* 0x00000017000e7202 */ /* 0x000fc60000000f00 */
[----:B------:R-:W0:Y:S04]  /*69fa0*/  LDSM.16.M88.4 R20, [R29+0x43080] ;  /* 0x043080001d14783b */ /* 0x000e280000000200 */
[----:B0-----:R0:W-:Y:S01]  /*69fb0*/  STL.64 [R1+0x1f18], R22 ;  /* 0x001f181601007387 */ /* 0x0011e20000100a00 */
[----:B------:R-:W-:Y:S03]  /*69fc0*/  STL.64 [R1+0x1f10], R20 ;  /* 0x001f101401007387 */ /* 0x000fe60000100a00 */
[----:B0-----:R-:W3:Y:S01]  /*69fd0*/  LDL.64 R22, [R1+0x18] ;  /* 0x0000180001167983 */ /* 0x001ee20000100a00 */
[----:B--2---:R-:W-:Y:S11]  /*69fe0*/  HMMA.16816.F32.BF16 R16, R24, R10, R16 ;  /* 0x0000000a1810723c */ /* 0x004ff60000041810 */
[----:B------:R-:W-:Y:S11]  /*69ff0*/  @!UPT UIADD3 URZ, URZ, URZ, URZ ;  /* 0x0000003f3f3ff290 */ /* 0x000ff6000fffe03f */
[----:B------:R-:W-:Y:S01]  /*6a000*/  @!UPT UIADD3 URZ, URZ, URZ, URZ ;  /* 0x0000003f3f3ff290 */ /* 0x000fe2000fffe03f */
[----:B------:R-:W-:Y:S01]  /*6a010*/  STL.64 [R1+0x7d0], R16 ;  /* 0x0007d01001007387 */ /* 0x000fe20000100a00 */
[----:B------:R-:W-:Y:S02]  /*6a020*/  STL.64 [R1+0x7d8], R18 ;  /* 0x0007d81201007387 */ /* 0x000fe40000100a00 */
[----:B------:R-:W0:Y:S02]  /*6a030*/  LDSM.16.M88.4 R16, [R29+0x44080] ;  /* 0x044080001d10783b */ /* 0x000e240000000200 */
[----:B0-----:R-:W-:Y:S02]  /*6a040*/  STL.64 [R1+0x1e98], R18 ;  /* 0x001e981201007387 */ /* 0x001fe40000100a00 */
[----:B------:R0:W-:Y:S02]  /*6a050*/  STL.64 [R1+0x1e90], R16 ;  /* 0x001e901001007387 */ /* 0x0001e40000100a00 */
[----:B0-----:R-:W2:Y:S01]  /*6a060*/  LDL.LU R16, [R1+0x430] ;  /* 0x0004300001107983 */ /* 0x001ea20000300800 */
[----:B------:R-:W2:Y:S02]  /*6a070*/  LDL.LU R17, [R1+0x434] ;  /* 0x0004340001117983 */ /* 0x000ea40000300800 */
[----:B------:R-:W4:Y:S02]  /*6a080*/  LDL.LU R18, [R1+0x438] ;  /* 0x0004380001127983 */ /* 0x000f240000300800 */
[----:B------:R-:W4:Y:S01]  /*6a090*/  LDL.LU R19, [R1+0x43c] ;  /* 0x00043c0001137983 */ /* 0x000f220000300800 */
[----:B------:R-:W2:Y:S01]  /*6a0a0*/  LDL.LU R8, [R1+0x410] ;  /* 0x0004100001087983 */ /* 0x000ea20000300800 */
[----:B------:R-:W-:Y:S01]  /*6a0b0*/  IMAD.MOV.U32 R4, RZ, RZ, R10 ;  /* 0x000000ffff047224 */ /* 0x000fe200078e000a */
[----:B------:R-:W-:Y:S01]  /*6a0c0*/  MOV R3, R11 ;  /* 0x0000000b00037202 */ /* 0x000fe20000000f00 */
[----:B------:R-:W3:Y:S01]  /*6a0d0*/  LDL.LU R9, [R1+0x414] ;  /* 0x0004140001097983 */ /* 0x000ee20000300800 */
[----:B------:R-:W3:Y:S01]  /*6a0e0*/  LDL.LU R10, [R1+0x418] ;  /* 0x00041800010a7983 */ /* 0x000ee20000300800 */
[----:B------:R-:W3:Y:S03]  /*6a0f0*/  LDL.LU R11, [R1+0x41c] ;  /* 0x00041c00010b7983 */ /* 0x000ee60000300800 */
[----:B----4-:R0:W-:Y:S01]  /*6a100*/  STL.64 [R1+0x1ea8], R18 ;  /* 0x001ea81201007387 */ /* 0x0101e20000100a00 */
[----:B--2---:R1:W-:Y:S02]  /*6a110*/  STL.64 [R1+0x1ea0], R16 ;  /* 0x001ea01001007387 */ /* 0x0043e40000100a00 */
[----:B0-----:R-:W-:Y:S01]  /*6a120*/  IMAD.MOV.U32 R18, RZ, RZ, R4 ;  /* 0x000000ffff127224 */ /* 0x001fe200078e0004 */
[----:B------:R-:W-:-:S05]  /*6a130*/  MOV R19, R3 ;  /* 0x0000000300137202 */ /* 0x000fca0000000f00 */
[----:B------:R0:W-:Y:S01]  /*6a140*/  STL.64 [R1+0x1eb8], R18 ;  /* 0x001eb81201007387 */ /* 0x0001e20000100a00 */
[----:B-1----:R-:W3:Y:S02]  /*6a150*/  LDL.LU R16, [R1+0x2e0] ;  /* 0x0002e00001107983 */ /* 0x002ee40000300800 */
[----:B------:R-:W3:Y:S01]  /*6a160*/  LDL.LU R17, [R1+0x2e4] ;  /* 0x0002e40001117983 */ /* 0x000ee20000300800 */
[----:B0-----:R-:W3:Y:S01]  /*6a170*/  LDL.LU R18, [R1+0x2e8] ;  /* 0x0002e80001127983 */ /* 0x001ee20000300800 */
[----:B------:R-:W3:Y:S02]  /*6a180*/  LDL.LU R19, [R1+0x2ec] ;  /* 0x0002ec0001137983 */ /* 0x000ee40000300800 */
[----:B---3--:R-:W-:Y:S11]  /*6a190*/  HMMA.16816.F32.BF16 R16, R24, R22, R16 ;  /* 0x000000161810723c */ /* 0x008ff60000041810 */
[----:B------:R-:W-:Y:S11]  /*6a1a0*/  @!UPT UIADD3 URZ, URZ, URZ, URZ ;  /* 0x0000003f3f3ff290 */ /* 0x000ff6000fffe03f */
[----:B------:R-:W-:Y:S01]  /*6a1b0*/  @!UPT UIADD3 URZ, URZ, URZ, URZ ;  /* 0x0000003f3f3ff290 */ /* 0x000fe2000fffe03f */
[----:B------:R-:W-:Y:S01]  /*6a1c0*/  STL.64 [R1+0x7e0], R16 ;  /* 0x0007e01001007387 */ /* 0x000fe20000100a00 */
[----:B------:R0:W-:Y:S02]  /*6a1d0*/  STL.64 [R1+0x7e8], R18 ;  /* 0x0007e81201007387 */ /* 0x0001e40000100a00 */
[----:B0-----:R-:W-:Y:S01]  /*6a1e0*/  IMAD.MOV.U32 R18, RZ, RZ, R15 ;  /* 0x000000ffff127224 */ /* 0x001fe200078e000f */
[----:B------:R-:W-:-:S05]  /*6a1f0*/  MOV R19, R14 ;  /* 0x0000000e00137202 */ /* 0x000fca0000000f00 */
[----:B------:R0:W-:Y:S01]  /*6a200*/  STL.64 [R1+0x1ed0], R18 ;  /* 0x001ed01201007387 */ /* 0x0001e20000100a00 */
[----:B------:R-:W2:Y:S02]  /*6a210*/  LDL.LU R16, [R1+0x460] ;  /* 0x0004600001107983 */ /* 0x000ea40000300800 */
[----:B------:R-:W2:Y:S01]  /*6a220*/  LDL.LU R17, [R1+0x464] ;  /* 0x0004640001117983 */ /* 0x000ea20000300800 */
[----:B0-----:R-:W3:Y:S01]  /*6a230*/  LDL.LU R18, [R1+0x468] ;  /* 0x0004680001127983 */ /* 0x001ee20000300800 */
[----:B------:R-:W3:Y:S03]  /*6a240*/  LDL.LU R19, [R1+0x46c] ;  /* 0x00046c0001137983 */ /* 0x000ee60000300800 */
[----:B---3--:R0:W-:Y:S01]  /*6a250*/  STL.64 [R1+0x1ee0], R18 ;  /* 0x001ee01201007387 */ /* 0x0081e20000100a00 */
[----:B--2---:R-:W-:Y:S03]  /*6a260*/  STL.64 [R1+0x1ed8], R16 ;  /* 0x001ed81001007387 */ /* 0x004fe60000100a00 */
[----:B0-----:R-:W2:Y:S01]  /*6a270*/  LDL.64 R18, [R1+0x58] ;  /* 0x0000580001127983 */ /* 0x001ea20000100a00 */
[----:B------:R-:W-:Y:S01]  /*6a280*/  IMAD.MOV.U32 R4, RZ, RZ, R22 ;  /* 0x000000ffff047224 */ /* 0x000fe200078e0016 */
[----:B------:R-:W-:-:S02]  /*6a290*/  MOV R3, R23 ;  /* 0x0000001700037202 */ /* 0x000fc40000000f00 */
[----:B--2---:R0:W-:Y:S01]  /*6a2a0*/  STL.64 [R1+0x1ef8], R18 ;  /* 0x001ef81201007387 */ /* 0x0041e20000100a00 */
[----:B------:R-:W2:Y:S02]  /*6a2b0*/  LDL.LU R20, [R1+0x400] ;  /* 0x0004000001147983 */ /* 0x000ea40000300800 */
[----:B------:R-:W2:Y:S02]  /*6a2c0*/  LDL.LU R21, [R1+0x404] ;  /* 0x0004040001157983 */ /* 0x000ea40000300800 */
[----:B------:R-:W2:Y:S01]  /*6a2d0*/  LDL.LU R22, [R1+0x408] ;  /* 0x0004080001167983 */ /* 0x000ea20000300800 */
[----:B------:R-:W2:Y:S01]  /*6a2e0*/  LDL.LU R23, [R1+0x40c] ;  /* 0x00040c0001177983 */ /* 0x000ea20000300800 */
[----:B0-----:R-:W-:Y:S01]  /*6a2f0*/  IMAD.MOV.U32 R18, RZ, RZ, R13 ;  /* 0x000000ffff127224 */ /* 0x001fe200078e000d */
[----:B------:R-:W-:Y:S02]  /*6a300*/  MOV R19, R12 ;  /* 0x0000000c00137202 */ /* 0x000fe40000000f00 */
[----:B------:R-:W0:Y:S04]  /*6a310*/  LDSM.16.M88.4 R12, [R29+0x45080] ;  /* 0x045080001d0c783b */ /* 0x000e280000000200 */
[----:B0-----:R0:W-:Y:S02]  /*6a320*/  STL.64 [R1+0x1e08], R14 ;  /* 0x001e080e01007387 */ /* 0x0011e40000100a00 */
[----:B0-----:R-:W-:Y:S01]  /*6a330*/  IMAD.MOV.U32 R14, RZ, RZ, R28 ;  /* 0x000000ffff0e7224 */ /* 0x001fe200078e001c */
[----:B------:R-:W-:-:S07]  /*6a340*/  MOV R15, R0 ;  /* 0x00000000000f7202 */ /* 0x000fce0000000f00 */
[C---:B------:R-:W-:Y:S01]  /*6a350*/  HMMA.16816.F32.BF16 R8, R24.reuse, R14, R8 ;  /* 0x0000000e1808723c */ /* 0x040fe20000041808 */
[----:B------:R0:W-:Y:S01]  /*6a360*/  STL.64 [R1+0x1e00], R12 ;  /* 0x001e000c01007387 */ /* 0x0001e20000100a00 */
[----:B------:R-:W3:Y:S02]  /*6a370*/  LDL.LU R28, [R1+0x1f28] ;  /* 0x001f2800011c7983 */ /* 0x000ee40000300800 */
[----:B------:R-:W4:Y:S02]  /*6a380*/  LDL.LU R0, [R1+0x1f24] ;  /* 0x001f240001007983 */ /* 0x000f240000300800 */
[----:B------:R1:W-:Y:S01]  /*6a390*/  STL.64 [R1+0x1eb0], R14 ;  /* 0x001eb00e01007387 */ /* 0x0003e20000100a00 */
[----:B0-----:R-:W2:Y:S11]  /*6a3a0*/  LDL.LU R12, [R1+0x440] ;  /* 0x00044000010c7983 */ /* 0x001eb60000300800 */
[----:B------:R-:W-:Y:S05]  /*6a3b0*/  @!UPT UIADD3 URZ, URZ, URZ, URZ ;  /* 0x0000003f3f3ff290 */ /* 0x000fea000fffe03f */
[----:B------:R-:W-:Y:S01]  /*6a3c0*/  STL.64 [R1+0x7f0], R8 ;  /* 0x0007f00801007387 */ /* 0x000fe20000100a00 */
[----:B------:R-:W-:Y:S02]  /*6a3d0*/  STL.64 [R1+0x7f8], R10 ;  /* 0x0007f80a01007387 */ /* 0x000fe40000100a00 */
[----:B------:R-:W2:Y:S02]  /*6a3e0*/  LDL.LU R13, [R1+0x444] ;  /* 0x00044400010d7983 */ /* 0x000ea40000300800 */
[----:B-1----:R-:W2:Y:S01]  /*6a3f0*/  LDL.LU R14, [R1+0x448] ;  /* 0x00044800010e7983 */ /* 0x002ea20000300800 */
[----:B------:R-:W2:Y:S04]  /*6a400*/  LDL.LU R15, [R1+0x44c] ;  /* 0x00044c00010f7983 */ /* 0x000ea80000300800 */
[----:B------:R-:W0:Y:S04]  /*6a410*/  LDSM.16.M88.4 R8, [R29+0x46080] ;  /* 0x046080001d08783b */ /* 0x000e280000000200 */
[----:B--2---:R-:W-:Y:S01]  /*6a420*/  STL.64 [R1+0x1ec8], R14 ;  /* 0x001ec80e01007387 */ /* 0x004fe20000100a00 */
[----:B------:R1:W-:Y:S03]  /*6a430*/  STL.64 [R1+0x1ec0], R12 ;  /* 0x001ec00c01007387 */ /* 0x0003e60000100a00 */
[----:B-1----:R-:W2:Y:S01]  /*6a440*/  LDL.LU R12, [R1+0x450] ;  /* 0x00045000010c7983 */ /* 0x002ea20000300800 */
[----:B------:R-:W2:Y:S02]  /*6a450*/  LDL.LU R13, [R1+0x454] ;  /* 0x00045400010d7983 */ /* 0x000ea40000300800 */
        /* <DEDUP_REMOVED lines=8> */
[----:B------:R-:W-:Y:S01]  /*6a4e0*/  HMMA.16816.F32.BF16 R24, R24, R6, R20 ;  /* 0x000000061818723c */ /* 0x000fe20000041814 */
[----:B--2---:R-:W-:Y:S01]  /*6a4f0*/  STL.64 [R1+0x1f08], R14 ;  /* 0x001f080e01007387 */ /* 0x004fe20000100a00 */
[----:B------:R1:W-:Y:S03]  /*6a500*/  STL.64 [R1+0x1f00], R12 ;  /* 0x001f000c01007387 */ /* 0x0003e60000100a00 */
[----:B-1----:R-:W2:Y:S01]  /*6a510*/  LDL.LU R12, [R1+0x480] ;  /* 0x00048000010c7983 */ /* 0x002ea20000300800 */
[----:B------:R-:W2:Y:S02]  /*6a520*/  LDL.LU R13, [R1+0x484] ;  /* 0x00048400010d7983 */ /* 0x000ea40000300800 */
[----:B------:R-:W2:Y:S02]  /*6a530*/  LDL.LU R14, [R1+0x488] ;  /* 0x00048800010e7983 */ /* 0x000ea40000300800 */
[----:B------:R-:W2:Y:S01]  /*6a540*/  LDL.LU R15, [R1+0x48c] ;  /* 0x00048c00010f7983 */ /* 0x000ea20000300800 */
[----:B0-----:R0:W-:Y:S01]  /*6a550*/  STL.64 [R1+0x1da8], R10 ;  /* 0x001da80a01007387 */ /* 0x0011e20000100a00 */
[----:B------:R-:W-:Y:S02]  /*6a560*/  STL.64 [R1+0x1da0], R8 ;  /* 0x001da00801007387 */ /* 0x000fe40000100a00 */
[----:B0-----:R-:W-:-:S02]  /*6a570*/  IMAD.MOV.U32 R10, RZ, RZ, R2 ;  /* 0x000000ffff0a7224 */ /* 0x001fc400078e0002 */
[----:B------:R-:W2:Y:S01]  /*6a580*/  LDL.LU R2, [R1+0x1f20] ;  /* 0x001f200001027983 */ /* 0x000ea20000300800 */
[----:B------:R-:W2:Y:S02]  /*6a590*/  LDL.LU.64 R22, [R1+0x1f18] ;  /* 0x001f180001167983 */ /* 0x000ea40000300a00 */
[----:B------:R-:W2:Y:S04]  /*6a5a0*/  LDL.LU.64 R20, [R1+0x1f10] ;  /* 0x001f100001147983 */ /* 0x000ea80000300a00 */
[----:B------:R-:W-:Y:S01]  /*6a5b0*/  STL.64 [R1+0x800], R24 ;  /* 0x0008001801007387 */ /* 0x000fe20000100a00 */
[----:B------:R-:W-:Y:S02]  /*6a5c0*/  STL.64 [R1+0x808], R26 ;  /* 0x0008081a01007387 */ /* 0x000fe40000100a00 */
[----:B------:R-:W0:Y:S02]  /*6a5d0*/  LDSM.16.M88.4 R24, [R29+0x47080] ;  /* 0x047080001d18783b */ /* 0x000e240000000200 */
[----:B0-----:R-:W-:Y:S02]  /*6a5e0*/  STL.64 [R1+0x1d18], R26 ;  /* 0x001d181a01007387 */ /* 0x001fe40000100a00 */
[----:B------:R-:W-:Y:S01]  /*6a5f0*/  STL.64 [R1+0x1d10], R24 ;  /* 0x001d101801007387 */ /* 0x000fe20000100a00 */
[C---:B--2---:R-:W-:Y:S01]  /*6a600*/  HMMA.16816.F32.BF16 R16, R20.reuse, R18, R12 ;  /* 0x000000121410723c */ /* 0x044fe2000004180c */
[----:B------:R-:W2:Y:S01]  /*6a610*/  LDL.LU.64 R14, [R1+0x1f08] ;  /* 0x001f0800010e7983 */ /* 0x000ea20000300a00 */
[----:B------:R-:W2:Y:S11]  /*6a620*/  LDL.LU.64 R12, [R1+0x1f00] ;  /* 0x001f0000010c7983 */ /* 0x000eb60000300a00 */
[----:B------:R-:W-:Y:S10]  /*6a630*/  @!UPT UIADD3 URZ, URZ, URZ, URZ ;  /* 0x0000003f3f3ff290 */ /* 0x000ff4000fffe03f */
[----:B------:R-:W-:Y:S01]  /*6a640*/  STL.64 [R1+0x480], R16 ;  /* 0x0004801001007387 */ /* 0x000fe20000100a00 */
[----:B------:R0:W-:Y:S03]  /*6a650*/  STL.64 [R1+0x488], R18 ;  /* 0x0004881201007387 */ /* 0x0001e60000100a00 */
[----:B0-----:R-:W2:Y:S01]  /*6a660*/  LDL.LU.64 R18, [R1+0x1ef8] ;  /* 0x001ef80001127983 */ /* 0x001ea20000300a00 */
[----:B------:R-:W-:Y:S01]  /*6a670*/  IMAD.MOV.U32 R26, RZ, RZ, R4 ;  /* 0x000000ffff1a7224 */ /* 0x000fe200078e0004 */
[----:B------:R-:W-:Y:S01]  /*6a680*/  MOV R27, R3 ;  /* 0x00000003001b7202 */ /* 0x000fe20000000f00 */
[----:B--2---:R-:W-:Y:S01]  /*6a690*/  HMMA.16816.F32.BF16 R12, R20, R18, R12 ;  /* 0x00000012140c723c */ /* 0x004fe2000004180c */
        /* <DEDUP_REMOVED lines=8> */
[----:B------:R-:W2:Y:S01]  /*6a720*/  LDL.LU.64 R16, [R1+0x1ed8] ;  /* 0x001ed80001107983 */ /* 0x000ea20000300a00 */
[----:B------:R-:W-:-:S07]  /*6a730*/  MOV R11, R5 ;  /* 0x00000005000b7202 */ /* 0x000fce0000000f00 */
[C---:B--2---:R-:W-:Y:S11]  /*6a740*/  HMMA.16816.F32.BF16 R16, R20.reuse, R10, R16 ;  /* 0x0000000a1410723c */ /* 0x044ff60000041810 */
[----:B------:R-:W-:Y:S11]  /*6a750*/  @!UPT UIADD3 URZ, URZ, URZ, URZ ;  /* 0x0000003f3f3ff290 */ /* 0x000ff6000fffe03f */
[----:B------:R-:W-:Y:S01]  /*6a760*/  @!UPT UIADD3 URZ, URZ, URZ, URZ ;  /* 0x0000003f3f3ff290 */ /* 0x000fe2000fffe03f */
[----:B------:R-:W-:Y:S01]  /*6a770*/  STL.64 [R1+0x460], R16 ;  /* 0x0004601001007387 */ /* 0x000fe20000100a00 */
[----:B------:R0:W-:Y:S03]  /*6a780*/  STL.64 [R1+0x468], R18 ;  /* 0x0004681201007387 */ /* 0x0001e60000100a00 */
[----:B0-----:R-:W2:Y:S01]  /*6a790*/  LDL.LU.64 R18, [R1+0x1ed0] ;  /* 0x001ed00001127983 */ /* 0x001ea20000300a00 */
[----:B------:R0:W-:Y:S02]  /*6a7a0*/  STL.64 [R1+0x1e70], R10 ;  /* 0x001e700a01007387 */ /* 0x0001e40000100a00 */
[----:B------:R-:W3:Y:S02]  /*6a7b0*/  LDL.LU R8, [R1+0x420] ;  /* 0x0004200001087983 */ /* 0x000ee40000300800 */
[----:B------:R-:W3:Y:S01]  /*6a7c0*/  LDL.LU R9, [R1+0x424] ;  /* 0x0004240001097983 */ /* 0x000ee20000300800 */
[----:B0-----:R-:W3:Y:S01]  /*6a7d0*/  LDL.LU R10, [R1+0x428] ;  /* 0x00042800010a7983 */ /* 0x001ee20000300800 */
[----:B------:R-:W3:Y:S01]  /*6a7e0*/  LDL.LU R11, [R1+0x42c] ;  /* 0x00042c00010b7983 */ /* 0x000ee20000300800 */
[C---:B--2---:R-:W-:Y:S02]  /*6a7f0*/  HMMA.16816.F32.BF16 R16, R20.reuse, R18, R12 ;  /* 0x000000121410723c */ /* 0x044fe4000004180c */
[----:B------:R-:W2:Y:S01]  /*6a800*/  LDL.LU.64 R14, [R1+0x1ec8] ;  /* 0x001ec800010e7983 */ /* 0x000ea20000300a00 */
[----:B------:R-:W2:Y:S11]  /*6a810*/  LDL.LU.64 R12, [R1+0x1ec0] ;  /* 0x001ec000010c7983 */ /* 0x000eb60000300a00 */
[----:B------:R-:W-:Y:S09]  /*6a820*/  @!UPT UIADD3 URZ, URZ, URZ, URZ ;  /* 0x0000003f3f3ff290 */ /* 0x000ff2000fffe03f */
[----:B------:R-:W-:Y:S01]  /*6a830*/  STL.64 [R1+0x450], R16 ;  /* 0x0004501001007387 */ /* 0x000fe20000100a00 */
[----:B------:R0:W-:Y:S03]  /*6a840*/  STL.64 [R1+0x458], R18 ;  /* 0x0004581201007387 */ /* 0x0001e60000100a00 */
[----:B0-----:R-:W2:Y:S02]  /*6a850*/  LDL.LU.64 R18, [R1+0x1eb8] ;  /* 0x001eb80001127983 */ /* 0x001ea40000300a00 */
[C---:B--2---:R-:W-:Y:S02]  /*6a860*/  HMMA.16816.F32.BF16 R16, R20.reuse, R18, R12 ;  /* 0x000000121410723c */ /* 0x044fe4000004180c */
[----:B------:R-:W3:Y:S11]  /*6a870*/  LDL.LU.64 R14, [R1+0x1eb0] ;  /* 0x001eb000010e7983 */ /* 0x000ef60000300a00 */
[----:B------:R-:W-:Y:S10]  /*6a880*/  @!UPT UIADD3 URZ, URZ, URZ, URZ ;  /* 0x0000003f3f3ff290 */ /* 0x000ff4000fffe03f */
[----:B------:R-:W-:Y:S01]  /*6a890*/  STL.64 [R1+0x410], R16 ;  /* 0x0004101001007387 */ /* 0x000fe20000100a00 */
[----:B------:R0:W-:Y:S03]  /*6a8a0*/  STL.64 [R1+0x418], R18 ;  /* 0x0004181201007387 */ /* 0x0001e60000100a00 */
[----:B0-----:R-:W2:Y:S01]  /*6a8b0*/  LDL.LU.64 R18, [R1+0x1ea8] ;  /* 0x001ea80001127983 */ /* 0x001ea20000300a00 */
[----:B------:R-:W2:Y:S02]  /*6a8c0*/  LDL.LU.64 R16, [R1+0x1ea0] ;  /* 0x001ea00001107983 */ /* 0x000ea40000300a00 */
[C---:B--2---:R-:W-:Y:S01]  /*6a8d0*/  HMMA.16816.F32.BF16 R24, R20.reuse, R26, R16 ;  /* 0x0000001a1418723c */ /* 0x044fe20000041810 */
        /* <DEDUP_REMOVED lines=9> */
[----:B---3--:R-:W-:Y:S01]  /*6a970*/  HMMA.16816.F32.BF16 R8, R20, R14, R8 ;  /* 0x0000000e1408723c */ /* 0x008fe20000041808 */
[----:B--2---:R0:W-:Y:S01]  /*6a980*/  STL.64 [R1+0x1dd8], R26 ;  /* 0x001dd81a01007387 */ /* 0x0041e20000100a00 */
[----:B------:R-:W-:Y:S02]  /*6a990*/  STL.64 [R1+0x1dd0], R24 ;  /* 0x001dd01801007387 */ /* 0x000fe40000100a00 */
[----:B0-----:R-:W-:Y:S01]  /*6a9a0*/  IMAD.MOV.U32 R26, RZ, RZ, R4 ;  /* 0x000000ffff1a7224 */ /* 0x001fe200078e0004 */
[----:B------:R-:W-:-:S05]  /*6a9b0*/  MOV R27, R3 ;  /* 0x00000003001b7202 */ /* 0x000fca0000000f00 */
[----:B------:R-:W-:Y:S01]  /*6a9c0*/  STL.64 [R1+0x1e78], R26 ;  /* 0x001e781a01007387 */ /* 0x000fe20000100a00 */
[----:B------:R-:W2:Y:S11]  /*6a9d0*/  LDL.LU R12, [R1+0x2d0] ;  /* 0x0002d000010c7983 */ /* 0x000eb60000300800 */
[----:B------:R-:W-:Y:S01]  /*6a9e0*/  @!UPT UIADD3 URZ, URZ, URZ, URZ ;  /* 0x0000003f3f3ff290 */ /* 0x000fe2000fffe03f */
[----:B------:R0:W-:Y:S02]  /*6a9f0*/  STL.64 [R1+0x420], R8 ;  /* 0x0004200801007387 */ /* 0x0001e40000100a00 */
[----:B------:R1:W-:Y:S01]  /*6aa00*/  STL.64 [R1+0x428], R10 ;  /* 0x0004280a01007387 */ /* 0x0003e20000100a00 */
[----:B------:R-:W2:Y:S01]  /*6aa10*/  LDL.LU R13, [R1+0x2d4] ;  /* 0x0002d400010d7983 */ /* 0x000ea20000300800 */
[----:B------:R-:W3:Y:S02]  /*6aa20*/  LDL.LU R14, [R1+0x2d8] ;  /* 0x0002d800010e7983 */ /* 0x000ee40000300800 */
[----:B------:R-:W3:Y:S01]  /*6aa30*/  LDL.LU R15, [R1+0x2dc] ;  /* 0x0002dc00010f7983 */ /* 0x000ee20000300800 */
[----:B0-----:R-:W2:Y:S01]  /*6aa40*/  LDL.LU R8, [R1+0x3d0] ;  /* 0x0003d00001087983 */ /* 0x001ea20000300800 */
[----:B------:R-:W2:Y:S02]  /*6aa50*/  LDL.LU R9, [R1+0x3d4] ;  /* 0x0003d40001097983 */ /* 0x000ea40000300800 */
[----:B-1----:R-:W2:Y:S02]  /*6aa60*/  LDL.LU R10, [R1+0x3d8] ;  /* 0x0003d800010a7983 */ /* 0x002ea40000300800 */
[----:B------:R-:W2:Y:S02]  /*6aa70*/  LDL.LU R11, [R1+0x3dc] ;  /* 0x0003dc00010b7983 */ /* 0x000ea40000300800 */
[----:B--2---:R-:W-:Y:S01]  /*6aa80*/  STL.64 [R1+0x1e88], R10 ;  /* 0x001e880a01007387 */ /* 0x004fe20000100a00 */
[----:B------:R0:W-:Y:S03]  /*6aa90*/  STL.64 [R1+0x1e80], R8 ;  /* 0x001e800801007387 */ /* 0x0001e60000100a00 */
[----:B0-----:R-:W2:Y:S01]  /*6aaa0*/  LDL.LU R8, [R1+0x3e0] ;  /* 0x0003e00001087983 */ /* 0x001ea20000300800 */
[----:B------:R-:W2:Y:S02]  /*6aab0*/  LDL.LU R9, [R1+0x3e4] ;  /* 0x0003e40001097983 */ /* 0x000ea40000300800 */
[----:B------:R-:W2:Y:S02]  /*6aac0*/  LDL.LU R10, [R1+0x3e8] ;  /* 0x0003e800010a7983 */ /* 0x000ea40000300800 */
[----:B------:R-:W2:Y:S01]  /*6aad0*/  LDL.LU R11, [R1+0x3ec] ;  /* 0x0003ec00010b7983 */ /* 0x000ea20000300800 */
[----:B------:R-:W2:Y:S01]  /*6aae0*/  LDL.64 R26, [R1+0x68] ;  /* 0x00006800011a7983 */ /* 0x000ea20000100a00 */
[----:B---3--:R0:W-:Y:S02]  /*6aaf0*/  STL.64 [R1+0x1e18], R14 ;  /* 0x001e180e01007387 */ /* 0x0081e40000100a00 */
[----:B------:R-:W-:Y:S01]  /*6ab00*/  STL.64 [R1+0x1e10], R12 ;  /* 0x001e100c01007387 */ /* 0x000fe20000100a00 */
[----:B0-----:R-:W3:Y:S04]  /*6ab10*/  LDL.LU.64 R14, [R1+0x8] ;  /* 0x00000800010e7983 */ /* 0x001ee80000300a00 */
[----:B---3--:R0:W-:Y:S04]  /*6ab20*/  STL.64 [R1+0x1e28], R14 ;  /* 0x001e280e01007387 */ /* 0x0081e80000100a00 */
[----:B0-----:R-:W3:Y:S04]  /*6ab30*/  LDL.LU.64 R14, [R1+0x18] ;  /* 0x00001800010e7983 */ /* 0x001ee80000300a00 */
[----:B---3--:R0:W-:Y:S01]  /*6ab40*/  STL.64 [R1+0x1e58], R14 ;  /* 0x001e580e01007387 */ /* 0x0081e20000100a00 */
[----:B------:R-:W3:Y:S02]  /*6ab50*/  LDL.LU R12, [R1+0x3f0] ;  /* 0x0003f000010c7983 */ /* 0x000ee40000300800 */
[----:B------:R-:W3:Y:S01]  /*6ab60*/  LDL.LU R13, [R1+0x3f4] ;  /* 0x0003f400010d7983 */ /* 0x000ee20000300800 */
[----:B0-----:R-:W3:Y:S01]  /*6ab70*/  LDL.LU R14, [R1+0x3f8] ;  /* 0x0003f800010e7983 */ /* 0x001ee20000300800 */
[----:B------:R-:W3:Y:S02]  /*6ab80*/  LDL.LU R15, [R1+0x3fc] ;  /* 0x0003fc00010f7983 */ /* 0x000ee40000300800 */
[----:B------:R0:W-:Y:S02]  /*6ab90*/  STL.64 [R1+0x1e30], R6 ;  /* 0x001e300601007387 */ /* 0x0001e40000100a00 */
[----:B------:R-:W2:Y:S01]  /*6aba0*/  LDL.LU R4, [R1+0x390] ;  /* 0x0003900001047983 */ /* 0x000ea20000300800 */
[----:B---3--:R-:W-:Y:S11]  /*6abb0*/  HMMA.16816.F32.BF16 R12, R20, R6, R12 ;  /* 0x00000006140c723c */ /* 0x008ff6000004180c */
[----:B------:R-:W-:Y:S11]  /*6abc0*/  @!UPT UIADD3 URZ, URZ, URZ, URZ ;  /* 0x0000003f3f3ff290 */ /* 0x000ff6000fffe03f */
[----:B------:R-:W-:Y:S01]  /*6abd0*/  @!UPT UIADD3 URZ, URZ, URZ, URZ ;  /* 0x0000003f3f3ff290 */ /* 0x000fe2000fffe03f */
[----:B------:R1:W-:Y:S01]  /*6abe0*/  STL.64 [R1+0x3f0], R12 ;  /* 0x0003f00c01007387 */ /* 0x0003e20000100a00 */
[----:B------:R3:W-:Y:S02]  /*6abf0*/  STL.64 [R1+0x3f8], R14 ;  /* 0x0003f80e01007387 */ /* 0x0007e40000100a00 */
[----:B------:R-:W4:Y:S02]  /*6ac00*/  LDL.LU R5, [R1+0x394] ;  /* 0x0003940001057983 */ /* 0x000f240000300800 */
[----:B0-----:R-:W4:Y:S01]  /*6ac10*/  LDL.LU R6, [R1+0x398] ;  /* 0x0003980001067983 */ /* 0x001f220000300800 */
[----:B------:R-:W4:Y:S04]  /*6ac20*/  LDL.LU R7, [R1+0x39c] ;  /* 0x00039c0001077983 */ /* 0x000f280000300800 */
[----:B-1----:R-:W4:Y:S01]  /*6ac30*/  LDL.LU R12, [R1+0x3b0] ;  /* 0x0003b000010c7983 */ /* 0x002f220000300800 */
[----:B------:R-:W4:Y:S02]  /*6ac40*/  LDL.LU R13, [R1+0x3b4] ;  /* 0x0003b400010d7983 */ /* 0x000f240000300800 */
[----:B---3--:R-:W3:Y:S02]  /*6ac50*/  LDL.LU R14, [R1+0x3b8] ;  /* 0x0003b800010e7983 */ /* 0x008ee40000300800 */
        /* <DEDUP_REMOVED lines=12> */
[----:B------:R-:W4:Y:S02]  /*6ad20*/  LDL.LU R6, [R1+0x3a8] ;  /* 0x0003a80001067983 */ /* 0x000f240000300800 */
[----:B------:R-:W4:Y:S01]  /*6ad30*/  LDL.LU R7, [R1+0x3ac] ;  /* 0x0003ac0001077983 */ /* 0x000f220000300800 */
[----:B------:R-:W-:Y:S01]  /*6ad40*/  MOV R3, R27 ;  /* 0x0000001b00037202 */ /* 0x000fe20000000f00 */
[----:B----4-:R0:W-:Y:S01]  /*6ad50*/  STL.64 [R1+0x1e50], R6 ;  /* 0x001e500601007387 */ /* 0x0101e20000100a00 */
[----:B---3--:R1:W-:Y:S03]  /*6ad60*/  STL.64 [R1+0x1e48], R4 ;  /* 0x001e480401007387 */ /* 0x0083e60000100a00 */
[----:B0-----:R-:W3:Y:S01]  /*6ad70*/  LDL.64 R6, [R1+0x38] ;  /* 0x0000380001067983 */ /* 0x001ee20000100a00 */
[----:B------:R-:W4:Y:S02]  /*6ad80*/  LDL.LU.64 R22, [R1+0x28] ;  /* 0x0000280001167983 */ /* 0x000f240000300a00 */
[----:B------:R-:W-:Y:S02]  /*6ad90*/  STL.64 [R1+0x4b0], R8 ;  /* 0x0004b00801007387 */ /* 0x000fe40000100a00 */
[----:B------:R0:W-:Y:S02]  /*6ada0*/  STL.64 [R1+0x4b8], R10 ;  /* 0x0004b80a01007387 */ /* 0x0001e40000100a00 */
[----:B-1----:R-:W-:Y:S01]  /*6adb0*/  IMAD.MOV.U32 R4, RZ, RZ, R26 ;  /* 0x000000ffff047224 */ /* 0x002fe200078e001a */
        /* <DEDUP_REMOVED lines=12> */
[----:B------:R0:W-:Y:S01]  /*6ae80*/  STL.64 [R1+0x1e20], R26 ;  /* 0x001e201a01007387 */ /* 0x0001e20000100a00 */
[----:B------:R-:W3:Y:S02]  /*6ae90*/  LDL.LU R24, [R1+0x370] ;  /* 0x0003700001187983 */ /* 0x000ee40000300800 */
[----:B------:R-:W3:Y:S01]  /*6aea0*/  LDL.LU R25, [R1+0x374] ;  /* 0x0003740001197983 */ /* 0x000ee20000300800 */
[----:B0-----:R-:W3:Y:S01]  /*6aeb0*/  LDL.LU R26, [R1+0x378] ;  /* 0x00037800011a7983 */ /* 0x001ee20000300800 */
        /* <DEDUP_REMOVED lines=9> */
[----:B------:R-:W4:Y:S01]  /*6af50*/  LDL.LU R8, [R1+0x2b0] ;  /* 0x0002b00001087983 */ /* 0x000f220000300800 */
[----:B------:R-:W4:Y:S04]  /*6af60*/  LDL.LU R9, [R1+0x2b4] ;  /* 0x0002b40001097983 */ /* 0x000f280000300800 */
[----:B0-----:R-:W4:Y:S01]  /*6af70*/  LDL.LU R10, [R1+0x2b8] ;  /* 0x0002b800010a7983 */ /* 0x001f220000300800 */
[----:B------:R-:W4:Y:S01]  /*6af80*/  LDL.LU R11, [R1+0x2bc] ;  /* 0x0002bc00010b7983 */ /* 0x000f220000300800 */
[----:B---3--:R-:W-:Y:S01]  /*6af90*/  MOV R3, R7 ;  /* 0x0000000700037202 */ /* 0x008fe20000000f00 */
[C---:B--2---:R-:W-:Y:S01]  /*6afa0*/  HMMA.16816.F32.BF16 R12, R16.reuse, R6, R12 ;  /* 0x00000006100c723c */ /* 0x044fe2000004180c */
[----:B----4-:R-:W-:Y:S01]  /*6afb0*/  STL.64 [R1+0x1df8], R10 ;  /* 0x001df80a01007387 */ /* 0x010fe20000100a00 */
[----:B------:R0:W-:Y:S03]  /*6afc0*/  STL.64 [R1+0x1df0], R8 ;  /* 0x001df00801007387 */ /* 0x0001e60000100a00 */
[----:B0-----:R-:W2:Y:S01]  /*6afd0*/  LDL.LU R8, [R1+0x2c0] ;  /* 0x0002c00001087983 */ /* 0x001ea20000300800 */
[----:B------:R-:W2:Y:S02]  /*6afe0*/  LDL.LU R9, [R1+0x2c4] ;  /* 0x0002c40001097983 */ /* 0x000ea40000300800 */
[----:B------:R-:W2:Y:S02]  /*6aff0*/  LDL.LU R10, [R1+0x2c8] ;  /* 0x0002c800010a7983 */ /* 0x000ea40000300800 */
[----:B------:R-:W2:Y:S11]  /*6b000*/  LDL.LU R11, [R1+0x2cc] ;  /* 0x0002cc00010b7983 */ /* 0x000eb60000300800 */
[----:B------:R-:W-:Y:S02]  /*6b010*/  @!UPT UIADD3 URZ, URZ, URZ, URZ ;  /* 0x0000003f3f3ff290 */ /* 0x000fe4000fffe03f */
[----:B------:R0:W-:Y:S01]  /*6b020*/  STL.64 [R1+0x3d0], R12 ;  /* 0x0003d00c01007387 */ /* 0x0001e20000100a00 */
[----:B------:R1:W-:Y:S02]  /*6b030*/  STL.64 [R1+0x3d8], R14 ;  /* 0x0003d80e01007387 */ /* 0x0003e40000100a00 */
[----:B0-----:R-:W-:Y:S01]  /*6b040*/  IMAD.MOV.U32 R12, RZ, RZ, R6 ;  /* 0x000000ffff0c7224 */ /* 0x001fe200078e0006 */
[----:B-1----:R-:W3:Y:S01]  /*6b050*/  LDL.LU.64 R14, [R1+0x1e58] ;  /* 0x001e5800010e7983 */ /* 0x002ee20000300a00 */
[----:B------:R-:W4:Y:S02]  /*6b060*/  LDL.LU.64 R6, [R1+0x1e50] ;  /* 0x001e500001067983 */ /* 0x000f240000300a00 */
        /* <DEDUP_REMOVED lines=8> */
[----:B------:R-:W-:Y:S01]  /*6b0f0*/  STL.64 [R1+0x1db8], R22 ;  /* 0x001db81601007387 */ /* 0x000fe20000100a00 */
[C---:B---3--:R-:W-:Y:S11]  /*6b100*/  HMMA.16816.F32.BF16 R4, R16.reuse, R14, R4 ;  /* 0x0000000e1004723c */ /* 0x048ff60000041804 */
[----:B------:R-:W-:Y:S11]  /*6b110*/  @!UPT UIADD3 URZ, URZ, URZ, URZ ;  /* 0x0000003f3f3ff290 */ /* 0x000ff6000fffe03f */
[----:B------:R-:W-:Y:S01]  /*6b120*/  @!UPT UIADD3 URZ, URZ, URZ, URZ ;  /* 0x0000003f3f3ff290 */ /* 0x000fe2000fffe03f */
[----:B------:R0:W-:Y:S01]  /*6b130*/  STL.64 [R1+0x440], R4 ;  /* 0x0004400401007387 */ /* 0x0001e20000100a00 */
[----:B------:R1:W-:Y:S02]  /*6b140*/  STL.64 [R1+0x448], R6 ;  /* 0x0004480601007387 */ /* 0x0003e40000100a00 */
[----:B0-----:R-:W-:Y:S01]  /*6b150*/  IMAD.MOV.U32 R5, RZ, RZ, R14 ;  /* 0x000000ffff057224 */ /* 0x001fe200078e000e */
[----:B-1----:R-:W3:Y:S01]  /*6b160*/  LDL.LU.64 R6, [R1+0x1e30] ;  /* 0x001e300001067983 */ /* 0x002ee20000300a00 */
[----:B------:R-:W-:Y:S02]  /*6b170*/  MOV R4, R15 ;  /* 0x0000000f00047202 */ /* 0x000fe40000000f00 */
[----:B------:R-:W4:Y:S01]  /*6b180*/  LDL.LU.64 R14, [R1+0x1e28] ;  /* 0x001e2800010e7983 */ /* 0x000f220000300a00 */
[----:B------:R-:W-:Y:S01]  /*6b190*/  MOV R23, R3 ;  /* 0x0000000300177202 */ /* 0x000fe20000000f00 */
[----:B------:R-:W-:Y:S01]  /*6b1a0*/  IMAD.MOV.U32 R22, RZ, RZ, R12 ;  /* 0x000000ffff167224 */ /* 0x000fe200078e000c */
[C---:B----4-:R-:W-:Y:S01]  /*6b1b0*/  HMMA.16816.F32.BF16 R24, R16.reuse, R14, R24 ;  /* 0x0000000e1018723c */ /* 0x050fe20000041818 */
[----:B------:R-:W-:Y:S01]  /*6b1c0*/  IMAD.MOV.U32 R3, RZ, RZ, R14 ;  /* 0x000000ffff037224 */ /* 0x000fe200078e000e */
[----:B------:R-:W-:Y:S11]  /*6b1d0*/  MOV R29, R15 ;  /* 0x0000000f001d7202 */ /* 0x000ff60000000f00 */
[----:B------:R-:W-:Y:S10]  /*6b1e0*/  @!UPT UIADD3 URZ, URZ, URZ, URZ ;  /* 0x0000003f3f3ff290 */ /* 0x000ff4000fffe03f */
[----:B------:R-:W-:Y:S01]  /*6b1f0*/  STL.64 [R1+0x430], R24 ;  /* 0x0004301801007387 */ /* 0x000fe20000100a00 */
[----:B------:R0:W-:Y:S03]  /*6b200*/  STL.64 [R1+0x438], R26 ;  /* 0x0004381a01007387 */ /* 0x0001e60000100a00 */
[----:B0-----:R-:W2:Y:S01]  /*6b210*/  LDL.LU.64 R26, [R1+0x1e20] ;  /* 0x001e2000011a7983 */ /* 0x001ea20000300a00 */
[----:B------:R-:W3:Y:S02]  /*6b220*/  LDL.LU.64 R14, [R1+0x1e18] ;  /* 0x001e1800010e7983 */ /* 0x000ee40000300a00 */
[----:B------:R-:W3:Y:S02]  /*6b230*/  LDL.LU.64 R12, [R1+0x1e10] ;  /* 0x001e1000010c7983 */ /* 0x000ee40000300a00 */
[----:B---3--:R-:W-:Y:S01]  /*6b240*/  HMMA.16816.F32.BF16 R16, R16, R6, R12 ;  /* 0x000000061010723c */ /* 0x008fe2000004180c */
[----:B------:R-:W2:Y:S01]  /*6b250*/  LDL.LU.64 R14, [R1+0x1e08] ;  /* 0x001e0800010e7983 */ /* 0x000ea20000300a00 */
[----:B------:R-:W2:Y:S02]  /*6b260*/  LDL.LU.64 R12, [R1+0x1e00] ;  /* 0x001e0000010c7983 */ /* 0x000ea40000300a00 */
[----:B------:R-:W-:Y:S02]  /*6b270*/  STL.64 [R1+0x1dc8], R6 ;  /* 0x001dc80601007387 */ /* 0x000fe40000100a00 */
[----:B------:R0:W-:Y:S11]  /*6b280*/  STL.64 [R1+0x1dc0], R4 ;  /* 0x001dc00401007387 */ /* 0x0001f60000100a00 */
[----:B------:R-:W-:Y:S06]  /*6b290*/  @!UPT UIADD3 URZ, URZ, URZ, URZ ;  /* 0x0000003f3f3ff290 */ /* 0x000fec000fffe03f */
[----:B------:R1:W-:Y:S01]  /*6b2a0*/  STL.64 [R1+0x3b0], R16 ;  /* 0x0003b01001007387 */ /* 0x0003e20000100a00 */
[----:B------:R3:W-:Y:S02]  /*6b2b0*/  STL.64 [R1+0x3b8], R18 ;  /* 0x0003b81201007387 */ /* 0x0007e40000100a00 */
[----:B0-----:R-:W4:Y:S02]  /*6b2c0*/  LDL.LU R4, [R1+0x290] ;  /* 0x0002900001047983 */ /* 0x001f240000300800 */
[----:B------:R-:W4:Y:S01]  /*6b2d0*/  LDL.LU R5, [R1+0x294] ;  /* 0x0002940001057983 */ /* 0x000f220000300800 */
[----:B------:R-:W4:Y:S01]  /*6b2e0*/  LDL.LU R6, [R1+0x298] ;  /* 0x0002980001067983 */ /* 0x000f220000300800 */
[----:B------:R-:W4:Y:S03]  /*6b2f0*/  LDL.LU R7, [R1+0x29c] ;  /* 0x00029c0001077983 */ /* 0x000f260000300800 */
[----:B-1----:R-:W4:Y:S01]  /*6b300*/  LDL.LU R16, [R1+0x280] ;  /* 0x0002800001107983 */ /* 0x002f220000300800 */
[----:B------:R-:W4:Y:S02]  /*6b310*/  LDL.LU R17, [R1+0x284] ;  /* 0x0002840001117983 */ /* 0x000f240000300800 */
[----:B---3--:R-:W3:Y:S02]  /*6b320*/  LDL.LU R18, [R1+0x288] ;  /* 0x0002880001127983 */ /* 0x008ee40000300800 */
[----:B------:R-:W3:Y:S01]  /*6b330*/  LDL.LU R19, [R1+0x28c] ;  /* 0x00028c0001137983 */ /* 0x000ee20000300800 */
        /* <DEDUP_REMOVED lines=13> */
[----:B------:R-:W2:Y:S01]  /*6b410*/  LDL.LU.64 R24, [R1+0x1dd0] ;  /* 0x001dd00001187983 */ /* 0x000ea20000300a00 */
[C---:B----4-:R-:W-:Y:S01]  /*6b420*/  HMMA.16816.F32.BF16 R20, R12.reuse, R22, R4 ;  /* 0x000000160c14723c */ /* 0x050fe20000041804 */
[----:B------:R-:W4:Y:S07]  /*6b430*/  LDL.LU R8, [R1+0x270] ;  /* 0x0002700001087983 */ /* 0x000f2e0000300800 */
[C---:B--2---:R-:W-:Y:S11]  /*6b440*/  HMMA.16816.F32.BF16 R24, R12.reuse, R10, R24 ;  /* 0x0000000a0c18723c */ /* 0x044ff60000041818 */
[----:B------:R-:W-:Y:S11]  /*6b450*/  @!UPT UIADD3 URZ, URZ, URZ, URZ ;  /* 0x0000003f3f3ff290 */ /* 0x000ff6000fffe03f */
[----:B------:R-:W-:Y:S01]  /*6b460*/  @!UPT UIADD3 URZ, URZ, URZ, URZ ;  /* 0x0000003f3f3ff290 */ /* 0x000fe2000fffe03f */
[----:B------:R0:W-:Y:S01]  /*6b470*/  STL.64 [R1+0x970], R24 ;  /* 0x0009701801007387 */ /* 0x0001e20000100a00 */
[----:B------:R-:W-:Y:S02]  /*6b480*/  STL.64 [R1+0x978], R26 ;  /* 0x0009781a01007387 */ /* 0x000fe40000100a00 */
[----:B------:R-:W4:Y:S02]  /*6b490*/  LDL.LU R9, [R1+0x274] ;  /* 0x0002740001097983 */ /* 0x000f240000300800 */
[----:B------:R-:W4:Y:S01]  /*6b4a0*/  LDL.LU R10, [R1+0x278] ;  /* 0x00027800010a7983 */ /* 0x000f220000300800 */
[----:B------:R-:W4:Y:S04]  /*6b4b0*/  LDL.LU R11, [R1+0x27c] ;  /* 0x00027c00010b7983 */ /* 0x000f280000300800 */
[----:B0-----:R-:W2:Y:S01]  /*6b4c0*/  LDL.LU R24, [R1+0x260] ;  /* 0x0002600001187983 */ /* 0x001ea20000300800 */
[----:B------:R-:W2:Y:S02]  /*6b4d0*/  LDL.LU R25, [R1+0x264] ;  /* 0x0002640001197983 */ /* 0x000ea40000300800 */
[----:B------:R-:W2:Y:S02]  /*6b4e0*/  LDL.LU.64 R6, [R1+0x1dc8] ;  /* 0x001dc80001067983 */ /* 0x000ea40000300a00 */
[----:B------:R-:W2:Y:S01]  /*6b4f0*/  LDL.LU.64 R4, [R1+0x1dc0] ;  /* 0x001dc00001047983 */ /* 0x000ea20000300a00 */
[----:B------:R-:W-:Y:S01]  /*6b500*/  STL.64 [R1+0x960], R20 ;  /* 0x0009601401007387 */ /* 0x000fe20000100a00 */
[----:B------:R0:W-:Y:S03]  /*6b510*/  STL.64 [R1+0x968], R22 ;  /* 0x0009681601007387 */ /* 0x0001e60000100a00 */
[----:B0-----:R-:W3:Y:S01]  /*6b520*/  LDL.LU.64 R22, [R1+0x1db8] ;  /* 0x001db80001167983 */ /* 0x001ee20000300a00 */
[----:B------:R-:W-:Y:S01]  /*6b530*/  IMAD.MOV.U32 R26, RZ, RZ, R2 ;  /* 0x000000ffff1a7224 */ /* 0x000fe200078e0002 */
[----:B------:R-:W-:Y:S01]  /*6b540*/  MOV R27, R0 ;  /* 0x00000000001b7202 */ /* 0x000fe20000000f00 */
[----:B---3--:R-:W-:Y:S01]  /*6b550*/  HMMA.16816.F32.BF16 R16, R12, R22, R16 ;  /* 0x000000160c10723c */ /* 0x008fe20000041810 */
[----:B------:R-:W-:Y:S01]  /*6b560*/  IMAD.MOV.U32 R2, RZ, RZ, R22 ;  /* 0x000000ffff027224 */ /* 0x000fe200078e0016 */
[----:B------:R-:W-:Y:S11]  /*6b570*/  MOV R0, R23 ;  /* 0x0000001700007202 */ /* 0x000ff60000000f00 */
[----:B------:R-:W-:Y:S10]  /*6b580*/  @!UPT UIADD3 URZ, URZ, URZ, URZ ;  /* 0x0000003f3f3ff290 */ /* 0x000ff4000fffe03f */
[----:B------:R-:W-:Y:S01]  /*6b590*/  STL.64 [R1+0x950], R16 ;  /* 0x0009501001007387 */ /* 0x000fe20000100a00 */
[----:B------:R-:W-:Y:S02]  /*6b5a0*/  STL.64 [R1+0x958], R18 ;  /* 0x0009581201007387 */ /* 0x000fe40000100a00 */
[----:B------:R-:W3:Y:S02]  /*6b5b0*/  LDL.LU R20, [R1+0x70] ;  /* 0x0000700001147983 */ /* 0x000ee40000300800 */
[----:B------:R-:W3:Y:S01]  /*6b5c0*/  LDL.LU R21, [R1+0x74] ;  /* 0x0000740001157983 */ /* 0x000ee20000300800 */
[----:B------:R-:W2:Y:S01]  /*6b5d0*/  LDL.LU R22, [R1+0x78] ;  /* 0x0000780001167983 */ /* 0x000ea20000300800 */
[----:B------:R-:W2:Y:S03]  /*6b5e0*/  LDL.LU R23, [R1+0x7c] ;  /* 0x00007c0001177983 */ /* 0x000ea60000300800 */
[----:B--2---:R0:W-:Y:S01]  /*6b5f0*/  STL.64 [R1+0x1c78], R22 ;  /* 0x001c781601007387 */ /* 0x0041e20000100a00 */
[----:B---3--:R-:W-:Y:S02]  /*6b600*/  STL.64 [R1+0x1c70], R20 ;  /* 0x001c701401007387 */ /* 0x008fe40000100a00 */
[----:B0-----:R-:W-:Y:S01]  /*6b610*/  IMAD.MOV.U32 R22, RZ, RZ, R3 ;  /* 0x000000ffff167224 */ /* 0x001fe200078e0003 */
[----:B------:R-:W-:Y:S01]  /*6b620*/  MOV R23, R29 ;  /* 0x0000001d00177202 */ /* 0x000fe20000000f00 */
[----:B------:R-:W2:Y:S01]  /*6b630*/  LDL.LU R3, [R1+0x1db4] ;  /* 0x001db40001037983 */ /* 0x000ea20000300800 */
[----:B------:R-:W3:Y:S02]  /*6b640*/  LDL.LU R29, [R1+0x1db0] ;  /* 0x001db000011d7983 */ /* 0x000ee40000300800 */
        /* <DEDUP_REMOVED lines=9> */
[----:B------:R-:W-:-:S05]  /*6b6e0*/  IMAD.MOV.U32 R19, RZ, RZ, R28 ;  /* 0x000000ffff137224 */ /* 0x000fca00078e001c */
[----:B--2---:R0:W-:Y:S02]  /*6b6f0*/  STL.64 [R1+0x1c98], R18 ;  /* 0x001c981201007387 */ /* 0x0041e40000100a00 */
[----:B0-----:R-:W-:Y:S01]  /*6b700*/  MOV R18, R5 ;  /* 0x0000000500127202 */ /* 0x001fe20000000f00 */
[----:B------:R-:W-:-:S07]  /*6b710*/  IMAD.MOV.U32 R19, RZ, RZ, R4 ;  /* 0x000000ffff137224 */ /* 0x000fce00078e0004 */
[C---:B----4-:R-:W-:Y:S01]  /*6b720*/  HMMA.16816.F32.BF16 R8, R12.reuse, R18, R8 ;  /* 0x000000120c08723c */ /* 0x050fe20000041808 */
[----:B------:R-:W-:Y:S01]  /*6b730*/  STL.64 [R1+0x1c90], R16 ;  /* 0x001c901001007387 */ /* 0x000fe20000100a00 */
[----:B------:R-:W2:Y:S02]  /*6b740*/  LDL.LU R5, [R1+0x724] ;  /* 0x0007240001057983 */ /* 0x000ea40000300800 */
[----:B------:R-:W4:Y:S11]  /*6b750*/  LDL.LU R28, [R1+0x744] ;  /* 0x00074400011c7983 */ /* 0x000f360000300800 */
[----:B------:R-:W-:Y:S08]  /*6b760*/  @!UPT UIADD3 URZ, URZ, URZ, URZ ;  /* 0x0000003f3f3ff290 */ /* 0x000ff0000fffe03f */
[----:B------:R-:W-:Y:S01]  /*6b770*/  STL.64 [R1+0x9b0], R8 ;  /* 0x0009b00801007387 */ /* 0x000fe20000100a00 */
[----:B------:R0:W-:Y:S03]  /*6b780*/  STL.64 [R1+0x9b8], R10 ;  /* 0x0009b80a01007387 */ /* 0x0001e60000100a00 */
[----:B0-----:R-:W2:Y:S01]  /*6b790*/  LDL.LU.64 R10, [R1+0x1da8] ;  /* 0x001da800010a7983 */ /* 0x001ea20000300a00 */
[----:B------:R-:W2:Y:S02]  /*6b7a0*/  LDL.LU.64 R8, [R1+0x1da0] ;  /* 0x001da00001087983 */ /* 0x000ea40000300a00 */
[----:B------:R0:W-:Y:S02]  /*6b7b0*/  STL.64 [R1+0x1d48], R18 ;  /* 0x001d481201007387 */ /* 0x0001e40000100a00 */
[----:B0-----:R-:W2:Y:S01]  /*6b7c0*/  LDL.LU.64 R18, [R1+0x38] ;  /* 0x0000380001127983 */ /* 0x001ea20000300a00 */
[C---:B------:R-:W-:Y:S03]  /*6b7d0*/  HMMA.16816.F32.BF16 R24, R12.reuse, R22, R24 ;  /* 0x000000160c18723c */ /* 0x040fe60000041818 */
[----:B--2---:R-:W-:Y:S11]  /*6b7e0*/  STL.64 [R1+0x1d60], R18 ;  /* 0x001d601201007387 */ /* 0x004ff60000100a00 */
[----:B------:R-:W-:Y:S09]  /*6b7f0*/  @!UPT UIADD3 URZ, URZ, URZ, URZ ;  /* 0x0000003f3f3ff290 */ /* 0x000ff2000fffe03f */
[----:B------:R0:W-:Y:S02]  /*6b800*/  STL.64 [R1+0x9a0], R24 ;  /* 0x0009a01801007387 */ /* 0x0001e40000100a00 */
[----:B------:R1:W-:Y:S01]  /*6b810*/  STL.64 [R1+0x9a8], R26 ;  /* 0x0009a81a01007387 */ /* 0x0003e20000100a00 */
[----:B0-----:R-:W2:Y:S01]  /*6b820*/  LDL.LU R24, [R1+0x170] ;  /* 0x0001700001187983 */ /* 0x001ea20000300800 */
[----:B------:R-:W2:Y:S02]  /*6b830*/  LDL.LU R25, [R1+0x174] ;  /* 0x0001740001197983 */ /* 0x000ea40000300800 */
[----:B-1----:R-:W2:Y:S02]  /*6b840*/  LDL.LU R26, [R1+0x178] ;  /* 0x00017800011a7983 */ /* 0x002ea40000300800 */
[----:B------:R-:W2:Y:S01]  /*6b850*/  LDL.LU R27, [R1+0x17c] ;  /* 0x00017c00011b7983 */ /* 0x000ea20000300800 */
[----:B------:R-:W2:Y:S04]  /*6b860*/  LDL.LU.64 R18, [R1+0x48] ;  /* 0x0000480001127983 */ /* 0x000ea80000300a00 */
[----:B--2---:R0:W-:Y:S04]  /*6b870*/  STL.64 [R1+0x1d78], R18 ;  /* 0x001d781201007387 */ /* 0x0041e80000100a00 */
[----:B0-----:R-:W2:Y:S04]  /*6b880*/  LDL.LU.64 R18, [R1+0x58] ;  /* 0x0000580001127983 */ /* 0x001ea80000300a00 */
[----:B--2---:R0:W-:Y:S04]  /*6b890*/  STL.64 [R1+0x1d80], R18 ;  /* 0x001d801201007387 */ /* 0x0041e80000100a00 */
[----:B0-----:R-:W2:Y:S01]  /*6b8a0*/  LDL.LU.64 R18, [R1+0x68] ;  /* 0x0000680001127983 */ /* 0x001ea20000300a00 */
[----:B------:R-:W-:Y:S02]  /*6b8b0*/  STL.64 [R1+0x1d58], R26 ;  /* 0x001d581a01007387 */ /* 0x000fe40000100a00 */
[----:B------:R0:W-:Y:S02]  /*6b8c0*/  STL.64 [R1+0x1d50], R24 ;  /* 0x001d501801007387 */ /* 0x0001e40000100a00 */
        /* <DEDUP_REMOVED lines=20> */
[----:B------:R-:W2:Y:S02]  /*6ba10*/  LDL.LU R23, [R1+0x1cc] ;  /* 0x0001cc0001177983 */ /* 0x000ea40000300800 */
[----:B------:R-:W-:Y:S02]  /*6ba20*/  STL.64 [R1+0x1d28], R6 ;  /* 0x001d280601007387 */ /* 0x000fe40000100a00 */
[----:B------:R0:W-:Y:S01]  /*6ba30*/  STL [R1+0x1d20], R5 ;  /* 0x001d200501007387 */ /* 0x0001e20000100800 */
[----:B--2---:R-:W-:Y:S11]  /*6ba40*/  HMMA.16816.F32.BF16 R12, R12, R6, R20 ;  /* 0x000000060c0c723c */ /* 0x004ff60000041814 */
[----:B------:R-:W-:Y:S11]  /*6ba50*/  @!UPT UIADD3 URZ, URZ, URZ, URZ ;  /* 0x0000003f3f3ff290 */ /* 0x000ff6000fffe03f */
[----:B------:R-:W-:Y:S01]  /*6ba60*/  @!UPT UIADD3 URZ, URZ, URZ, URZ ;  /* 0x0000003f3f3ff290 */ /* 0x000fe2000fffe03f */
[----:B------:R-:W-:Y:S01]  /*6ba70*/  STL.64 [R1+0x940], R12 ;  /* 0x0009400c01007387 */ /* 0x000fe20000100a00 */
[----:B------:R1:W-:Y:S02]  /*6ba80*/  STL.64 [R1+0x948], R14 ;  /* 0x0009480e01007387 */ /* 0x0003e40000100a00 */
[----:B------:R-:W2:Y:S02]  /*6ba90*/  LDL.LU R4, [R1+0x1a0] ;  /* 0x0001a00001047983 */ /* 0x000ea40000300800 */
[----:B0-----:R-:W2:Y:S01]  /*6baa0*/  LDL.LU R5, [R1+0x1a4] ;  /* 0x0001a40001057983 */ /* 0x001ea20000300800 */
[----:B------:R-:W2:Y:S01]  /*6bab0*/  LDL.LU R6, [R1+0x1a8] ;  /* 0x0001a80001067983 */ /* 0x000ea20000300800 */
[----:B------:R-:W2:Y:S03]  /*6bac0*/  LDL.LU R7, [R1+0x1ac] ;  /* 0x0001ac0001077983 */ /* 0x000ea60000300800 */
[----:B-1----:R-:W2:Y:S01]  /*6bad0*/  LDL.LU R15, [R1+0x380] ;  /* 0x00038000010f7983 */ /* 0x002ea20000300800 */
[----:B------:R-:W-:Y:S01]  /*6bae0*/  HMMA.16816.F32.BF16 R24, R8, R18, R24 ;  /* 0x000000120818723c */ /* 0x000fe20000041818 */
[----:B---3--:R-:W-:-:S02]  /*6baf0*/  MOV R14, R29 ;  /* 0x0000001d000e7202 */ /* 0x008fc40000000f00 */
[----:B--2---:R0:W-:Y:S01]  /*6bb00*/  STL [R1+0x1ca0], R15 ;  /* 0x001ca00f01007387 */ /* 0x0041e20000100800 */
[----:B------:R-:W2:Y:S02]  /*6bb10*/  LDL.LU R12, [R1+0x90] ;  /* 0x00009000010c7983 */ /* 0x000ea40000300800 */
[----:B------:R-:W2:Y:S02]  /*6bb20*/  LDL.LU R13, [R1+0x94] ;  /* 0x00009400010d7983 */ /* 0x000ea40000300800 */
[----:B------:R-:W3:Y:S02]  /*6bb30*/  LDL.LU R29, [R1+0x1d9c] ;  /* 0x001d9c00011d7983 */ /* 0x000ee40000300800 */
[----:B0-----:R-:W-:Y:S02]  /*6bb40*/  IMAD.MOV.U32 R15, RZ, RZ, R3 ;  /* 0x000000ffff0f7224 */ /* 0x001fe400078e0003 */
[----:B------:R-:W3:Y:S01]  /*6bb50*/  LDL.LU R3, [R1+0x1d98] ;  /* 0x001d980001037983 */ /* 0x000ee20000300800 */
[----:B------:R-:W3:Y:S02]  /*6bb60*/  LDL.LU R20, [R1+0x160] ;  /* 0x0001600001147983 */ /* 0x000ee40000300800 */
[----:B------:R-:W3:Y:S02]  /*6bb70*/  LDL.LU R21, [R1+0x164] ;  /* 0x0001640001157983 */ /* 0x000ee40000300800 */
[----:B------:R-:W3:Y:S01]  /*6bb80*/  LDL.LU R22, [R1+0x168] ;  /* 0x0001680001167983 */ /* 0x000ee20000300800 */
[----:B------:R-:W3:Y:S01]  /*6bb90*/  LDL.LU R23, [R1+0x16c] ;  /* 0x00016c0001177983 */ /* 0x000ee20000300800 */
[----:B------:R0:W-:Y:S02]  /*6bba0*/  STL.64 [R1+0x1cb0], R14 ;  /* 0x001cb00e01007387 */ /* 0x0001e40000100a00 */
[----:B0-----:R-:W-:Y:S01]  /*6bbb0*/  MOV R14, R2 ;  /* 0x00000002000e7202 */ /* 0x001fe20000000f00 */
[----:B------:R-:W-:Y:S01]  /*6bbc0*/  IMAD.MOV.U32 R15, RZ, RZ, R0 ;  /* 0x000000ffff0f7224 */ /* 0x000fe200078e0000 */
[----:B------:R-:W-:Y:S01]  /*6bbd0*/  MOV R2, R18 ;  /* 0x0000001200027202 */ /* 0x000fe20000000f00 */
[----:B------:R-:W-:Y:S01]  /*6bbe0*/  IMAD.MOV.U32 R0, RZ, RZ, R19 ;  /* 0x000000ffff007224 */ /* 0x000fe200078e0013 */
[----:B--2---:R-:W-:Y:S01]  /*6bbf0*/  STL.64 [R1+0x1ca8], R12 ;  /* 0x001ca80c01007387 */ /* 0x004fe20000100a00 */
[----:B------:R-:W-:Y:S02]  /*6bc00*/  STL.64 [R1+0x9d0], R24 ;  /* 0x0009d01801007387 */ /* 0x000fe40000100a00 */
[----:B------:R0:W-:Y:S02]  /*6bc10*/  STL.64 [R1+0x9d8], R26 ;  /* 0x0009d81a01007387 */ /* 0x0001e40000100a00 */
        /* <DEDUP_REMOVED lines=8> */
[----:B0-----:R-:W-:Y:S01]  /*6bca0*/  MOV R5, R18 ;  /* 0x0000001200057202 */ /* 0x001fe20000000f00 */
[----:B------:R-:W-:Y:S02]  /*6bcb0*/  IMAD.MOV.U32 R4, RZ, RZ, R19 ;  /* 0x000000ffff047224 */ /* 0x000fe400078e0013 */
[----:B------:R-:W2:Y:S02]  /*6bcc0*/  LDL.LU.64 R18, [R1+0x1d78] ;  /* 0x001d780001127983 */ /* 0x000ea40000300a00 */
[C---:B--2---:R-:W-:Y:S01]  /*6bcd0*/  HMMA.16816.F32.BF16 R24, R8.reuse, R18, R24 ;  /* 0x000000120818723c */ /* 0x044fe20000041818 */
[----:B-1----:R-:W-:Y:S01]  /*6bce0*/  MOV R7, R18 ;  /* 0x0000001200077202 */ /* 0x002fe20000000f00 */
        /* <DEDUP_REMOVED lines=13> */
[----:B------:R-:W2:Y:S01]  /*6bdc0*/  LDL.LU.64 R24, [R1+0x1d50] ;  /* 0x001d500001187983 */ /* 0x000ea20000300a00 */
[----:B------:R-:W-:Y:S01]  /*6bdd0*/  MOV R13, R18 ;  /* 0x00000012000d7202 */ /* 0x000fe20000000f00 */
[----:B------:R-:W-:Y:S02]  /*6bde0*/  IMAD.MOV.U32 R12, RZ, RZ, R19 ;  /* 0x000000ffff0c7224 */ /* 0x000fe400078e0013 */
[----:B------:R-:W3:Y:S01]  /*6bdf0*/  LDL.LU.64 R18, [R1+0x1d48] ;  /* 0x001d480001127983 */ /* 0x000ee20000300a00 */
[----:B------:R0:W-:Y:S01]  /*6be00*/  STL.64 [R1+0x1cc0], R14 ;  /* 0x001cc00e01007387 */ /* 0x0001e20000100a00 */
[C---:B--2---:R-:W-:Y:S08]  /*6be10*/  HMMA.16816.F32.BF16 R24, R8.reuse, R14, R24 ;  /* 0x0000000e0818723c */ /* 0x044ff00000041818 */
[----:B---3--:R-:W-:Y:S01]  /*6be20*/  HMMA.16816.F32.BF16 R20, R8, R18, R20 ;  /* 0x000000120814723c */ /* 0x008fe20000041814 */
[----:B0-----:R-:W-:Y:S01]  /*6be30*/  MOV R14, R13 ;  /* 0x0000000d000e7202 */ /* 0x001fe20000000f00 */
[----:B------:R-:W-:Y:S11]  /*6be40*/  IMAD.MOV.U32 R15, RZ, RZ, R12 ;  /* 0x000000ffff0f7224 */ /* 0x000ff600078e000c */
[----:B------:R-:W-:Y:S02]  /*6be50*/  @!UPT UIADD3 URZ, URZ, URZ, URZ ;  /* 0x0000003f3f3ff290 */ /* 0x000fe4000fffe03f */
[----:B------:R-:W-:Y:S01]  /*6be60*/  STL.64 [R1+0xa10], R24 ;  /* 0x000a101801007387 */ /* 0x000fe20000100a00 */
[----:B------:R-:W-:Y:S02]  /*6be70*/  STL.64 [R1+0xa18], R26 ;  /* 0x000a181a01007387 */ /* 0x000fe40000100a00 */
[----:B------:R0:W-:Y:S02]  /*6be80*/  STL.64 [R1+0x1cd8], R14 ;  /* 0x001cd80e01007387 */ /* 0x0001e40000100a00 */
[----:B0-----:R-:W-:Y:S01]  /*6be90*/  MOV R14, R7 ;  /* 0x00000007000e7202 */ /* 0x001fe20000000f00 */
[----:B------:R-:W-:-:S05]  /*6bea0*/  IMAD.MOV.U32 R15, RZ, RZ, R6 ;  /* 0x000000ffff0f7224 */ /* 0x000fca00078e0006 */
[----:B------:R0:W-:Y:S02]  /*6beb0*/  STL.64 [R1+0x1cf0], R14 ;  /* 0x001cf00e01007387 */ /* 0x0001e40000100a00 */
[----:B0-----:R-:W-:Y:S01]  /*6bec0*/  IMAD.MOV.U32 R15, RZ, RZ, R4 ;  /* 0x000000ffff0f7224 */ /* 0x001fe200078e0004 */
[----:B------:R-:W-:Y:S01]  /*6bed0*/  MOV R14, R5 ;  /* 0x00000005000e7202 */ /* 0x000fe20000000f00 */
        /* <DEDUP_REMOVED lines=8> */
[----:B------:R0:W-:Y:S01]  /*6bf60*/  STL.64 [R1+0x1d08], R14 ;  /* 0x001d080e01007387 */ /* 0x0001e20000100a00 */
[----:B------:R-:W2:Y:S02]  /*6bf70*/  LDL.LU R12, [R1+0xe0] ;  /* 0x0000e000010c7983 */ /* 0x000ea40000300800 */
[----:B------:R-:W2:Y:S01]  /*6bf80*/  LDL.LU R13, [R1+0xe4] ;  /* 0x0000e400010d7983 */ /* 0x000ea20000300800 */
[----:B0-----:R-:W2:Y:S01]  /*6bf90*/  LDL.LU R14, [R1+0xe8] ;  /* 0x0000e800010e7983 */ /* 0x001ea20000300800 */
[----:B------:R-:W2:Y:S02]  /*6bfa0*/  LDL.LU R15, [R1+0xec] ;  /* 0x0000ec00010f7983 */ /* 0x000ea40000300800 */
[----:B------:R-:W-:Y:S02]  /*6bfb0*/  STL.64 [R1+0xa20], R20 ;  /* 0x000a201401007387 */ /* 0x000fe40000100a00 */
[----:B------:R0:W-:Y:S02]  /*6bfc0*/  STL.64 [R1+0xa28], R22 ;  /* 0x000a281601007387 */ /* 0x0001e40000100a00 */
[----:B0-----:R-:W2:Y:S01]  /*6bfd0*/  LDL.LU.64 R22, [R1+0x1d40] ;  /* 0x001d400001167983 */ /* 0x001ea20000300a00 */
[----:B------:R0:W-:Y:S02]  /*6bfe0*/  STL.64 [R1+0x1cb8], R18 ;  /* 0x001cb81201007387 */ /* 0x0001e40000100a00 */
[----:B------:R-:W2:Y:S02]  /*6bff0*/  LDL.LU R16, [R1+0xa0] ;  /* 0x0000a00001107983 */ /* 0x000ea40000300800 */
[----:B------:R-:W2:Y:S01]  /*6c000*/  LDL.LU R17, [R1+0xa4] ;  /* 0x0000a40001117983 */ /* 0x000ea20000300800 */
[----:B0-----:R-:W2:Y:S01]  /*6c010*/  LDL.LU R18, [R1+0xa8] ;  /* 0x0000a80001127983 */ /* 0x001ea20000300800 */
[----:B------:R-:W2:Y:S03]  /*6c020*/  LDL.LU R19, [R1+0xac] ;  /* 0x0000ac0001137983 */ /* 0x000ea60000300800 */
[----:B--2---:R-:W-:Y:S01]  /*6c030*/  STL.64 [R1+0x1cd0], R18 ;  /* 0x001cd01201007387 */ /* 0x004fe20000100a00 */
[----:B------:R0:W-:Y:S03]  /*6c040*/  STL.64 [R1+0x1cc8], R16 ;  /* 0x001cc81001007387 */ /* 0x0001e60000100a00 */
[----:B0-----:R-:W2:Y:S01]  /*6c050*/  LDL.LU R16, [R1+0xb0] ;  /* 0x0000b00001107983 */ /* 0x001ea20000300800 */
[----:B------:R-:W2:Y:S01]  /*6c060*/  LDL.LU R17, [R1+0xb4] ;  /* 0x0000b40001117983 */ /* 0x000ea20000300800 */
[----:B------:R-:W-:Y:S01]  /*6c070*/  MOV R18, R3 ;  /* 0x0000000300127202 */ /* 0x000fe20000000f00 */
[----:B------:R-:W-:Y:S01]  /*6c080*/  IMAD.MOV.U32 R19, RZ, RZ, R29 ;  /* 0x000000ffff137224 */ /* 0x000fe200078e001d */
[----:B------:R-:W3:Y:S01]  /*6c090*/  LDL.LU R3, [R1+0x1d38] ;  /* 0x001d380001037983 */ /* 0x000ee20000300800 */
[----:B------:R-:W3:Y:S03]  /*6c0a0*/  LDL.LU R29, [R1+0x1d34] ;  /* 0x001d3400011d7983 */ /* 0x000ee60000300800 */
[----:B------:R-:W-:Y:S01]  /*6c0b0*/  STL.64 [R1+0x1ce8], R18 ;  /* 0x001ce81201007387 */ /* 0x000fe20000100a00 */
[----:B------:R-:W-:Y:S03]  /*6c0c0*/  HMMA.16816.F32.BF16 R4, R8, R22, R4 ;  /* 0x000000160804723c */ /* 0x000fe60000041804 */
[----:B--2---:R0:W-:Y:S04]  /*6c0d0*/  STL.64 [R1+0x1ce0], R16 ;  /* 0x001ce01001007387 */ /* 0x0041e80000100a00 */
[----:B0-----:R-:W2:Y:S01]  /*6c0e0*/  LDL.LU R16, [R1+0xc0] ;  /* 0x0000c00001107983 */ /* 0x001ea20000300800 */
[----:B------:R-:W2:Y:S02]  /*6c0f0*/  LDL.LU R17, [R1+0xc4] ;  /* 0x0000c40001117983 */ /* 0x000ea40000300800 */
[----:B------:R-:W2:Y:S02]  /*6c100*/  LDL.LU R18, [R1+0xc8] ;  /* 0x0000c80001127983 */ /* 0x000ea40000300800 */
[----:B------:R-:W2:Y:S02]  /*6c110*/  LDL.LU R19, [R1+0xcc] ;  /* 0x0000cc0001137983 */ /* 0x000ea40000300800 */
[----:B--2---:R3:W-:Y:S01]  /*6c120*/  STL.64 [R1+0x1d00], R18 ;  /* 0x001d001201007387 */ /* 0x0047e20000100a00 */
[----:B------:R0:W-:Y:S01]  /*6c130*/  STL.64 [R1+0x1cf8], R16 ;  /* 0x001cf81001007387 */ /* 0x0001e20000100a00 */
[----:B---3--:R-:W-:-:S02]  /*6c140*/  MOV R18, R29 ;  /* 0x0000001d00127202 */ /* 0x008fc40000000f00 */
[----:B0-----:R-:W2:Y:S01]  /*6c150*/  LDL.LU R16, [R1+0xd0] ;  /* 0x0000d00001107983 */ /* 0x001ea20000300800 */
[----:B------:R-:W2:Y:S02]  /*6c160*/  LDL.LU R17, [R1+0xd4] ;  /* 0x0000d40001117983 */ /* 0x000ea40000300800 */
[----:B------:R-:W4:Y:S02]  /*6c170*/  LDL.LU R29, [R1+0x1d30] ;  /* 0x001d3000011d7983 */ /* 0x000f240000300800 */
[----:B------:R-:W-:Y:S01]  /*6c180*/  STL.64 [R1+0xa90], R4 ;  /* 0x000a900401007387 */ /* 0x000fe20000100a00 */
[----:B------:R0:W-:Y:S04]  /*6c190*/  STL.64 [R1+0xa98], R6 ;  /* 0x000a980601007387 */ /* 0x0001e80000100a00 */
[----:B0-----:R-:W3:Y:S01]  /*6c1a0*/  LDL.LU.64 R6, [R1+0x1d28] ;  /* 0x001d280001067983 */ /* 0x001ee20000300a00 */
[----:B------:R-:W2:Y:S01]  /*6c1b0*/  LDL.LU R5, [R1+0x1d20] ;  /* 0x001d200001057983 */ /* 0x000ea20000300800 */
[----:B---3--:R-:W-:Y:S02]  /*6c1c0*/  HMMA.16816.F32.BF16 R8, R8, R6, R24 ;  /* 0x000000060808723c */ /* 0x008fe40000041818 */
[----:B------:R-:W3:Y:S01]  /*6c1d0*/  LDL.LU.64 R26, [R1+0x1d18] ;  /* 0x001d1800011a7983 */ /* 0x000ee20000300a00 */
[----:B------:R-:W3:Y:S11]  /*6c1e0*/  LDL.LU.64 R24, [R1+0x1d10] ;  /* 0x001d100001187983 */ /* 0x000ef60000300a00 */
[----:B------:R-:W-:Y:S09]  /*6c1f0*/  @!UPT UIADD3 URZ, URZ, URZ, URZ ;  /* 0x0000003f3f3ff290 */ /* 0x000ff2000fffe03f */
[----:B------:R-:W-:Y:S01]  /*6c200*/  STL.64 [R1+0xa80], R8 ;  /* 0x000a800801007387 */ /* 0x000fe20000100a00 */
[----:B------:R0:W-:Y:S02]  /*6c210*/  STL.64 [R1+0xa88], R10 ;  /* 0x000a880a01007387 */ /* 0x0001e40000100a00 */
[----:B0-----:R-:W-:Y:S01]  /*6c220*/  MOV R10, R2 ;  /* 0x00000002000a7202 */ /* 0x001fe20000000f00 */
[----:B------:R-:W-:-:S07]  /*6c230*/  IMAD.MOV.U32 R11, RZ, RZ, R0 ;  /* 0x000000ffff0b7224 */ /* 0x000fce00078e0000 */
[C---:B---3--:R-:W-:Y:S01]  /*6c240*/  HMMA.16816.F32.BF16 R8, R24.reuse, R10, R12 ;  /* 0x0000000a1808723c */ /* 0x048fe2000004180c */
[----:B------:R-:W2:Y:S01]  /*6c250*/  LDL.LU.64 R14, [R1+0x1d08] ;  /* 0x001d0800010e7983 */ /* 0x000ea20000300a00 */
[----:B------:R-:W-:Y:S11]  /*6c260*/  IMAD.MOV.U32 R19, RZ, RZ, R3 ;  /* 0x000000ffff137224 */ /* 0x000ff600078e0003 */
[----:B------:R-:W-:Y:S10]  /*6c270*/  @!UPT UIADD3 URZ, URZ, URZ, URZ ;  /* 0x0000003f3f3ff290 */ /* 0x000ff4000fffe03f */
[----:B------:R0:W-:Y:S01]  /*6c280*/  STL.64 [R1+0xa70], R8 ;  /* 0x000a700801007387 */ /* 0x0001e20000100a00 */
[----:B------:R-:W-:Y:S03]  /*6c290*/  STL.64 [R1+0xa78], R10 ;  /* 0x000a780a01007387 */ /* 0x000fe60000100a00 */
        /* <DEDUP_REMOVED lines=8> */
[----:B0-----:R-:W2:Y:S01]  /*6c320*/  LDL.LU.64 R14, [R1+0x1cf0] ;  /* 0x001cf000010e7983 */ /* 0x001ea20000300a00 */
[----:B------:R-:W4:Y:S01]  /*6c330*/  LDL.LU R3, [R1+0xc00] ;  /* 0x000c000001037983 */ /* 0x000f220000300800 */
        /* <DEDUP_REMOVED lines=21> */
[C---:B--2---:R-:W-:Y:S01]  /*6c490*/  HMMA.16816.F32.BF16 R16, R24.reuse, R18, R12 ;  /* 0x000000121810723c */ /* 0x044fe2000004180c */
[----:B------:R-:W2:Y:S11]  /*6c4a0*/  LDL.LU R15, [R1+0x1ca0] ;  /* 0x001ca000010f7983 */ /* 0x000eb60000300800 */
[----:B------:R-:W-:Y:S11]  /*6c4b0*/  @!UPT UIADD3 URZ, URZ, URZ, URZ ;  /* 0x0000003f3f3ff290 */ /* 0x000ff6000fffe03f */
[----:B------:R-:W-:Y:S01]  /*6c4c0*/  STL.64 [R1+0xab0], R16 ;  /* 0x000ab01001007387 */ /* 0x000fe20000100a00 */
[----:B------:R0:W-:Y:S03]  /*6c4d0*/  STL.64 [R1+0xab8], R18 ;  /* 0x000ab81201007387 */ /* 0x0001e60000100a00 */
[----:B0-----:R-:W2:Y:S01]  /*6c4e0*/  LDL.LU.64 R18, [R1+0x1c98] ;  /* 0x001c980001127983 */ /* 0x001ea20000300a00 */
[----:B------:R-:W2:Y:S03]  /*6c4f0*/  LDL.LU.64 R16, [R1+0x1c90] ;  /* 0x001c900001107983 */ /* 0x000ea60000300a00 */
[----:B------:R-:W0:Y:S01]  /*6c500*/  S2R R2, SR_CTAID.X ;  /* 0x0000000000027919 */ /* 0x000e220000002500 */
[----:B--2---:R-:W-:Y:S03]  /*6c510*/  HMMA.16816.F32.BF16 R20, R24, R22, R16 ;  /* 0x000000161814723c */ /* 0x004fe60000041810 */
[----:B------:R-:W3:Y:S01]  /*6c520*/  LDL.LU.64 R18, [R1+0x1c88] ;  /* 0x001c880001127983 */ /* 0x000ee20000300a00 */
[----:B------:R-:W2:Y:S11]  /*6c530*/  LDL.LU.64 R16, [R1+0x1c80] ;  /* 0x001c800001107983 */ /* 0x000eb60000300a00 */
[----:B------:R-:W-:Y:S08]  /*6c540*/  @!UPT UIADD3 URZ, URZ, URZ, URZ ;  /* 0x0000003f3f3ff290 */ /* 0x000ff0000fffe03f */
[----:B------:R-:W-:Y:S01]  /*6c550*/  STL.64 [R1+0xac0], R20 ;  /* 0x000ac01401007387 */ /* 0x000fe20000100a00 */
[----:B------:R1:W-:Y:S03]  /*6c560*/  STL.64 [R1+0xac8], R22 ;  /* 0x000ac81601007387 */ /* 0x0003e60000100a00 */
[----:B-1----:R-:W4:Y:S01]  /*6c570*/  LDL.LU.64 R22, [R1+0x1c78] ;  /* 0x001c780001167983 */ /* 0x002f220000300a00 */
[----:B------:R-:W4:Y:S01]  /*6c580*/  LDL.LU.64 R20, [R1+0x1c70] ;  /* 0x001c700001147983 */ /* 0x000f220000300a00 */
[----:B0-----:R-:W-:-:S04]  /*6c590*/  SHF.L.U32 R2, R2, 0x7, RZ ;  /* 0x0000000702027819 */ /* 0x001fc800000006ff */
[----:B------:R-:W-:Y:S01]  /*6c5a0*/  IADD3 R0, R2, 0x80, RZ ;  /* 0x0000008002007810 */ /* 0x000fe20007ffe0ff */
[----:B------:R-:W-:-:S04]  /*6c5b0*/  IMAD.MOV.U32 R2, RZ, RZ, 0x80 ;  /* 0x00000080ff027424 */ /* 0x000fc800078e00ff */
[----:B------:R-:W-:-:S05]  /*6c5c0*/  IMAD R15, R2, c[0x0][0x1a4], R15 ;  /* 0x00006900020f7a24 */ /* 0x000fca00078e020f */
[----:B------:R-:W-:Y:S01]  /*6c5d0*/  STL [R1+0x380], R15 ;  /* 0x0003800f01007387 */ /* 0x000fe20000100800 */
[----:B------:R-:W-:-:S04]  /*6c5e0*/  UIADD3 UR4, UP0, UR4, 0x80, URZ ;  /* 0x0000008004047890 */ /* 0x000fc8000ff1e03f */
[----:B------:R-:W-:Y:S02]  /*6c5f0*/  UIADD3.X UR5, URZ, UR5, URZ, UP0, !UPT ;  /* 0x000000053f057290 */ /* 0x000fe400087fe43f */
[----:B------:R-:W-:-:S04]  /*6c600*/  ISETP.LE.U32.AND P0, PT, R0, UR4, PT ;  /* 0x0000000400007c0c */ /* 0x000fc8000bf03070 */
[----:B------:R-:W-:-:S04]  /*6c610*/  MOV R0, UR5 ;  /* 0x0000000500007c02 */ /* 0x000fc80008000f00 */
[----:B------:R-:W-:Y:S01]  /*6c620*/  ISETP.GE.U32.AND.EX P0, PT, R0, RZ, PT, P0 ;  /* 0x000000ff0000720c */ /* 0x000fe20003f06100 */
[----:B---3--:R-:W-:Y:S02]  /*6c630*/  FFMA R4, R5, R4, R19 ;  /* 0x0000000405047223 */ /* 0x008fe40000000013 */
[----:B--2---:R-:W-:-:S05]  /*6c640*/  IMAD R16, R2, c[0x0][0x1b4], R16 ;  /* 0x00006d0002107a24 */ /* 0x004fca00078e0210 */
[----:B------:R-:W-:Y:S01]  /*6c650*/  STL [R1+0x384], R16 ;  /* 0x0003841001007387 */ /* 0x000fe20000100800 */
[----:B------:R4:W-:Y:S02]  /*6c660*/  STL [R1+0xbfc], R4 ;  /* 0x000bfc0401007387 */ /* 0x0009e40000100800 */
[----:B------:R-:W-:-:S05]  /*6c670*/  FFMA R8, R18, R8, R17 ;  /* 0x0000000812087223 */ /* 0x000fca0000000011 */
[----:B------:R-:W-:Y:S01]  /*6c680*/  STL [R1+0xbf8], R8 ;  /* 0x000bf80801007387 */ /* 0x000fe20000100800 */
[----:B------:R-:W2:Y:S01]  /*6c690*/  LDL R2, [R1+0xb3c] ;  /* 0x000b3c0001027983 */ /* 0x000ea20000100800 */
[----:B----4-:R-:W-:Y:S11]  /*6c6a0*/  HMMA.16816.F32.BF16 R4, R24, R6, R20 ;  /* 0x000000061804723c */ /* 0x010ff60000041814 */
[----:B------:R-:W-:Y:S11]  /*6c6b0*/  @!UPT UIADD3 URZ, URZ, URZ, URZ ;  /* 0x0000003f3f3ff290 */ /* 0x000ff6000fffe03f */
[----:B------:R-:W-:Y:S01]  /*6c6c0*/  @!UPT UIADD3 URZ, URZ, URZ, URZ ;  /* 0x0000003f3f3ff290 */ /* 0x000fe2000fffe03f */
[----:B------:R-:W-:Y:S01]  /*6c6d0*/  STL.64 [R1+0xaa0], R4 ;  /* 0x000aa00401007387 */ /* 0x000fe20000100a00 */
[----:B------:R-:W-:Y:S02]  /*6c6e0*/  STL.64 [R1+0xaa8], R6 ;  /* 0x000aa80601007387 */ /* 0x000fe40000100a00 */
[----:B------:R-:W3:Y:S02]  /*6c6f0*/  LDL R0, [R1+0xb38] ;  /* 0x000b380001007983 */ /* 0x000ee40000100800 */
[----:B------:R-:W-:-:S05]  /*6c700*/  FFMA R3, R29, R3, R28 ;  /* 0x000000031d037223 */ /* 0x000fca000000001c */
[----:B------:R-:W-:Y:S04]  /*6c710*/  STL [R1+0xc00], R3 ;  /* 0x000c000301007387 */ /* 0x000fe80000100800 */
[----:B--2---:R0:W-:Y:S04]  /*6c720*/  STL [R1+0x3a0], R2 ;  /* 0x0003a00201007387 */ /* 0x0041e80000100800 */
[----:B0-----:R-:W2:Y:S04]  /*6c730*/  LDL R2, [R1+0xb34] ;  /* 0x000b340001027983 */ /* 0x001ea80000100800 */
[----:B---3--:R0:W-:Y:S04]  /*6c740*/  STL [R1+0x3a4], R0 ;  /* 0x0003a40001007387 */ /* 0x0081e80000100800 */
[----:B0-----:R-:W3:Y:S04]  /*6c750*/  LDL R0, [R1+0xb30] ;  /* 0x000b300001007983 */ /* 0x001ee80000100800 */
        /* <DEDUP_REMOVED lines=25> */
[----:B---3--:R0:W-:Y:S01]  /*6c8f0*/  STL [R1+0x51c], R0 ;  /* 0x00051c0001007387 */ /* 0x0081e20000100800 */
[----:B------:R-:W-:Y:S01]  /*6c900*/  @P0 CALL.REL.NOINC `(.L_x_0) ;  /* 0x0000001000000944 */ /* 0x000fe20003c00000 */
[----:B------:R-:W-:Y:S05]  /*6c910*/  BRA `(.L_x_35) ;  /* 0xfffa8b3000007947 */ /* 0x000fea000383ffff */
.L_x_0:
[----:B-1----:R-:W2:Y:S04]  /*6c920*/  LDL.LU R3, [R1+0xc00] ;  /* 0x000c000001037983 */ /* 0x002ea80000300800 */
[----:B------:R-:W3:Y:S01]  /*6c930*/  LDL.LU R18, [R1+0xb94] ;  /* 0x000b940001127983 */ /* 0x000ee20000300800 */
[----:B------:R-:W-:Y:S01]  /*6c940*/  IMAD.MOV.U32 R24, RZ, RZ, 0x3dc6b27f ;  /* 0x3dc6b27fff187424 */ /* 0x000fe200078e00ff */
[----:B0-----:R-:W-:-:S02]  /*6c950*/  LOP3.LUT R2, R2, 0xfffffdff, RZ, 0xc0, !PT ;  /* 0xfffffdff02027812 */ /* 0x001fc400078ec0ff */
[----:B------:R-:W-:Y:S06]  /*6c960*/  BAR.SYNC.DEFER_BLOCKING 0x0 ;  /* 0x0000000000007b1d */ /* 0x000fec0000010000 */
[----:B---3--:R-:W-:Y:S01]  /*6c970*/  STL [R1+0x22c0], R18 ;  /* 0x0022c01201007387 */ /* 0x008fe20000100800 */
[C---:B------:R-:W-:Y:S01]  /*6c980*/  FMUL R4, R18.reuse, 8388608 ;  /* 0x4b00000012047820 */ /* 0x040fe20000400000 */
[----:B------:R-:W-:Y:S02]  /*6c990*/  FSETP.GEU.AND P0, PT, R18, 1.175494350822287508e-38, PT ;  /* 0x008000001200780b */ /* 0x000fe40003f0e000 */
[----:B------:R-:W3:Y:S02]  /*6c9a0*/  LDL.LU R17, [R1+0xb98] ;  /* 0x000b980001117983 */ /* 0x000ee40000300800 */
[----:B------:R-:W-:-:S04]  /*6c9b0*/  FSEL R4, R4, R18, !P0 ;  /* 0x0000001204047208 */ /* 0x000fc80004000000 */
[----:B------:R-:W-:-:S04]  /*6c9c0*/  IADD3 R7, R4, -0x3f3504f3, RZ ;  /* 0xc0cafb0d04077810 */ /* 0x000fc80007ffe0ff */
[----:B------:R-:W-:-:S05]  /*6c9d0*/  LOP3.LUT R7, R7, 0xff800000, RZ, 0xc0, !PT ;  /* 0xff80000007077812 */ /* 0x000fca00078ec0ff */
[----:B------:R-:W-:Y:S01]  /*6c9e0*/  IMAD.IADD R0, R4, 0x1, -R7 ;  /* 0x0000000104007824 */ /* 0x000fe200078e0a07 */
[----:B--2---:R-:W-:-:S03]  /*6c9f0*/  MOV R11, R3 ;  /* 0x00000003000b7202 */ /* 0x004fc60000000f00 */
[----:B------:R-:W-:-:S04]  /*6ca00*/  FADD R0, R0, -1 ;  /* 0xbf80000000007421 */ /* 0x000fc80000000000 */
[----:B------:R-:W-:-:S04]  /*6ca10*/  FFMA.FTZ R3, R0, R24, -0.16845393180847167969 ;  /* 0xbe2c7f3000037423 */ /* 0x000fc80000010018 */
[----:B------:R-:W-:-:S04]  /*6ca20*/  FFMA.FTZ R3, R0, R3, 0.1716887056827545166 ;  /* 0x3e2fcf2a00037423 */ /* 0x000fc80000010003 */
[----:B------:R-:W-:-:S04]  /*6ca30*/  FFMA.FTZ R3, R0, R3, -0.17900948226451873779 ;  /* 0xbe374e4300037423 */ /* 0x000fc80000010003 */
[----:B------:R-:W-:-:S04]  /*6ca40*/  FFMA.FTZ R3, R0, R3, 0.20512372255325317383 ;  /* 0x3e520bf400037423 */ /* 0x000fc80000010003 */
[----:B------:R-:W-:-:S04]  /*6ca50*/  FFMA.FTZ R8, R0, R3, -0.24046532809734344482 ;  /* 0xbe763c8b00087423 */ /* 0x000fc80000010003 */
[----:B------:R-:W-:Y:S01]  /*6ca60*/  FFMA.FTZ R8, R0, R8, 0.28857114911079406738 ;  /* 0x3e93bf9900087423 */ /* 0x000fe20000010008 */
[----:B---3--:R-:W-:Y:S04]  /*6ca70*/  STL [R1+0x22c4], R17 ;  /* 0x0022c41101007387 */ /* 0x008fe80000100800 */
[----:B------:R-:W2:Y:S01]  /*6ca80*/  LDL.LU R16, [R1+0xb9c] ;  /* 0x000b9c0001107983 */ /* 0x000ea20000300800 */
[C---:B------:R-:W-:Y:S01]  /*6ca90*/  FMUL R5, R17.reuse, 8388608 ;  /* 0x4b00000011057820 */ /* 0x040fe20000400000 */
[----:B------:R-:W-:-:S04]  /*6caa0*/  FSETP.GEU.AND P2, PT, R17, 1.175494350822287508e-38, PT ;  /* 0x008000001100780b */ /* 0x000fc80003f4e000 */
[----:B------:R-:W-:-:S04]  /*6cab0*/  FSEL R5, R5, R17, !P2 ;  /* 0x0000001105057208 */ /* 0x000fc80005000000 */
[----:B------:R-:W-:-:S04]  /*6cac0*/  IADD3 R6, R5, -0x3f3504f3, RZ ;  /* 0xc0cafb0d05067810 */ /* 0x000fc80007ffe0ff */
[----:B------:R-:W-:-:S04]  /*6cad0*/  LOP3.LUT R6, R6, 0xff800000, RZ, 0xc0, !PT ;  /* 0xff80000006067812 */ /* 0x000fc800078ec0ff */
[----:B------:R-:W-:Y:S01]  /*6cae0*/  IADD3 R3, R5, -R6, RZ ;  /* 0x8000000605037210 */ /* 0x000fe20007ffe0ff */
[----:B------:R-:W-:-:S04]  /*6caf0*/  FFMA.FTZ R9, R0, R8, -0.36067417263984680176 ;  /* 0xbeb8aa4900097423 */ /* 0x000fc80000010008 */
[----:B------:R-:W-:-:S04]  /*6cb00*/  FADD R3, R3, -1 ;  /* 0xbf80000003037421 */ /* 0x000fc80000000000 */
[C---:B------:R-:W-:Y:S02]  /*6cb10*/  FFMA.FTZ R8, R3.reuse, R24, -0.16845393180847167969 ;  /* 0xbe2c7f3003087423 */ /* 0x040fe40000010018 */
[C---:B------:R-:W-:Y:S02]  /*6cb20*/  FFMA.FTZ R9, R0.reuse, R9, 0.48089820146560668945 ;  /* 0x3ef6384a00097423 */ /* 0x040fe40000010009 */
[C---:B------:R-:W-:Y:S02]  /*6cb30*/  FFMA.FTZ R8, R3.reuse, R8, 0.1716887056827545166 ;  /* 0x3e2fcf2a03087423 */ /* 0x040fe40000010008 */
[C---:B------:R-:W-:Y:S02]  /*6cb40*/  FFMA.FTZ R9, R0.reuse, R9, -0.72134751081466674805 ;  /* 0xbf38aa3b00097423 */ /* 0x040fe40000010009 */
[----:B------:R-:W-:Y:S01]  /*6cb50*/  FFMA.FTZ R8, R3, R8, -0.17900948226451873779 ;  /* 0xbe374e4303087423 */ /* 0x000fe20000010008 */
[----:B------:R0:W1:Y:S01]  /*6cb60*/  I2F R10, R7 ;  /* 0x00000007000a7306 */ /* 0x0000620000201400 */
[----:B------:R-:W-:-:S02]  /*6cb70*/  FMUL R9, R0, R9 ;  /* 0x0000000900097220 */ /* 0x000fc40000400000 */
[C---:B------:R-:W-:Y:S02]  /*6cb80*/  FFMA.FTZ R8, R3.reuse, R8, 0.20512372255325317383 ;  /* 0x3e520bf403087423 */ /* 0x040fe40000010008 */
[----:B------:R-:W-:Y:S01]  /*6cb90*/  FMUL R9, R0, R9 ;  /* 0x0000000900097220 */ /* 0x000fe20000400000 */
[----:B------:R-:W-:Y:S01]  /*6cba0*/  ISETP.GE.U32.AND P1, PT, R4, 0x7f800000, PT ;  /* 0x7f8000000400780c */ /* 0x000fe20003f26070 */
[C---:B0-----:R-:W-:Y:S02]  /*6cbb0*/  FFMA.FTZ R7, R3.reuse, R8, -0.24046532809734344482 ;  /* 0xbe763c8b03077423 */ /* 0x041fe40000010008 */
[----:B------:R-:W-:Y:S02]  /*6cbc0*/  FFMA.FTZ R9, R0, 1.4426950216293334961, R9 ;  /* 0x3fb8aa3b00097823 */ /* 0x000fe40000010009 */
[----:B------:R-:W-:Y:S01]  /*6cbd0*/  FFMA.FTZ R0, R3, R7, 0.28857114911079406738 ;  /* 0x3e93bf9903007423 */ /* 0x000fe20000010007 */
[----:B------:R-:W-:-:S05]  /*6cbe0*/  FSEL R7, RZ, -23, P0 ;  /* 0xc1b80000ff077808 */ /* 0x000fca0000000000 */
[----:B-1----:R-:W-:-:S04]  /*6cbf0*/  FFMA.FTZ R7, R10, 1.1920928955078125e-07, R7 ;  /* 0x340000000a077823 */ /* 0x002fc80000010007 */
[----:B------:R-:W-:Y:S02]  /*6cc00*/  FADD R12, R7, R9 ;  /* 0x00000009070c7221 */ /* 0x000fe40000000000 */
[----:B------:R-:W-:-:S04]  /*6cc10*/  @P1 IMAD.MOV.U32 R7, RZ, RZ, 0x7f800000 ;  /* 0x7f800000ff071424 */ /* 0x000fc800078e00ff */
[----:B------:R-:W-:-:S05]  /*6cc20*/  @P1 FFMA.FTZ R12, R4, R7, +INF ;  /* 0x7f800000040c1423 */ /* 0x000fca0000010007 */
[----:B------:R-:W-:Y:S04]  /*6cc30*/  STL [R1+0x494], R12 ;  /* 0x0004940c01007387 */ /* 0x000fe80000100800 */
[----:B--2---:R-:W-:Y:S04]  /*6cc40*/  STL [R1+0x22c8], R16 ;  /* 0x0022c81001007387 */ /* 0x004fe80000100800 */
[----:B------:R-:W2:Y:S01]  /*6cc50*/  LDL.LU R15, [R1+0xba0] ;  /* 0x000ba000010f7983 */ /* 0x000ea20000300800 */
[----:B------:R-:W-:Y:S01]  /*6cc60*/  FFMA.FTZ R0, R3, R0, -0.36067417263984680176 ;  /* 0xbeb8aa4903007423 */ /* 0x000fe20000010000 */
[----:B------:R-:W-:-:S03]  /*6cc70*/  FSETP.NEU.AND P0, PT, R4, RZ, PT ;  /* 0x000000ff0400720b */ /* 0x000fc60003f0d000 */
[C---:B------:R-:W-:Y:S01]  /*6cc80*/  FFMA.FTZ R0, R3.reuse, R0, 0.48089820146560668945 ;  /* 0x3ef6384a03007423 */ /* 0x040fe20000010000 */
[----:B------:R-:W0:Y:S03]  /*6cc90*/  I2F R6, R6 ;  /* 0x0000000600067306 */ /* 0x000e260000201400 */
[----:B------:R-:W-:-:S04]  /*6cca0*/  FFMA.FTZ R0, R3, R0, -0.72134751081466674805 ;  /* 0xbf38aa3b03007423 */ /* 0x000fc80000010000 */
[C---:B------:R-:W-:Y:S02]  /*6ccb0*/  FMUL R0, R3.reuse, R0 ;  /* 0x0000000003007220 */ /* 0x040fe40000400000 */
[----:B------:R-:W-:Y:S02]  /*6ccc0*/  @P0 LOP3.LUT R2, R2, 0x200, RZ, 0xfc, !PT ;  /* 0x0000020002020812 */ /* 0x000fe400078efcff */
[----:B------:R-:W-:Y:S01]  /*6ccd0*/  FMUL R0, R3, R0 ;  /* 0x0000000003007220 */ /* 0x000fe20000400000 */
[----:B------:R-:W-:-:S03]  /*6cce0*/  ISETP.GE.U32.AND P0, PT, R5, 0x7f800000, PT ;  /* 0x7f8000000500780c */ /* 0x000fc60003f06070 */
[----:B------:R-:W-:Y:S01]  /*6ccf0*/  FFMA.FTZ R3, R3, 1.4426950216293334961, R0 ;  /* 0x3fb8aa3b03037823 */ /* 0x000fe20000010000 */
[----:B------:R-:W-:-:S05]  /*6cd00*/  FSEL R0, RZ, -23, P2 ;  /* 0xc1b80000ff007808 */ /* 0x000fca0001000000 */
[----:B0-----:R-:W-:-:S04]  /*6cd10*/  FFMA.FTZ R0, R6, 1.1920928955078125e-07, R0 ;  /* 0x3400000006007823 */ /* 0x001fc80000010000 */
[----:B------:R-:W-:Y:S01]  /*6cd20*/  FADD R3, R0, R3 ;  /* 0x0000000300037221 */ /* 0x000fe20000000000 */
[----:B------:R-:W-:-:S05]  /*6cd30*/  @P0 MOV R0, 0x7f800000 ;  /* 0x7f80000000000802 */ /* 0x000fca0000000f00 */
[----:B------:R-:W-:-:S05]  /*6cd40*/  @P0 FFMA.FTZ R3, R5, R0, +INF ;  /* 0x7f80000005030423 */ /* 0x000fca0000010000 */
[----:B------:R0:W-:Y:S01]  /*6cd50*/  STL [R1+0x490], R3 ;  /* 0x0004900301007387 */ /* 0x0001e20000100800 */
[C---:B------:R-:W-:Y:S01]  /*6cd60*/  FMUL R4, R16.reuse, 8388608 ;  /* 0x4b00000010047820 */ /* 0x040fe20000400000 */
[----:B------:R-:W-:-:S04]  /*6cd70*/  FSETP.GEU.AND P1, PT, R16, 1.175494350822287508e-38, PT ;  /* 0x008000001000780b */ /* 0x000fc80003f2e000 */
[----:B------:R-:W-:-:S04]  /*6cd80*/  FSEL R4, R4, R16, !P1 ;  /* 0x0000001004047208 */ /* 0x000fc80004800000 */
[----:B------:R-:W-:Y:S02]  /*6cd90*/  IADD3 R7, R4, -0x3f3504f3, RZ ;  /* 0xc0cafb0d04077810 */ /* 0x000fe40007ffe0ff */
[----:B------:R-:W-:Y:S02]  /*6cda0*/  FSETP.NEU.AND P0, PT, R5, RZ, PT ;  /* 0x000000ff0500720b */ /* 0x000fe40003f0d000 */
[----:B------:R-:W-:-:S05]  /*6cdb0*/  LOP3.LUT R7, R7, 0xff800000, RZ, 0xc0, !PT ;  /* 0xff80000007077812 */ /* 0x000fca00078ec0ff */
[----:B------:R-:W-:Y:S01]  /*6cdc0*/  IMAD.IADD R0, R4, 0x1, -R7 ;  /* 0x0000000104007824 */ /* 0x000fe200078e0a07 */
[----:B------:R-:W-:-:S03]  /*6cdd0*/  LOP3.LUT R2, R2, 0xfffffbff, RZ, 0xc0, !PT ;  /* 0xfffffbff02027812 */ /* 0x000fc600078ec0ff */
[----:B------:R-:W-:Y:S01]  /*6cde0*/  FADD R0, R0, -1 ;  /* 0xbf80000000007421 */ /* 0x000fe20000000000 */
[----:B--2---:R-:W-:Y:S04]  /*6cdf0*/  STL [R1+0x22cc], R15 ;  /* 0x0022cc0f01007387 */ /* 0x004fe80000100800 */
[----:B------:R-:W2:Y:S01]  /*6ce00*/  LDL.LU R14, [R1+0xba4] ;  /* 0x000ba400010e7983 */ /* 0x000ea20000300800 */
[----:B------:R-:W-:Y:S01]  /*6ce10*/  @P0 LOP3.LUT R2, R2, 0x400, RZ, 0xfc, !PT ;  /* 0x0000040002020812 */ /* 0x000fe200078efcff */
[C---:B------:R-:W-:Y:S01]  /*6ce20*/  FMUL R5, R15.reuse, 8388608 ;  /* 0x4b0000000f057820 */ /* 0x040fe20000400000 */
[----:B------:R-:W-:Y:S01]  /*6ce30*/  FSETP.GEU.AND P0, PT, R15, 1.175494350822287508e-38, PT ;  /* 0x008000000f00780b */ /* 0x000fe20003f0e000 */
[----:B0-----:R-:W-:-:S03]  /*6ce40*/  FFMA.FTZ R3, R0, R24, -0.16845393180847167969 ;  /* 0xbe2c7f3000037423 */ /* 0x001fc60000010018 */
[----:B------:R-:W-:Y:S01]  /*6ce50*/  FSEL R5, R5, R15, !P0 ;  /* 0x0000000f05057208 */ /* 0x000fe20004000000 */
[----:B------:R-:W-:-:S03]  /*6ce60*/  FFMA.FTZ R3, R0, R3, 0.1716887056827545166 ;  /* 0x3e2fcf2a00037423 */ /* 0x000fc60000010003 */
[----:B------:R-:W-:Y:S01]  /*6ce70*/  IADD3 R6, R5, -0x3f3504f3, RZ ;  /* 0xc0cafb0d05067810 */ /* 0x000fe20007ffe0ff */
[----:B------:R-:W-:-:S03]  /*6ce80*/  FFMA.FTZ R3, R0, R3, -0.17900948226451873779 ;  /* 0xbe374e4300037423 */ /* 0x000fc60000010003 */
[----:B------:R-:W-:Y:S01]  /*6ce90*/  LOP3.LUT R6, R6, 0xff800000, RZ, 0xc0, !PT ;  /* 0xff80000006067812 */ /* 0x000fe200078ec0ff */
[----:B------:R-:W-:-:S04]  /*6cea0*/  FFMA.FTZ R3, R0, R3, 0.20512372255325317383 ;  /* 0x3e520bf400037423 */ /* 0x000fc80000010003 */
[----:B------:R-:W-:Y:S01]  /*6ceb0*/  FFMA.FTZ R8, R0, R3, -0.24046532809734344482 ;  /* 0xbe763c8b00087423 */ /* 0x000fe20000010003 */
[----:B------:R-:W-:-:S03]  /*6cec0*/  IADD3 R3, R5, -R6, RZ ;  /* 0x8000000605037210 */ /* 0x000fc60007ffe0ff */
[C---:B------:R-:W-:Y:S02]  /*6ced0*/  FFMA.FTZ R8, R0.reuse, R8, 0.28857114911079406738 ;  /* 0x3e93bf9900087423 */ /* 0x040fe40000010008 */
[----:B------:R-:W-:Y:S02]  /*6cee0*/  FADD R3, R3, -1 ;  /* 0xbf80000003037421 */ /* 0x000fe40000000000 */
[C---:B------:R-:W-:Y:S02]  /*6cef0*/  FFMA.FTZ R9, R0.reuse, R8, -0.36067417263984680176 ;  /* 0xbeb8aa4900097423 */ /* 0x040fe40000010008 */
[C---:B------:R-:W-:Y:S02]  /*6cf00*/  FFMA.FTZ R8, R3.reuse, R24, -0.16845393180847167969 ;  /* 0xbe2c7f3003087423 */ /* 0x040fe40000010018 */
[----:B------:R-:W-:Y:S02]  /*6cf10*/  FFMA.FTZ R9, R0, R9, 0.48089820146560668945 ;  /* 0x3ef6384a00097423 */ /* 0x000fe40000010009 */
[----:B------:R-:W-:-:S02]  /*6cf20*/  FFMA.FTZ R8, R3, R8, 0.1716887056827545166 ;  /* 0x3e2fcf2a03087423 */ /* 0x000fc40000010008 */
[C---:B------:R-:W-:Y:S02]  /*6cf30*/  FFMA.FTZ R9, R0.reuse, R9, -0.72134751081466674805 ;  /* 0xbf38aa3b00097423 */ /* 0x040fe40000010009 */
[C---:B------:R-:W-:Y:S01]  /*6cf40*/  FFMA.FTZ R8, R3.reuse, R8, -0.17900948226451873779 ;  /* 0xbe374e4303087423 */ /* 0x040fe20000010008 */
[----:B------:R0:W1:Y:S01]  /*6cf50*/  I2F R10, R7 ;  /* 0x00000007000a7306 */ /* 0x0000620000201400 */
[C---:B------:R-:W-:Y:S02]  /*6cf60*/  FMUL R9, R0.reuse, R9 ;  /* 0x0000000900097220 */ /* 0x040fe40000400000 */
[C---:B------:R-:W-:Y:S02]  /*6cf70*/  FFMA.FTZ R8, R3.reuse, R8, 0.20512372255325317383 ;  /* 0x3e520bf403087423 */ /* 0x040fe40000010008 */
[----:B------:R-:W-:Y:S01]  /*6cf80*/  FMUL R9, R0, R9 ;  /* 0x0000000900097220 */ /* 0x000fe20000400000 */
[----:B------:R-:W-:Y:S01]  /*6cf90*/  ISETP.GE.U32.AND P2, PT, R4, 0x7f800000, PT ;  /* 0x7f8000000400780c */ /* 0x000fe20003f46070 */
[----:B0-----:R-:W-:-:S02]  /*6cfa0*/  FFMA.FTZ R7, R3, R8, -0.24046532809734344482 ;  /* 0xbe763c8b03077423 */ /* 0x001fc40000010008 */
        /* <DEDUP_REMOVED lines=14> */
[----:B------:R-:W-:Y:S01]  /*6d090*/  FFMA.FTZ R0, R3, R0, -0.72134751081466674805 ;  /* 0xbf38aa3b03007423 */ /* 0x000fe20000010000 */
[----:B------:R-:W-:-:S03]  /*6d0a0*/  LOP3.LUT R2, R2, 0xfffff7ff, RZ, 0xc0, !PT ;  /* 0xfffff7ff02027812 */ /* 0x000fc600078ec0ff */
[C---:B------:R-:W-:Y:S02]  /*6d0b0*/  FMUL R0, R3.reuse, R0 ;  /* 0x0000000003007220 */ /* 0x040fe40000400000 */
[----:B------:R-:W-:Y:S02]  /*6d0c0*/  @P1 LOP3.LUT R2, R2, 0x800, RZ, 0xfc, !PT ;  /* 0x0000080002021812 */ /* 0x000fe400078efcff */
[----:B------:R-:W-:Y:S01]  /*6d0d0*/  FMUL R0, R3, R0 ;  /* 0x0000000003007220 */ /* 0x000fe20000400000 */
[----:B------:R-:W-:Y:S01]  /*6d0e0*/  ISETP.GE.U32.AND P1, PT, R5, 0x7f800000, PT ;  /* 0x7f8000000500780c */ /* 0x000fe20003f26070 */
[C---:B------:R-:W-:Y:S01]  /*6d0f0*/  FMUL R4, R14.reuse, 8388608 ;  /* 0x4b0000000e047820 */ /* 0x040fe20000400000 */
[----:B------:R-:W-:Y:S01]  /*6d100*/  FSETP.GEU.AND P2, PT, R14, 1.175494350822287508e-38, PT ;  /* 0x008000000e00780b */ /* 0x000fe20003f4e000 */
[----:B------:R-:W-:Y:S01]  /*6d110*/  FFMA.FTZ R3, R3, 1.4426950216293334961, R0 ;  /* 0x3fb8aa3b03037823 */ /* 0x000fe20000010000 */
[----:B------:R-:W-:Y:S02]  /*6d120*/  FSEL R0, RZ, -23, P0 ;  /* 0xc1b80000ff007808 */ /* 0x000fe40000000000 */
[----:B------:R-:W-:-:S03]  /*6d130*/  FSEL R4, R4, R14, !P2 ;  /* 0x0000000e04047208 */ /* 0x000fc60005000000 */
[----:B0-----:R-:W-:Y:S01]  /*6d140*/  FFMA.FTZ R0, R6, 1.1920928955078125e-07, R0 ;  /* 0x3400000006007823 */ /* 0x001fe20000010000 */
[----:B------:R-:W-:-:S03]  /*6d150*/  IADD3 R7, R4, -0x3f3504f3, RZ ;  /* 0xc0cafb0d04077810 */ /* 0x000fc60007ffe0ff */
[----:B------:R-:W-:Y:S01]  /*6d160*/  FADD R3, R0, R3 ;  /* 0x0000000300037221 */ /* 0x000fe20000000000 */
[----:B------:R-:W-:Y:S02]  /*6d170*/  @P1 MOV R0, 0x7f800000 ;  /* 0x7f80000000001802 */ /* 0x000fe40000000f00 */
[----:B------:R-:W-:-:S03]  /*6d180*/  LOP3.LUT R7, R7, 0xff800000, RZ, 0xc0, !PT ;  /* 0xff80000007077812 */ /* 0x000fc600078ec0ff */
[C---:B------:R-:W-:Y:S02]  /*6d190*/  @P1 FFMA.FTZ R3, R5.reuse, R0, +INF ;  /* 0x7f80000005031423 */ /* 0x040fe40000010000 */
[----:B------:R-:W-:Y:S01]  /*6d1a0*/  IMAD.IADD R0, R4, 0x1, -R7 ;  /* 0x0000000104007824 */ /* 0x000fe200078e0a07 */
[----:B------:R-:W-:-:S03]  /*6d1b0*/  FSETP.NEU.AND P0, PT, R5, RZ, PT ;  /* 0x000000ff0500720b */ /* 0x000fc60003f0d000 */
[----:B------:R-:W-:Y:S01]  /*6d1c0*/  FADD R0, R0, -1 ;  /* 0xbf80000000007421 */ /* 0x000fe20000000000 */
[----:B------:R0:W-:Y:S03]  /*6d1d0*/  STL [R1+0x3a8], R3 ;  /* 0x0003a80301007387 */ /* 0x0001e60000100800 */
[----:B0-----:R-:W-:-:S04]  /*6d1e0*/  FFMA.FTZ R3, R0, R24, -0.16845393180847167969 ;  /* 0xbe2c7f3000037423 */ /* 0x001fc80000010018 */
[----:B------:R-:W-:-:S04]  /*6d1f0*/  FFMA.FTZ R3, R0, R3, 0.1716887056827545166 ;  /* 0x3e2fcf2a00037423 */ /* 0x000fc80000010003 */
[----:B------:R-:W-:-:S04]  /*6d200*/  FFMA.FTZ R3, R0, R3, -0.17900948226451873779 ;  /* 0xbe374e4300037423 */ /* 0x000fc80000010003 */
[----:B------:R-:W-:-:S04]  /*6d210*/  FFMA.FTZ R3, R0, R3, 0.20512372255325317383 ;  /* 0x3e520bf400037423 */ /* 0x000fc80000010003 */
[----:B------:R-:W-:-:S04]  /*6d220*/  FFMA.FTZ R8, R0, R3, -0.24046532809734344482 ;  /* 0xbe763c8b00087423 */ /* 0x000fc80000010003 */
[----:B------:R-:W-:-:S04]  /*6d230*/  FFMA.FTZ R8, R0, R8, 0.28857114911079406738 ;  /* 0x3e93bf9900087423 */ /* 0x000fc80000010008 */
[----:B------:R-:W-:-:S04]  /*6d240*/  FFMA.FTZ R9, R0, R8, -0.36067417263984680176 ;  /* 0xbeb8aa4900097423 */ /* 0x000fc80000010008 */
[C---:B------:R-:W-:Y:S01]  /*6d250*/  FFMA.FTZ R9, R0.reuse, R9, 0.48089820146560668945 ;  /* 0x3ef6384a00097423 */ /* 0x040fe20000010009 */
[----:B------:R0:W1:Y:S03]  /*6d260*/  I2F R10, R7 ;  /* 0x00000007000a7306 */ /* 0x0000660000201400 */
[----:B------:R-:W-:-:S04]  /*6d270*/  FFMA.FTZ R9, R0, R9, -0.72134751081466674805 ;  /* 0xbf38aa3b00097423 */ /* 0x000fc80000010009 */
[----:B------:R-:W-:Y:S01]  /*6d280*/  FMUL R9, R0, R9 ;  /* 0x0000000900097220 */ /* 0x000fe20000400000 */
[----:B------:R-:W-:-:S04]  /*6d290*/  LOP3.LUT R2, R2, 0xffffefff, RZ, 0xc0, !PT ;  /* 0xffffefff02027812 */ /* 0x000fc800078ec0ff */
[----:B------:R-:W-:Y:S02]  /*6d2a0*/  @P0 LOP3.LUT R2, R2, 0x1000, RZ, 0xfc, !PT ;  /* 0x0000100002020812 */ /* 0x000fe400078efcff */
[----:B------:R-:W-:Y:S02]  /*6d2b0*/  ISETP.GE.U32.AND P0, PT, R4, 0x7f800000, PT ;  /* 0x7f8000000400780c */ /* 0x000fe40003f06070 */
[----:B------:R-:W-:Y:S02]  /*6d2c0*/  LOP3.LUT R2, R2, 0xffffdfff, RZ, 0xc0, !PT ;  /* 0xffffdfff02027812 */ /* 0x000fe400078ec0ff */
[----:B------:R-:W-:Y:S01]  /*6d2d0*/  MOV R20, R11 ;  /* 0x0000000b00147202 */ /* 0x000fe20000000f00 */
[C---:B--2---:R-:W-:Y:S01]  /*6d2e0*/  FMUL R5, R13.reuse, 8388608 ;  /* 0x4b0000000d057820 */ /* 0x044fe20000400000 */
[----:B------:R-:W-:-:S04]  /*6d2f0*/  FSETP.GEU.AND P1, PT, R13, 1.175494350822287508e-38, PT ;  /* 0x008000000d00780b */ /* 0x000fc80003f2e000 */
[----:B------:R-:W-:-:S04]  /*6d300*/  FSEL R5, R5, R13, !P1 ;  /* 0x0000000d05057208 */ /* 0x000fc80004800000 */
[----:B------:R-:W-:-:S04]  /*6d310*/  IADD3 R6, R5, -0x3f3504f3, RZ ;  /* 0xc0cafb0d05067810 */ /* 0x000fc80007ffe0ff */
[----:B------:R-:W-:-:S04]  /*6d320*/  LOP3.LUT R6, R6, 0xff800000, RZ, 0xc0, !PT ;  /* 0xff80000006067812 */ /* 0x000fc800078ec0ff */
[----:B------:R-:W-:-:S05]  /*6d330*/  IADD3 R3, R5, -R6, RZ ;  /* 0x8000000605037210 */ /* 0x000fca0007ffe0ff */
[----:B------:R-:W-:-:S04]  /*6d340*/  FADD R3, R3, -1 ;  /* 0xbf80000003037421 */ /* 0x000fc80000000000 */
[----:B------:R-:W-:-:S04]  /*6d350*/  FFMA.FTZ R8, R3, R24, -0.16845393180847167969 ;  /* 0xbe2c7f3003087423 */ /* 0x000fc80000010018 */
[----:B------:R-:W-:-:S04]  /*6d360*/  FFMA.FTZ R8, R3, R8, 0.1716887056827545166 ;  /* 0x3e2fcf2a03087423 */ /* 0x000fc80000010008 */
[----:B------:R-:W-:-:S04]  /*6d370*/  FFMA.FTZ R8, R3, R8, -0.17900948226451873779 ;  /* 0xbe374e4303087423 */ /* 0x000fc80000010008 */
[C---:B0-----:R-:W-:Y:S02]  /*6d380*/  FFMA.FTZ R7, R3.reuse, R8, 0.20512372255325317383 ;  /* 0x3e520bf403077423 */ /* 0x041fe40000010008 */
[C---:B------:R-:W-:Y:S02]  /*6d390*/  FMUL R8, R0.reuse, R9 ;  /* 0x0000000900087220 */ /* 0x040fe40000400000 */
[C---:B------:R-:W-:Y:S02]  /*6d3a0*/  FFMA.FTZ R7, R3.reuse, R7, -0.24046532809734344482 ;  /* 0xbe763c8b03077423 */ /* 0x040fe40000010007 */
[----:B------:R-:W-:Y:S02]  /*6d3b0*/  FFMA.FTZ R8, R0, 1.4426950216293334961, R8 ;  /* 0x3fb8aa3b00087823 */ /* 0x000fe40000010008 */
[----:B------:R-:W-:Y:S01]  /*6d3c0*/  FFMA.FTZ R0, R3, R7, 0.28857114911079406738 ;  /* 0x3e93bf9903007423 */ /* 0x000fe20000010007 */
[----:B------:R-:W-:-:S05]  /*6d3d0*/  FSEL R7, RZ, -23, P2 ;  /* 0xc1b80000ff077808 */ /* 0x000fca0001000000 */
[----:B-1----:R-:W-:-:S04]  /*6d3e0*/  FFMA.FTZ R7, R10, 1.1920928955078125e-07, R7 ;  /* 0x340000000a077823 */ /* 0x002fc80000010007 */
[----:B------:R-:W-:Y:S02]  /*6d3f0*/  FADD R12, R7, R8 ;  /* 0x00000008070c7221 */ /* 0x000fe40000000000 */
[----:B------:R0:W1:Y:S01]  /*6d400*/  I2F R7, R6 ;  /* 0x0000000600077306 */ /* 0x0000620000201400 */
[C---:B------:R-:W-:Y:S02]  /*6d410*/  FFMA.FTZ R0, R3.reuse, R0, -0.36067417263984680176 ;  /* 0xbeb8aa4903007423 */ /* 0x040fe40000010000 */
[----:B0-----:R-:W-:Y:S02]  /*6d420*/  @P0 IMAD.MOV.U32 R6, RZ, RZ, 0x7f800000 ;  /* 0x7f800000ff060424 */ /* 0x001fe400078e00ff */
[C---:B------:R-:W-:Y:S02]  /*6d430*/  FFMA.FTZ R0, R3.reuse, R0, 0.48089820146560668945 ;  /* 0x3ef6384a03007423 */ /* 0x040fe40000010000 */
[C---:B------:R-:W-:Y:S01]  /*6d440*/  @P0 FFMA.FTZ R12, R4.reuse, R6, +INF ;  /* 0x7f800000040c0423 */ /* 0x040fe20000010006 */
[----:B------:R-:W-:Y:S01]  /*6d450*/  FSETP.NEU.AND P0, PT, R4, RZ, PT ;  /* 0x000000ff0400720b */ /* 0x000fe20003f0d000 */
[C---:B------:R-:W-:Y:S01]  /*6d460*/  FFMA.FTZ R0, R3.reuse, R0, -0.72134751081466674805 ;  /* 0xbf38aa3b03007423 */ /* 0x040fe20000010000 */
[----:B------:R-:W-:Y:S03]  /*6d470*/  STL [R1+0x22d4], R13 ;  /* 0x0022d40d01007387 */ /* 0x000fe60000100800 */
[C---:B------:R-:W-:Y:S01]  /*6d480*/  FMUL R0, R3.reuse, R0 ;  /* 0x0000000003007220 */ /* 0x040fe20000400000 */
[----:B------:R0:W-:Y:S03]  /*6d490*/  STL [R1+0x3a4], R12 ;  /* 0x0003a40c01007387 */ /* 0x0001e60000100800 */
[----:B------:R-:W-:-:S04]  /*6d4a0*/  FMUL R0, R3, R0 ;  /* 0x0000000003007220 */ /* 0x000fc80000400000 */
[----:B------:R-:W-:Y:S01]  /*6d4b0*/  @P0 LOP3.LUT R2, R2, 0x2000, RZ, 0xfc, !PT ;  /* 0x0000200002020812 */ /* 0x000fe200078efcff */
[----:B0-----:R-:W2:Y:S01]  /*6d4c0*/  LDL.LU R12, [R1+0xbac] ;  /* 0x000bac00010c7983 */ /* 0x001ea20000300800 */
[----:B------:R-:W-:Y:S01]  /*6d4d0*/  ISETP.GE.U32.AND P0, PT, R5, 0x7f800000, PT ;  /* 0x7f8000000500780c */ /* 0x000fe20003f06070 */
[----:B------:R-:W-:Y:S01]  /*6d4e0*/  FFMA.FTZ R3, R3, 1.4426950216293334961, R0 ;  /* 0x3fb8aa3b03037823 */ /* 0x000fe20000010000 */
[----:B------:R-:W-:-:S05]  /*6d4f0*/  FSEL R0, RZ, -23, P1 ;  /* 0xc1b80000ff007808 */ /* 0x000fca0000800000 */
[----:B-1----:R-:W-:-:S04]  /*6d500*/  FFMA.FTZ R0, R7, 1.1920928955078125e-07, R0 ;  /* 0x3400000007007823 */ /* 0x002fc80000010000 */
[----:B------:R-:W-:Y:S02]  /*6d510*/  FADD R3, R0, R3 ;  /* 0x0000000300037221 */ /* 0x000fe40000000000 */
[----:B------:R-:W-:-:S04]  /*6d520*/  @P0 IMAD.MOV.U32 R0, RZ, RZ, 0x7f800000 ;  /* 0x7f800000ff000424 */ /* 0x000fc800078e00ff */
[----:B------:R-:W-:-:S05]  /*6d530*/  @P0 FFMA.FTZ R3, R5, R0, +INF ;  /* 0x7f80000005030423 */ /* 0x000fca0000010000 */
[----:B------:R0:W-:Y:S04]  /*6d540*/  STL [R1+0x3a0], R3 ;  /* 0x0003a00301007387 */ /* 0x0001e80000100800 */
[----:B------:R-:W3:Y:S04]  /*6d550*/  LDL.LU R11, [R1+0xbb0] ;  /* 0x000bb000010b7983 */ /* 0x000ee80000300800 */
[----:B------:R-:W4:Y:S01]  /*6d560*/  LDL.LU R10, [R1+0xbb4] ;  /* 0x000bb400010a7983 */ /* 0x000f220000300800 */
[----:B------:R-:W-:Y:S01]  /*6d570*/  MOV R21, R20 ;  /* 0x0000001400157202 */ /* 0x000fe20000000f00 */
[C---:B--2---:R-:W-:Y:S01]  /*6d580*/  FMUL R4, R12.reuse, 8388608 ;  /* 0x4b0000000c047820 */ /* 0x044fe20000400000 */
[----:B------:R-:W-:-:S04]  /*6d590*/  FSETP.GEU.AND P1, PT, R12, 1.175494350822287508e-38, PT ;  /* 0x008000000c00780b */ /* 0x000fc80003f2e000 */
[----:B------:R-:W-:-:S04]  /*6d5a0*/  FSEL R4, R4, R12, !P1 ;  /* 0x0000000c04047208 */ /* 0x000fc80004800000 */
[----:B------:R-:W-:-:S04]  /*6d5b0*/  IADD3 R6, R4, -0x3f3504f3, RZ ;  /* 0xc0cafb0d04067810 */ /* 0x000fc80007ffe0ff */
[----:B------:R-:W-:-:S04]  /*6d5c0*/  LOP3.LUT R6, R6, 0xff800000, RZ, 0xc0, !PT ;  /* 0xff80000006067812 */ /* 0x000fc800078ec0ff */
[----:B0-----:R-:W-:-:S05]  /*6d5d0*/  IADD3 R3, R4, -R6, RZ ;  /* 0x8000000604037210 */ /* 0x001fca0007ffe0ff */
[----:B------:R-:W-:-:S04]  /*6d5e0*/  FADD R3, R3, -1 ;  /* 0xbf80000003037421 */ /* 0x000fc80000000000 */
[----:B------:R-:W-:Y:S01]  /*6d5f0*/  FFMA.FTZ R0, R3, R24, -0.16845393180847167969 ;  /* 0xbe2c7f3003007423 */ /* 0x000fe20000010018 */
[C---:B---3--:R-:W-:Y:S01]  /*6d600*/  FSETP.GEU.AND P0, PT, R11.reuse, 1.175494350822287508e-38, PT ;  /* 0x008000000b00780b */ /* 0x048fe20003f0e000 */
[----:B------:R-:W-:Y:S02]  /*6d610*/  FMUL R23, R11, 8388608 ;  /* 0x4b0000000b177820 */ /* 0x000fe40000400000 */
[----:B------:R-:W-:-:S03]  /*6d620*/  FFMA.FTZ R0, R3, R0, 0.1716887056827545166 ;  /* 0x3e2fcf2a03007423 */ /* 0x000fc60000010000 */
[----:B------:R-:W-:Y:S01]  /*6d630*/  FSEL R23, R23, R11, !P0 ;  /* 0x0000000b17177208 */ /* 0x000fe20004000000 */
[----:B------:R-:W-:-:S03]  /*6d640*/  FFMA.FTZ R0, R3, R0, -0.17900948226451873779 ;  /* 0xbe374e4303007423 */ /* 0x000fc60000010000 */
[----:B------:R-:W-:Y:S01]  /*6d650*/  IADD3 R7, R23, -0x3f3504f3, RZ ;  /* 0xc0cafb0d17077810 */ /* 0x000fe20007ffe0ff */
[----:B------:R-:W-:-:S03]  /*6d660*/  FFMA.FTZ R0, R3, R0, 0.20512372255325317383 ;  /* 0x3e520bf403007423 */ /* 0x000fc60000010000 */
[----:B------:R-:W-:Y:S01]  /*6d670*/  LOP3.LUT R7, R7, 0xff800000, RZ, 0xc0, !PT ;  /* 0xff80000007077812 */ /* 0x000fe200078ec0ff */
[----:B------:R-:W-:-:S04]  /*6d680*/  FFMA.FTZ R8, R3, R0, -0.24046532809734344482 ;  /* 0xbe763c8b03087423 */ /* 0x000fc80000010000 */
[----:B------:R-:W-:Y:S02]  /*6d690*/  IMAD.IADD R0, R23, 0x1, -R7 ;  /* 0x0000000117007824 */ /* 0x000fe400078e0a07 */
[C---:B------:R-:W-:Y:S02]  /*6d6a0*/  FFMA.FTZ R8, R3.reuse, R8, 0.28857114911079406738 ;  /* 0x3e93bf9903087423 */ /* 0x040fe40000010008 */
[----:B------:R-:W-:Y:S02]  /*6d6b0*/  FADD R0, R0, -1 ;  /* 0xbf80000000007421 */ /* 0x000fe40000000000 */
[C---:B------:R-:W-:Y:S02]  /*6d6c0*/  FFMA.FTZ R9, R3.reuse, R8, -0.36067417263984680176 ;  /* 0xbeb8aa4903097423 */ /* 0x040fe40000010008 */
[----:B------:R-:W-:Y:S02]  /*6d6d0*/  FFMA.FTZ R8, R0, R24, -0.16845393180847167969 ;  /* 0xbe2c7f3000087423 */ /* 0x000fe40000010018 */
[----:B------:R-:W-:-:S02]  /*6d6e0*/  FFMA.FTZ R9, R3, R9, 0.48089820146560668945 ;  /* 0x3ef6384a03097423 */ /* 0x000fc40000010009 */
[C---:B------:R-:W-:Y:S02]  /*6d6f0*/  FFMA.FTZ R8, R0.reuse, R8, 0.1716887056827545166 ;  /* 0x3e2fcf2a00087423 */ /* 0x040fe40000010008 */
[C---:B------:R-:W-:Y:S02]  /*6d700*/  FFMA.FTZ R9, R3.reuse, R9, -0.72134751081466674805 ;  /* 0xbf38aa3b03097423 */ /* 0x040fe40000010009 */
[C---:B------:R-:W-:Y:S02]  /*6d710*/  FFMA.FTZ R8, R0.reuse, R8, -0.17900948226451873779 ;  /* 0xbe374e4300087423 */ /* 0x040fe40000010008 */
[C---:B------:R-:W-:Y:S02]  /*6d720*/  FMUL R9, R3.reuse, R9 ;  /* 0x0000000903097220 */ /* 0x040fe40000400000 */
[----:B------:R-:W-:Y:S02]  /*6d730*/  FFMA.FTZ R8, R0, R8, 0.20512372255325317383 ;  /* 0x3e520bf400087423 */ /* 0x000fe40000010008 */
[----:B------:R-:W-:-:S02]  /*6d740*/  FMUL R9, R3, R9 ;  /* 0x0000000903097220 */ /* 0x000fc40000400000 */
[C---:B------:R-:W-:Y:S02]  /*6d750*/  FFMA.FTZ R8, R0.reuse, R8, -0.24046532809734344482 ;  /* 0xbe763c8b00087423 */ /* 0x040fe40000010008 */
[----:B------:R-:W-:Y:S02]  /*6d760*/  FFMA.FTZ R19, R3, 1.4426950216293334961, R9 ;  /* 0x3fb8aa3b03137823 */ /* 0x000fe40000010009 */
[----:B------:R-:W-:-:S04]  /*6d770*/  FFMA.FTZ R3, R0, R8, 0.28857114911079406738 ;  /* 0x3e93bf9900037423 */ /* 0x000fc80000010008 */
[----:B------:R-:W-:Y:S01]  /*6d780*/  FFMA.FTZ R3, R0, R3, -0.36067417263984680176 ;  /* 0xbeb8aa4900037423 */ /* 0x000fe20000010003 */
[----:B------:R-:W-:Y:S01]  /*6d790*/  FSEL R9, RZ, -23, P1 ;  /* 0xc1b80000ff097808 */ /* 0x000fe20000800000 */
[C---:B----4-:R-:W-:Y:S01]  /*6d7a0*/  FMUL R22, R10.reuse, 8388608 ;  /* 0x4b0000000a167820 */ /* 0x050fe20000400000 */
[----:B------:R-:W-:Y:S01]  /*6d7b0*/  FSETP.GEU.AND P1, PT, R10, 1.175494350822287508e-38, PT ;  /* 0x008000000a00780b */ /* 0x000fe20003f2e000 */
[----:B------:R-:W-:Y:S01]  /*6d7c0*/  FFMA.FTZ R3, R0, R3, 0.48089820146560668945 ;  /* 0x3ef6384a00037423 */ /* 0x000fe20000010003 */
[----:B------:R0:W1:Y:S02]  /*6d7d0*/  I2F R8, R6 ;  /* 0x0000000600087306 */ /* 0x0000640000201400 */
[----:B------:R-:W-:Y:S01]  /*6d7e0*/  FSEL R22, R22, R10, !P1 ;  /* 0x0000000a16167208 */ /* 0x000fe20004800000 */
[----:B------:R-:W-:-:S04]  /*6d7f0*/  FFMA.FTZ R3, R0, R3, -0.72134751081466674805 ;  /* 0xbf38aa3b00037423 */ /* 0x000fc80000010003 */
[----:B0-----:R-:W-:Y:S01]  /*6d800*/  FMUL R6, R0, R3 ;  /* 0x0000000300067220 */ /* 0x001fe20000400000 */
[----:B------:R-:W-:-:S03]  /*6d810*/  IADD3 R3, R22, -0x3f3504f3, RZ ;  /* 0xc0cafb0d16037810 */ /* 0x000fc60007ffe0ff */
[----:B------:R-:W-:Y:S01]  /*6d820*/  FMUL R6, R0, R6 ;  /* 0x0000000600067220 */ /* 0x000fe20000400000 */
[----:B------:R-:W-:-:S03]  /*6d830*/  LOP3.LUT R3, R3, 0xff800000, RZ, 0xc0, !PT ;  /* 0xff80000003037812 */ /* 0x000fc600078ec0ff */
[----:B------:R-:W-:Y:S02]  /*6d840*/  FFMA.FTZ R20, R0, 1.4426950216293334961, R6 ;  /* 0x3fb8aa3b00147823 */ /* 0x000fe40000010006 */
[----:B------:R-:W-:Y:S02]  /*6d850*/  IMAD.IADD R0, R22, 0x1, -R3 ;  /* 0x0000000116007824 */ /* 0x000fe400078e0a03 */
[----:B-1----:R-:W-:Y:S02]  /*6d860*/  FFMA.FTZ R9, R8, 1.1920928955078125e-07, R9 ;  /* 0x3400000008097823 */ /* 0x002fe40000010009 */
[----:B------:R-:W-:Y:S02]  /*6d870*/  FADD R0, R0, -1 ;  /* 0xbf80000000007421 */ /* 0x000fe40000000000 */
[----:B------:R-:W-:Y:S02]  /*6d880*/  FADD R14, R9, R19 ;  /* 0x00000013090e7221 */ /* 0x000fe40000000000 */
[C---:B------:R-:W-:Y:S01]  /*6d890*/  FFMA.FTZ R6, R0.reuse, R24, -0.16845393180847167969 ;  /* 0xbe2c7f3000067423 */ /* 0x040fe20000010018 */
[----:B------:R-:W2:Y:S03]  /*6d8a0*/  LDL.LU R9, [R1+0xbb8] ;  /* 0x000bb80001097983 */ /* 0x000ea60000300800 */
        /* <DEDUP_REMOVED lines=10> */
[----:B------:R3:W4:Y:S01]  /*6d950*/  I2F R19, R3 ;  /* 0x0000000300137306 */ /* 0x0007220000201400 */
[----:B0-----:R-:W-:Y:S02]  /*6d960*/  FSEL R7, RZ, -23, P0 ;  /* 0xc1b80000ff077808 */ /* 0x001fe40000000000 */
[----:B------:R-:W-:Y:S01]  /*6d970*/  ISETP.GE.U32.AND P0, PT, R4, 0x7f800000, PT ;  /* 0x7f8000000400780c */ /* 0x000fe20003f06070 */
[----:B---3--:R-:W-:-:S04]  /*6d980*/  FMUL R3, R0, R6 ;  /* 0x0000000600037220 */ /* 0x008fc80000400000 */
[----:B------:R-:W-:Y:S01]  /*6d990*/  FFMA.FTZ R6, R0, 1.4426950216293334961, R3 ;  /* 0x3fb8aa3b00067823 */ /* 0x000fe20000010003 */
[----:B------:R-:W-:Y:S02]  /*6d9a0*/  FSEL R3, RZ, -23, P1 ;  /* 0xc1b80000ff037808 */ /* 0x000fe40000800000 */
[----:B------:R-:W-:Y:S01]  /*6d9b0*/  ISETP.GE.U32.AND P1, PT, R23, 0x7f800000, PT ;  /* 0x7f8000001700780c */ /* 0x000fe20003f26070 */
[----:B-1----:R-:W-:-:S04]  /*6d9c0*/  FFMA.FTZ R0, R8, 1.1920928955078125e-07, R7 ;  /* 0x3400000008007823 */ /* 0x002fc80000010007 */
[----:B------:R-:W-:Y:S01]  /*6d9d0*/  FADD R13, R0, R20 ;  /* 0x00000014000d7221 */ /* 0x000fe20000000000 */
[----:B------:R-:W-:-:S05]  /*6d9e0*/  @P0 MOV R0, 0x7f800000 ;  /* 0x7f80000000000802 */ /* 0x000fca0000000f00 */
[----:B------:R-:W-:Y:S02]  /*6d9f0*/  @P0 FFMA.FTZ R14, R4, R0, +INF ;  /* 0x7f800000040e0423 */ /* 0x000fe40000010000 */
[----:B------:R-:W-:-:S05]  /*6da00*/  @P1 MOV R0, 0x7f800000 ;  /* 0x7f80000000001802 */ /* 0x000fca0000000f00 */
[----:B------:R-:W-:Y:S01]  /*6da10*/  @P1 FFMA.FTZ R13, R23, R0, +INF ;  /* 0x7f800000170d1423 */ /* 0x000fe20000010000 */
[----:B------:R-:W-:Y:S01]  /*6da20*/  ISETP.GE.U32.AND P1, PT, R22, 0x7f800000, PT ;  /* 0x7f8000001600780c */ /* 0x000fe20003f26070 */
[----:B----4-:R-:W-:-:S04]  /*6da30*/  FFMA.FTZ R3, R19, 1.1920928955078125e-07, R3 ;  /* 0x3400000013037823 */ /* 0x010fc80000010003 */
[----:B------:R-:W-:Y:S01]  /*6da40*/  FADD R7, R3, R6 ;  /* 0x0000000603077221 */ /* 0x000fe20000000000 */
[----:B------:R-:W-:Y:S07]  /*6da50*/  STL [R1+0x39c], R14 ;  /* 0x00039c0e01007387 */ /* 0x000fee0000100800 */
[----:B------:R-:W-:-:S04]  /*6da60*/  @P1 IMAD.MOV.U32 R3, RZ, RZ, 0x7f800000 ;  /* 0x7f800000ff031424 */ /* 0x000fc800078e00ff */
[----:B------:R-:W-:Y:S01]  /*6da70*/  @P1 FFMA.FTZ R7, R22, R3, +INF ;  /* 0x7f80000016071423 */ /* 0x000fe20000010003 */
[----:B------:R-:W-:Y:S04]  /*6da80*/  STL [R1+0x398], R13 ;  /* 0x0003980d01007387 */ /* 0x000fe80000100800 */
[----:B------:R0:W-:Y:S04]  /*6da90*/  STL [R1+0x394], R7 ;  /* 0x0003940701007387 */ /* 0x0001e80000100800 */
[----:B------:R-:W3:Y:S01]  /*6daa0*/  LDL.LU R8, [R1+0xbbc] ;  /* 0x000bbc0001087983 */ /* 0x000ee20000300800 */
[----:B------:R-:W-:-:S02]  /*6dab0*/  IMAD.MOV.U32 R25, RZ, RZ, R21 ;  /* 0x000000ffff197224 */ /* 0x000fc400078e0015 */
[C---:B--2---:R-:W-:Y:S01]  /*6dac0*/  FMUL R21, R9.reuse, 8388608 ;  /* 0x4b00000009157820 */ /* 0x044fe20000400000 */
[----:B------:R-:W-:-:S04]  /*6dad0*/  FSETP.GEU.AND P0, PT, R9, 1.175494350822287508e-38, PT ;  /* 0x008000000900780b */ /* 0x000fc80003f0e000 */
[----:B------:R-:W-:-:S04]  /*6dae0*/  FSEL R21, R21, R9, !P0 ;  /* 0x0000000915157208 */ /* 0x000fc80004000000 */
[----:B------:R-:W-:-:S04]  /*6daf0*/  IADD3 R0, R21, -0x3f3504f3, RZ ;  /* 0xc0cafb0d15007810 */ /* 0x000fc80007ffe0ff */
[----:B------:R-:W-:-:S04]  /*6db00*/  LOP3.LUT R0, R0, 0xff800000, RZ, 0xc0, !PT ;  /* 0xff80000000007812 */ /* 0x000fc800078ec0ff */
[----:B------:R1:W2:Y:S01]  /*6db10*/  I2F R6, R0 ;  /* 0x0000000000067306 */ /* 0x0002a20000201400 */
[----:B------:R-:W-:Y:S02]  /*6db20*/  FSEL R3, RZ, -23, P0 ;  /* 0xc1b80000ff037808 */ /* 0x000fe40000000000 */
[----:B-1----:R-:W-:-:S05]  /*6db30*/  IADD3 R0, R21, -R0, RZ ;  /* 0x8000000015007210 */ /* 0x002fca0007ffe0ff */
[----:B------:R-:W-:Y:S02]  /*6db40*/  FADD R0, R0, -1 ;  /* 0xbf80000000007421 */ /* 0x000fe40000000000 */
[----:B--2---:R-:W-:Y:S02]  /*6db50*/  FFMA.FTZ R6, R6, 1.1920928955078125e-07, R3 ;  /* 0x3400000006067823 */ /* 0x004fe40000010003 */
[----:B------:R-:W-:-:S04]  /*6db60*/  FFMA.FTZ R3, R0, R24, -0.16845393180847167969 ;  /* 0xbe2c7f3000037423 */ /* 0x000fc80000010018 */
[----:B------:R-:W-:-:S04]  /*6db70*/  FFMA.FTZ R3, R0, R3, 0.1716887056827545166 ;  /* 0x3e2fcf2a00037423 */ /* 0x000fc80000010003 */
[----:B------:R-:W-:-:S04]  /*6db80*/  FFMA.FTZ R3, R0, R3, -0.17900948226451873779 ;  /* 0xbe374e4300037423 */ /* 0x000fc80000010003 */
[----:B------:R-:W-:-:S04]  /*6db90*/  FFMA.FTZ R3, R0, R3, 0.20512372255325317383 ;  /* 0x3e520bf400037423 */ /* 0x000fc80000010003 */
[----:B------:R-:W-:-:S04]  /*6dba0*/  FFMA.FTZ R3, R0, R3, -0.24046532809734344482 ;  /* 0xbe763c8b00037423 */ /* 0x000fc80000010003 */
[----:B------:R-:W-:-:S04]  /*6dbb0*/  FFMA.FTZ R3, R0, R3, 0.28857114911079406738 ;  /* 0x3e93bf9900037423 */ /* 0x000fc80000010003 */
[----:B------:R-:W-:-:S04]  /*6dbc0*/  FFMA.FTZ R3, R0, R3, -0.36067417263984680176 ;  /* 0xbeb8aa4900037423 */ /* 0x000fc80000010003 */
[----:B------:R-:W-:-:S04]  /*6dbd0*/  FFMA.FTZ R3, R0, R3, 0.48089820146560668945 ;  /* 0x3ef6384a00037423 */ /* 0x000fc80000010003 */
[----:B------:R-:W-:Y:S01]  /*6dbe0*/  FFMA.FTZ R3, R0, R3, -0.72134751081466674805 ;  /* 0xbf38aa3b00037423 */ /* 0x000fe20000010003 */
[----:B------:R-:W-:-:S03]  /*6dbf0*/  ISETP.GE.U32.AND P1, PT, R21, 0x7f800000, PT ;  /* 0x7f8000001500780c */ /* 0x000fc60003f26070 */
[----:B------:R-:W-:-:S04]  /*6dc00*/  FMUL R3, R0, R3 ;  /* 0x0000000300037220 */ /* 0x000fc80000400000 */
[----:B------:R-:W-:-:S04]  /*6dc10*/  FMUL R3, R0, R3 ;  /* 0x0000000300037220 */ /* 0x000fc80000400000 */
[----:B------:R-:W-:-:S04]  /*6dc20*/  FFMA.FTZ R0, R0, 1.4426950216293334961, R3 ;  /* 0x3fb8aa3b00007823 */ /* 0x000fc80000010003 */
[----:B------:R-:W-:Y:S02]  /*6dc30*/  FADD R3, R6, R0 ;  /* 0x0000000006037221 */ /* 0x000fe40000000000 */
[----:B------:R-:W-:-:S04]  /*6dc40*/  @P1 IMAD.MOV.U32 R0, RZ, RZ, 0x7f800000 ;  /* 0x7f800000ff001424 */ /* 0x000fc800078e00ff */
[----:B------:R-:W-:Y:S02]  /*6dc50*/  @P1 FFMA.FTZ R3, R21, R0, +INF ;  /* 0x7f80000015031423 */ /* 0x000fe40000010000 */
[C---:B---3--:R-:W-:Y:S01]  /*6dc60*/  FMUL R20, R8.reuse, 8388608 ;  /* 0x4b00000008147820 */ /* 0x048fe20000400000 */
[----:B------:R-:W-:Y:S02]  /*6dc70*/  FSETP.GEU.AND P0, PT, R8, 1.175494350822287508e-38, PT ;  /* 0x008000000800780b */ /* 0x000fe40003f0e000 */
[----:B------:R1:W-:Y:S02]  /*6dc80*/  STL [R1+0x504], R3 ;  /* 0x0005040301007387 */ /* 0x0003e40000100800 */
[----:B------:R-:W-:Y:S02]  /*6dc90*/  FSEL R20, R20, R8, !P0 ;  /* 0x0000000814147208 */ /* 0x000fe40004000000 */
[----:B0-----:R-:W2:Y:S02]  /*6dca0*/  LDL.LU R7, [R1+0xbf0] ;  /* 0x000bf00001077983 */ /* 0x001ea40000300800 */
[----:B------:R-:W-:-:S04]  /*6dcb0*/  IADD3 R0, R20, -0x3f3504f3, RZ ;  /* 0xc0cafb0d14007810 */ /* 0x000fc80007ffe0ff */
[----:B------:R-:W-:Y:S02]  /*6dcc0*/  LOP3.LUT R0, R0, 0xff800000, RZ, 0xc0, !PT ;  /* 0xff80000000007812 */ /* 0x000fe400078ec0ff */
[----:B------:R-:W-:Y:S02]  /*6dcd0*/  FSETP.NEU.AND P1, PT, R5, RZ, PT ;  /* 0x000000ff0500720b */ /* 0x000fe40003f2d000 */
[----:B------:R0:W3:Y:S01]  /*6dce0*/  I2F R5, R0 ;  /* 0x0000000000057306 */ /* 0x0000e20000201400 */
[----:B-1----:R-:W-:Y:S02]  /*6dcf0*/  FSEL R3, RZ, -23, P0 ;  /* 0xc1b80000ff037808 */ /* 0x002fe40000000000 */
[----:B0-----:R-:W-:-:S05]  /*6dd00*/  IADD3 R0, R20, -R0, RZ ;  /* 0x8000000014007210 */ /* 0x001fca0007ffe0ff */
[----:B------:R-:W-:Y:S02]  /*6dd10*/  FADD R0, R0, -1 ;  /* 0xbf80000000007421 */ /* 0x000fe40000000000 */
[----:B---3--:R-:W-:Y:S02]  /*6dd20*/  FFMA.FTZ R5, R5, 1.1920928955078125e-07, R3 ;  /* 0x3400000005057823 */ /* 0x008fe40000010003 */
        /* <DEDUP_REMOVED lines=15> */
[----:B------:R-:W-:-:S05]  /*6de20*/  @P0 FFMA.FTZ R6, R20, R0, +INF ;  /* 0x7f80000014060423 */ /* 0x000fca0000010000 */
[----:B------:R0:W-:Y:S04]  /*6de30*/  STL [R1+0x548], R6 ;  /* 0x0005480601007387 */ /* 0x0001e80000100800 */
[----:B0-----:R-:W3:Y:S01]  /*6de40*/  LDL.LU R6, [R1+0xbf4] ;  /* 0x000bf40001067983 */ /* 0x001ee20000300800 */
[----:B------:R-:W-:-:S04]  /*6de50*/  LOP3.LUT R2, R2, 0xfffeffff, RZ, 0xc0, !PT ;  /* 0xfffeffff02027812 */ /* 0x000fc800078ec0ff */
[----:B------:R-:W-:Y:S02]  /*6de60*/  @P1 LOP3.LUT R2, R2, 0x10000, RZ, 0xfc, !PT ;  /* 0x0001000002021812 */ /* 0x000fe400078efcff */
[----:B------:R-:W-:Y:S01]  /*6de70*/  FSETP.NEU.AND P1, PT, R4, RZ, PT ;  /* 0x000000ff0400720b */ /* 0x000fe20003f2d000 */
[C---:B--2---:R-:W-:Y:S01]  /*6de80*/  FMUL R19, R7.reuse, 8388608 ;  /* 0x4b00000007137820 */ /* 0x044fe20000400000 */
[----:B------:R-:W-:-:S04]  /*6de90*/  FSETP.GEU.AND P0, PT, R7, 1.175494350822287508e-38, PT ;  /* 0x008000000700780b */ /* 0x000fc80003f0e000 */
[----:B------:R-:W-:-:S04]  /*6dea0*/  FSEL R19, R19, R7, !P0 ;  /* 0x0000000713137208 */ /* 0x000fc80004000000 */
[----:B------:R-:W-:-:S04]  /*6deb0*/  IADD3 R0, R19, -0x3f3504f3, RZ ;  /* 0xc0cafb0d13007810 */ /* 0x000fc80007ffe0ff */
[----:B------:R-:W-:-:S04]  /*6dec0*/  LOP3.LUT R0, R0, 0xff800000, RZ, 0xc0, !PT ;  /* 0xff80000000007812 */ /* 0x000fc800078ec0ff */
[----:B------:R0:W1:Y:S01]  /*6ded0*/  I2F R3, R0 ;  /* 0x0000000000037306 */ /* 0x0000620000201400 */
[----:B------:R-:W-:Y:S02]  /*6dee0*/  FSEL R4, RZ, -23, P0 ;  /* 0xc1b80000ff047808 */ /* 0x000fe40000000000 */
[----:B0-----:R-:W-:-:S05]  /*6def0*/  IADD3 R0, R19, -R0, RZ ;  /* 0x8000000013007210 */ /* 0x001fca0007ffe0ff */
[----:B------:R-:W-:Y:S02]  /*6df00*/  FADD R0, R0, -1 ;  /* 0xbf80000000007421 */ /* 0x000fe40000000000 */
[----:B-1----:R-:W-:Y:S02]  /*6df10*/  FFMA.FTZ R4, R3, 1.1920928955078125e-07, R4 ;  /* 0x3400000003047823 */ /* 0x002fe40000010004 */
        /* <DEDUP_REMOVED lines=17> */
[----:B------:R-:W-:-:S04]  /*6e030*/  FSETP.GEU.AND P0, PT, R6, 1.175494350822287508e-38, PT ;  /* 0x008000000600780b */ /* 0x000fc80003f0e000 */
[----:B------:R-:W-:-:S04]  /*6e040*/  FSEL R3, R3, R6, !P0 ;  /* 0x0000000603037208 */ /* 0x000fc80004000000 */
[----:B------:R-:W-:-:S04]  /*6e050*/  IADD3 R0, R3, -0x3f3504f3, RZ ;  /* 0xc0cafb0d03007810 */ /* 0x000fc80007ffe0ff */
[----:B------:R-:W-:-:S04]  /*6e060*/  LOP3.LUT R0, R0, 0xff800000, RZ, 0xc0, !PT ;  /* 0xff80000000007812 */ /* 0x000fc800078ec0ff */
[----:B------:R0:W1:Y:S01]  /*6e070*/  I2F R4, R0 ;  /* 0x0000000000047306 */ /* 0x0000620000201400 */
[----:B------:R2:W-:Y:S01]  /*6e080*/  STL [R1+0x558], R5 ;  /* 0x0005580501007387 */ /* 0x0005e20000100800 */
[----:B0-----:R-:W-:Y:S02]  /*6e090*/  IADD3 R0, R3, -R0, RZ ;  /* 0x8000000003007210 */ /* 0x001fe40007ffe0ff */
[----:B--2---:R-:W-:-:S03]  /*6e0a0*/  FSEL R5, RZ, -23, P0 ;  /* 0xc1b80000ff057808 */ /* 0x004fc60000000000 */
        /* <DEDUP_REMOVED lines=10> */
[----:B------:R-:W-:-:S04]  /*6e150*/  FFMA.FTZ R4, R0, R4, -0.72134751081466674805 ;  /* 0xbf38aa3b00047423 */ /* 0x000fc80000010004 */
[----:B------:R-:W-:-:S04]  /*6e160*/  FMUL R4, R0, R4 ;  /* 0x0000000400047220 */ /* 0x000fc80000400000 */
[----:B------:R-:W-:-:S04]  /*6e170*/  FMUL R4, R0, R4 ;  /* 0x0000000400047220 */ /* 0x000fc80000400000 */
[----:B------:R-:W-:-:S04]  /*6e180*/  FFMA.FTZ R0, R0, 1.4426950216293334961, R4 ;  /* 0x3fb8aa3b00007823 */ /* 0x000fc80000010004 */
[----:B------:R-:W-:Y:S02]  /*6e190*/  FADD R13, R5, R0 ;  /* 0x00000000050d7221 */ /* 0x000fe40000000000 */
[----:B------:R-:W2:Y:S01]  /*6e1a0*/  LDL.LU R5, [R1+0xbf8] ;  /* 0x000bf80001057983 */ /* 0x000ea20000300800 */
[----:B------:R-:W-:Y:S02]  /*6e1b0*/  LOP3.LUT R2, R2, 0xff7fffff, RZ, 0xc0, !PT ;  /* 0xff7fffff02027812 */ /* 0x000fe400078ec0ff */
[----:B------:R-:W-:Y:S02]  /*6e1c0*/  ISETP.GE.U32.AND P0, PT, R3, 0x7f800000, PT ;  /* 0x7f8000000300780c */ /* 0x000fe40003f06070 */
[----:B------:R-:W-:Y:S02]  /*6e1d0*/  @P1 LOP3.LUT R2, R2, 0x800000, RZ, 0xfc, !PT ;  /* 0x0080000002021812 */ /* 0x000fe400078efcff */
[----:B------:R-:W-:Y:S02]  /*6e1e0*/  FSETP.NEU.AND P1, PT, R23, RZ, PT ;  /* 0x000000ff1700720b */ /* 0x000fe40003f2d000 */
[----:B------:R-:W-:-:S07]  /*6e1f0*/  LOP3.LUT R2, R2, 0xffdfffff, RZ, 0xc0, !PT ;  /* 0xffdfffff02027812 */ /* 0x000fce00078ec0ff */
[----:B------:R-:W-:-:S04]  /*6e200*/  @P0 IMAD.MOV.U32 R0, RZ, RZ, 0x7f800000 ;  /* 0x7f800000ff000424 */ /* 0x000fc800078e00ff */
[----:B------:R-:W-:Y:S01]  /*6e210*/  @P1 LOP3.LUT R2, R2, 0x200000, RZ, 0xfc, !PT ;  /* 0x0020000002021812 */ /* 0x000fe200078efcff */
[----:B------:R-:W-:Y:S01]  /*6e220*/  @P0 FFMA.FTZ R13, R3, R0, +INF ;  /* 0x7f800000030d0423 */ /* 0x000fe20000010000 */
[----:B------:R-:W-:Y:S02]  /*6e230*/  FSETP.NEU.AND P1, PT, R22, RZ, PT ;  /* 0x000000ff1600720b */ /* 0x000fe40003f2d000 */
[----:B------:R-:W-:-:S11]  /*6e240*/  LOP3.LUT R2, R2, 0xffbfffff, RZ, 0xc0, !PT ;  /* 0xffbfffff02027812 */ /* 0x000fd600078ec0ff */
[----:B------:R-:W-:Y:S02]  /*6e250*/  @P1 LOP3.LUT R2, R2, 0x400000, RZ, 0xfc, !PT ;  /* 0x0040000002021812 */ /* 0x000fe400078efcff */
[----:B------:R-:W-:Y:S02]  /*6e260*/  FSETP.NEU.AND P1, PT, R21, RZ, PT ;  /* 0x000000ff1500720b */ /* 0x000fe40003f2d000 */
[----:B------:R-:W-:-:S11]  /*6e270*/  LOP3.LUT R2, R2, 0xfff7ffff, RZ, 0xc0, !PT ;  /* 0xfff7ffff02027812 */ /* 0x000fd600078ec0ff */
[----:B------:R-:W-:Y:S02]  /*6e280*/  @P1 LOP3.LUT R2, R2, 0x80000, RZ, 0xfc, !PT ;  /* 0x0008000002021812 */ /* 0x000fe400078efcff */
[----:B------:R-:W-:Y:S01]  /*6e290*/  FSETP.NEU.AND P1, PT, R20, RZ, PT ;  /* 0x000000ff1400720b */ /* 0x000fe20003f2d000 */
[----:B------:R0:W-:Y:S01]  /*6e2a0*/  STL [R1+0x554], R13 ;  /* 0x0005540d01007387 */ /* 0x0001e20000100800 */
        /* <DEDUP_REMOVED lines=21> */
[----:B------:R-:W-:Y:S02]  /*6e400*/  FFMA.FTZ R0, R0, 1.4426950216293334961, R4 ;  /* 0x3fb8aa3b00007823 */ /* 0x000fe40000010004 */
[----:B------:R-:W2:Y:S01]  /*6e410*/  LDL.LU R4, [R1+0xbfc] ;  /* 0x000bfc0001047983 */ /* 0x000ea20000300800 */
[----:B------:R-:W-:Y:S01]  /*6e420*/  ISETP.GE.U32.AND P0, PT, R15, 0x7f800000, PT ;  /* 0x7f8000000f00780c */ /* 0x000fe20003f06070 */
[----:B0-----:R-:W-:Y:S01]  /*6e430*/  FADD R13, R20, R0 ;  /* 0x00000000140d7221 */ /* 0x001fe20000000000 */
[----:B------:R-:W-:-:S04]  /*6e440*/  LOP3.LUT R2, R2, 0xffefffff, RZ, 0xc0, !PT ;  /* 0xffefffff02027812 */ /* 0x000fc800078ec0ff */
[----:B------:R-:W-:-:S07]  /*6e450*/  @P1 LOP3.LUT R2, R2, 0x100000, RZ, 0xfc, !PT ;  /* 0x0010000002021812 */ /* 0x000fce00078efcff */
[----:B------:R-:W-:Y:S01]  /*6e460*/  @P0 IMAD.MOV.U32 R0, RZ, RZ, 0x7f800000 ;  /* 0x7f800000ff000424 */ /* 0x000fe200078e00ff */
[----:B------:R-:W-:-:S03]  /*6e470*/  FSETP.NEU.AND P1, PT, R19, RZ, PT ;  /* 0x000000ff1300720b */ /* 0x000fc60003f2d000 */
[----:B------:R-:W-:Y:S01]  /*6e480*/  @P0 FFMA.FTZ R13, R15, R0, +INF ;  /* 0x7f8000000f0d0423 */ /* 0x000fe20000010000 */
[----:B------:R-:W-:-:S09]  /*6e490*/  LOP3.LUT R2, R2, 0xfffdffff, RZ, 0xc0, !PT ;  /* 0xfffdffff02027812 */ /* 0x000fd200078ec0ff */
        /* <DEDUP_REMOVED lines=26> */
[----:B0-----:R-:W-:Y:S02]  /*6e640*/  FADD R13, R19, R0 ;  /* 0x00000000130d7221 */ /* 0x001fe40000000000 */
[----:B------:R-:W-:-:S04]  /*6e650*/  @P0 IMAD.MOV.U32 R0, RZ, RZ, 0x7f800000 ;  /* 0x7f800000ff000424 */ /* 0x000fc800078e00ff */
[----:B------:R-:W-:Y:S01]  /*6e660*/  @P0 FFMA.FTZ R13, R16, R0, +INF ;  /* 0x7f800000100d0423 */ /* 0x000fe20000010000 */
[----:B------:R-:W-:-:S04]  /*6e670*/  MOV R0, R25 ;  /* 0x0000001900007202 */ /* 0x000fc80000000f00 */
[C---:B------:R-:W-:Y:S01]  /*6e680*/  FSETP.GEU.AND P0, PT, R0.reuse, 1.175494350822287508e-38, PT ;  /* 0x008000000000780b */ /* 0x040fe20003f0e000 */
[----:B------:R-:W-:Y:S01]  /*6e690*/  FMUL R3, R0, 8388608 ;  /* 0x4b00000000037820 */ /* 0x000fe20000400000 */
[----:B------:R0:W-:Y:S04]  /*6e6a0*/  STL [R1+0x54c], R13 ;  /* 0x00054c0d01007387 */ /* 0x0001e80000100800 */
[----:B0-----:R-:W-:-:S04]  /*6e6b0*/  FSEL R13, R3, R0, !P0 ;  /* 0x00000000030d7208 */ /* 0x001fc80004000000 */
[----:B------:R-:W-:-:S04]  /*6e6c0*/  IADD3 R3, R13, -0x3f3504f3, RZ ;  /* 0xc0cafb0d0d037810 */ /* 0x000fc80007ffe0ff */
[----:B------:R-:W-:-:S04]  /*6e6d0*/  LOP3.LUT R3, R3, 0xff800000, RZ, 0xc0, !PT ;  /* 0xff80000003037812 */ /* 0x000fc800078ec0ff */
[----:B------:R0:W1:Y:S01]  /*6e6e0*/  I2F R19, R3 ;  /* 0x0000000300137306 */ /* 0x0000620000201400 */
[----:B------:R-:W-:Y:S01]  /*6e6f0*/  FSEL R20, RZ, -23, P0 ;  /* 0xc1b80000ff147808 */ /* 0x000fe20000000000 */
[----:B0-----:R-:W-:-:S04]  /*6e700*/  IMAD.IADD R3, R13, 0x1, -R3 ;  /* 0x000000010d037824 */ /* 0x001fc800078e0a03 */
        /* <DEDUP_REMOVED lines=12> */
[C---:B------:R-:W-:Y:S01]  /*6e7d0*/  FMUL R19, R3.reuse, R19 ;  /* 0x0000001303137220 */ /* 0x040fe20000400000 */
[----:B------:R-:W-:Y:S03]  /*6e7e0*/  STL [R1+0x500], R13 ;  /* 0x0005000d01007387 */ /* 0x000fe60000100800 */
[----:B------:R-:W-:Y:S01]  /*6e7f0*/  FFMA.FTZ R3, R3, 1.4426950216293334961, R19 ;  /* 0x3fb8aa3b03037823 */ /* 0x000fe20000010013 */
[----:B------:R0:W-:Y:S04]  /*6e800*/  STL [R1+0x544], R14 ;  /* 0x0005440e01007387 */ /* 0x0001e80000100800 */
[----:B------:R-:W2:Y:S04]  /*6e810*/  LDL.LU R18, [R1+0xa78] ;  /* 0x000a780001127983 */ /* 0x000ea80000300800 */
[----:B------:R1:W-:Y:S04]  /*6e820*/  STL [R1+0x540], R3 ;  /* 0x0005400301007387 */ /* 0x0003e80000100800 */
[----:B0-----:R-:W3:Y:S04]  /*6e830*/  LDL.LU R14, [R1+0xa7c] ;  /* 0x000a7c00010e7983 */ /* 0x001ee80000300800 */
[----:B------:R-:W4:Y:S04]  /*6e840*/  LDL.LU R17, [R1+0xa68] ;  /* 0x000a680001117983 */ /* 0x000f280000300800 */
        /* <DEDUP_REMOVED lines=12> */
[----:B-1----:R-:W5:Y:S01]  /*6e910*/  LDL.LU R3, [R1+0xaac] ;  /* 0x000aac0001037983 */ /* 0x002f620000300800 */
[----:B------:R-:W-:-:S02]  /*6e920*/  LOP3.LUT R2, R2, 0xfffbffff, RZ, 0xc0, !PT ;  /* 0xfffbffff02027812 */ /* 0x000fc400078ec0ff */
[----:B------:R-:W-:Y:S02]  /*6e930*/  FSETP.GT.AND P0, PT, |R0|, 8.50705917302346158658e+37, PT ;  /* 0x7e8000000000780b */ /* 0x000fe40003f04200 */
[----:B------:R-:W-:Y:S02]  /*6e940*/  @P1 LOP3.LUT R2, R2, 0x40000, RZ, 0xfc, !PT ;  /* 0x0004000002021812 */ /* 0x000fe400078efcff */
[----:B------:R-:W-:-:S09]  /*6e950*/  FSETP.GEU.AND P1, PT, |R0|, 1.175494350822287508e-38, PT ;  /* 0x008000000000780b */ /* 0x000fd20003f2e200 */
[----:B------:R-:W-:-:S04]  /*6e960*/  @P0 FMUL R0, R0, 0.25 ;  /* 0x3e80000000000820 */ /* 0x000fc80000400000 */
[----:B------:R-:W-:-:S06]  /*6e970*/  @!P1 FMUL R0, R0, 16777216 ;  /* 0x4b80000000009820 */ /* 0x000fcc0000400000 */
[----:B------:R-:W0:Y:S01]  /*6e980*/  MUFU.RCP R0, R0 ;  /* 0x0000000000007308 */ /* 0x000e220000001000 */
[----:B------:R-:W-:Y:S01]  /*6e990*/  LOP3.LUT R2, R2, 0xffffbfff, RZ, 0xc0, !PT ;  /* 0xffffbfff02027812 */ /* 0x000fe200078ec0ff */
[----:B--2---:R-:W-:Y:S02]  /*6e9a0*/  @P0 FMUL R18, R18, 0.25 ;  /* 0x3e80000012120820 */ /* 0x004fe40000400000 */
[----:B---3--:R-:W-:Y:S02]  /*6e9b0*/  @P0 FMUL R14, R14, 0.25 ;  /* 0x3e8000000e0e0820 */ /* 0x008fe40000400000 */
[----:B----4-:R-:W-:Y:S02]  /*6e9c0*/  @P0 FMUL R17, R17, 0.25 ;  /* 0x3e80000011110820 */ /* 0x010fe40000400000 */
[----:B-----5:R-:W-:Y:S02]  /*6e9d0*/  @P0 FMUL R13, R13, 0.25 ;  /* 0x3e8000000d0d0820 */ /* 0x020fe40000400000 */
[----:B------:R-:W-:-:S02]  /*6e9e0*/  @P0 FMUL R29, R29, 0.25 ;  /* 0x3e8000001d1d0820 */ /* 0x000fc40000400000 */
[----:B------:R-:W-:Y:S02]  /*6e9f0*/  @P0 FMUL R28, R28, 0.25 ;  /* 0x3e8000001c1c0820 */ /* 0x000fe40000400000 */
[----:B------:R-:W-:Y:S02]  /*6ea00*/  @P0 FMUL R27, R27, 0.25 ;  /* 0x3e8000001b1b0820 */ /* 0x000fe40000400000 */
[----:B------:R-:W-:Y:S02]  /*6ea10*/  @P0 FMUL R26, R26, 0.25 ;  /* 0x3e8000001a1a0820 */ /* 0x000fe40000400000 */
[----:B------:R-:W-:Y:S02]  /*6ea20*/  @P0 FMUL R25, R25, 0.25 ;  /* 0x3e80000019190820 */ /* 0x000fe40000400000 */
[----:B------:R-:W-:Y:S02]  /*6ea30*/  @P0 FMUL R24, R24, 0.25 ;  /* 0x3e80000018180820 */ /* 0x000fe40000400000 */
[----:B------:R-:W-:-:S02]  /*6ea40*/  @P0 FMUL R23, R23, 0.25 ;  /* 0x3e80000017170820 */ /* 0x000fc40000400000 */
[----:B------:R-:W-:Y:S02]  /*6ea50*/  @P0 FMUL R22, R22, 0.25 ;  /* 0x3e80000016160820 */ /* 0x000fe40000400000 */
[----:B------:R-:W-:Y:S02]  /*6ea60*/  @P0 FMUL R21, R21, 0.25 ;  /* 0x3e80000015150820 */ /* 0x000fe40000400000 */
[----:B------:R-:W-:Y:S02]  /*6ea70*/  @P0 FMUL R3, R3, 0.25 ;  /* 0x3e80000003030820 */ /* 0x000fe40000400000 */
[----:B------:R-:W-:Y:S02]  /*6ea80*/  @P0 FMUL R19, R19, 0.25 ;  /* 0x3e80000013130820 */ /* 0x000fe40000400000 */
[----:B------:R-:W-:Y:S02]  /*6ea90*/  @!P1 FMUL R3, R3, 16777216 ;  /* 0x4b80000003039820 */ /* 0x000fe40000400000 */
[----:B------:R-:W-:-:S02]  /*6eaa0*/  @P0 FMUL R20, R20, 0.25 ;  /* 0x3e80000014140820 */ /* 0x000fc40000400000 */
[----:B0-----:R-:W-:Y:S02]  /*6eab0*/  FMUL R3, R0, R3 ;  /* 0x0000000300037220 */ /* 0x001fe40000400000 */
[----:B------:R-:W-:Y:S02]  /*6eac0*/  @!P1 FMUL R19, R19, 16777216 ;  /* 0x4b80000013139820 */ /* 0x000fe40000400000 */
[----:B------:R-:W-:Y:S01]  /*6ead0*/  @!P1 FMUL R20, R20, 16777216 ;  /* 0x4b80000014149820 */ /* 0x000fe20000400000 */
[----:B------:R0:W-:Y:S01]  /*6eae0*/  STL [R1+0x53c], R3 ;  /* 0x00053c0301007387 */ /* 0x0001e20000100800 */
[----:B------:R-:W-:Y:S02]  /*6eaf0*/  @!P1 FMUL R21, R21, 16777216 ;  /* 0x4b80000015159820 */ /* 0x000fe40000400000 */
[----:B------:R-:W-:Y:S02]  /*6eb00*/  @!P1 FMUL R22, R22, 16777216 ;  /* 0x4b80000016169820 */ /* 0x000fe40000400000 */
[----:B0-----:R-:W-:-:S02]  /*6eb10*/  FMUL R3, R0, R19 ;  /* 0x0000001300037220 */ /* 0x001fc40000400000 */
[----:B------:R-:W-:Y:S02]  /*6eb20*/  FMUL R19, R0, R20 ;  /* 0x0000001400137220 */ /* 0x000fe40000400000 */
[----:B------:R-:W-:Y:S01]  /*6eb30*/  @!P1 FMUL R23, R23, 16777216 ;  /* 0x4b80000017179820 */ /* 0x000fe20000400000 */
[----:B------:R0:W-:Y:S01]  /*6eb40*/  STL [R1+0x538], R3 ;  /* 0x0005380301007387 */ /* 0x0001e20000100800 */
[----:B------:R-:W-:Y:S02]  /*6eb50*/  @!P1 FMUL R24, R24, 16777216 ;  /* 0x4b80000018189820 */ /* 0x000fe40000400000 */
[C---:B------:R-:W-:Y:S01]  /*6eb60*/  FMUL R20, R0.reuse, R22 ;  /* 0x0000001600147220 */ /* 0x040fe20000400000 */
[----:B------:R1:W-:Y:S01]  /*6eb70*/  STL [R1+0x534], R19 ;  /* 0x0005341301007387 */ /* 0x0003e20000100800 */
[----:B------:R-:W-:Y:S02]  /*6eb80*/  @!P1 FMUL R25, R25, 16777216 ;  /* 0x4b80000019199820 */ /* 0x000fe40000400000 */
[----:B0-----:R-:W-:-:S02]  /*6eb90*/  FMUL R3, R0, R21 ;  /* 0x0000001500037220 */ /* 0x001fc40000400000 */
[----:B------:R-:W-:Y:S02]  /*6eba0*/  @!P1 FMUL R26, R26, 16777216 ;  /* 0x4b8000001a1a9820 */ /* 0x000fe40000400000 */
[----:B-1----:R-:W-:Y:S01]  /*6ebb0*/  FMUL R19, R0, R23 ;  /* 0x0000001700137220 */ /* 0x002fe20000400000 */
[----:B------:R0:W-:Y:S01]  /*6ebc0*/  STL [R1+0x530], R3 ;  /* 0x0005300301007387 */ /* 0x0001e20000100800 */
[----:B------:R-:W-:-:S03]  /*6ebd0*/  @!P1 FMUL R27, R27, 16777216 ;  /* 0x4b8000001b1b9820 */ /* 0x000fc60000400000 */
[----:B------:R1:W-:Y:S01]  /*6ebe0*/  STL [R1+0x52c], R20 ;  /* 0x00052c1401007387 */ /* 0x0003e20000100800 */
[----:B------:R-:W-:Y:S02]  /*6ebf0*/  @!P1 FMUL R28, R28, 16777216 ;  /* 0x4b8000001c1c9820 */ /* 0x000fe40000400000 */
[C---:B0-----:R-:W-:Y:S01]  /*6ec00*/  FMUL R3, R0.reuse, R24 ;  /* 0x0000001800037220 */ /* 0x041fe20000400000 */
[----:B------:R0:W-:Y:S01]  /*6ec10*/  STL [R1+0x528], R19 ;  /* 0x0005281301007387 */ /* 0x0001e20000100800 */
[----:B-1----:R-:W-:-:S03]  /*6ec20*/  FMUL R20, R0, R25 ;  /* 0x0000001900147220 */ /* 0x002fc60000400000 */
[----:B------:R1:W-:Y:S01]  /*6ec30*/  STL [R1+0x524], R3 ;  /* 0x0005240301007387 */ /* 0x0003e20000100800 */
[----:B------:R-:W-:Y:S02]  /*6ec40*/  @!P1 FMUL R29, R29, 16777216 ;  /* 0x4b8000001d1d9820 */ /* 0x000fe40000400000 */
[C---:B0-----:R-:W-:Y:S01]  /*6ec50*/  FMUL R19, R0.reuse, R26 ;  /* 0x0000001a00137220 */ /* 0x041fe20000400000 */
[----:B------:R0:W-:Y:S01]  /*6ec60*/  STL [R1+0x520], R20 ;  /* 0x0005201401007387 */ /* 0x0001e20000100800 */
[----:B------:R-:W-:Y:S02]  /*6ec70*/  @!P1 FMUL R13, R13, 16777216 ;  /* 0x4b8000000d0d9820 */ /* 0x000fe40000400000 */
[C---:B-1----:R-:W-:Y:S01]  /*6ec80*/  FMUL R3, R0.reuse, R27 ;  /* 0x0000001b00037220 */ /* 0x042fe20000400000 */
[----:B------:R1:W-:Y:S01]  /*6ec90*/  STL [R1+0x51c], R19 ;  /* 0x00051c1301007387 */ /* 0x0003e20000100800 */
[----:B------:R-:W-:Y:S02]  /*6eca0*/  @!P1 FMUL R17, R17, 16777216 ;  /* 0x4b80000011119820 */ /* 0x000fe40000400000 */
[C---:B0-----:R-:W-:Y:S01]  /*6ecb0*/  FMUL R20, R0.reuse, R28 ;  /* 0x0000001c00147220 */ /* 0x041fe20000400000 */
[----:B------:R0:W-:Y:S01]  /*6ecc0*/  STL [R1+0x518], R3 ;  /* 0x0005180301007387 */ /* 0x0001e20000100800 */
[----:B-1----:R-:W-:-:S03]  /*6ecd0*/  FMUL R19, R0, R29 ;  /* 0x0000001d00137220 */ /* 0x002fc60000400000 */
[----:B------:R-:W-:Y:S01]  /*6ece0*/  STL [R1+0x514], R20 ;  /* 0x0005141401007387 */ /* 0x000fe20000100800 */
[----:B------:R-:W-:Y:S02]  /*6ecf0*/  @!P1 FMUL R14, R14, 16777216 ;  /* 0x4b8000000e0e9820 */ /* 0x000fe40000400000 */
[----:B------:R-:W-:Y:S02]  /*6ed00*/  @!P1 FMUL R18, R18, 16777216 ;  /* 0x4b80000012129820 */ /* 0x000fe40000400000 */
[C---:B0-----:R-:W-:Y:S02]  /*6ed10*/  FMUL R3, R0.reuse, R13 ;  /* 0x0000000d00037220 */ /* 0x041fe40000400000 */
[----:B------:R-:W2:Y:S04]  /*6ed20*/  LDL.LU R13, [R1+0x22d4] ;  /* 0x0022d400010d7983 */ /* 0x000ea80000300800 */
[----:B------:R0:W-:Y:S04]  /*6ed30*/  STL [R1+0x510], R19 ;  /* 0x0005101301007387 */ /* 0x0001e80000100800 */
[----:B------:R1:W-:Y:S01]  /*6ed40*/  STL [R1+0x50c], R3 ;  /* 0x00050c0301007387 */ /* 0x0003e20000100800 */
[----:B0-----:R-:W-:-:S03]  /*6ed50*/  FMUL R19, R0, R17 ;  /* 0x0000001100137220 */ /* 0x001fc60000400000 */
[----:B------:R-:W0:Y:S01]  /*6ed60*/  S2R R17, SR_TID.X ;  /* 0x0000000000117919 */ /* 0x000e220000002100 */
[C---:B-1----:R-:W-:Y:S02]  /*6ed70*/  FMUL R3, R0.reuse, R14 ;  /* 0x0000000e00037220 */ /* 0x042fe40000400000 */
[----:B------:R-:W-:Y:S01]  /*6ed80*/  FMUL R0, R0, R18 ;  /* 0x0000001200007220 */ /* 0x000fe20000400000 */
[----:B------:R-:W-:Y:S04]  /*6ed90*/  STL [R1+0x508], R19 ;  /* 0x0005081301007387 */ /* 0x000fe80000100800 */
[----:B------:R-:W1:Y:S04]  /*6eda0*/  S2R R18, SR_CTAID.X ;  /* 0x0000000000127919 */ /* 0x000e680000002500 */
[----:B------:R-:W3:Y:S04]  /*6edb0*/  LDL.LU R14, [R1+0x22d0] ;  /* 0x0022d000010e7983 */ /* 0x000ee80000300800 */
[----:B------:R4:W-:Y:S04]  /*6edc0*/  STL [R1+0x49c], R3 ;  /* 0x00049c0301007387 */ /* 0x0009e80000100800 */
[----:B----4-:R-:W4:Y:S01]  /*6edd0*/  S2R R3, SR_CTAID.Y ;  /* 0x0000000000037919 */ /* 0x010f220000002600 */
[----:B------:R-:W-:-:S02]  /*6ede0*/  FSETP.NEU.AND P1, PT, R15, RZ, PT ;  /* 0x000000ff0f00720b */ /* 0x000fc40003f2d000 */
[C---:B0-----:R-:W-:Y:S02]  /*6edf0*/  LOP3.LUT R19, R17.reuse, 0xe0, RZ, 0xc0, !PT ;  /* 0x000000e011137812 */ /* 0x041fe400078ec0ff */
[----:B------:R-:W-:Y:S01]  /*6ee00*/  LOP3.LUT R20, R17, 0x3, RZ, 0xc0, !PT ;  /* 0x0000000311147812 */ /* 0x000fe200078ec0ff */
[----:B------:R0:W-:Y:S01]  /*6ee10*/  STL [R1+0x498], R0 ;  /* 0x0004980001007387 */ /* 0x0001e20000100800 */
[----:B-1----:R-:W-:Y:S02]  /*6ee20*/  SHF.L.U32 R18, R18, 0x7, RZ ;  /* 0x0000000712127819 */ /* 0x002fe400000006ff */
[----:B------:R-:W-:Y:S01]  /*6ee30*/  FSETP.NEU.AND P0, PT, R16, RZ, PT ;  /* 0x000000ff1000720b */ /* 0x000fe20003f0d000 */
[----:B------:R-:W5:Y:S01]  /*6ee40*/  LDL.LU R15, [R1+0x22cc] ;  /* 0x0022cc00010f7983 */ /* 0x000f620000300800 */
[----:B0-----:R-:W-:-:S03]  /*6ee50*/  IMAD R0, R19, 0x4, R20 ;  /* 0x0000000413007824 */ /* 0x001fc600078e0214 */
[----:B------:R-:W-:Y:S01]  /*6ee60*/  @P1 LOP3.LUT R2, R2, 0x4000, RZ, 0xfc, !PT ;  /* 0x0000400002021812 */ /* 0x000fe200078efcff */
[----:B----4-:R-:W-:Y:S01]  /*6ee70*/  IMAD R19, R3, c[0x0][0x1c0], RZ ;  /* 0x0000700003137a24 */ /* 0x010fe200078e02ff */
[----:B------:R-:W-:-:S05]  /*6ee80*/  LOP3.LUT R3, R18, 0x7f, R17, 0xf8, !PT ;  /* 0x0000007f12037812 */ /* 0x000fca00078ef811 */
[----:B------:R-:W-:Y:S01]  /*6ee90*/  IMAD R0, R3, c[0x0][0x1c4], RZ ;  /* 0x0000710003007a24 */ /* 0x000fe200078e02ff */
[----:B------:R-:W-:Y:S02]  /*6eea0*/  LOP3.LUT R2, R2, 0xffff7fff, RZ, 0xc0, !PT ;  /* 0xffff7fff02027812 */ /* 0x000fe400078ec0ff */
[C---:B------:R-:W-:Y:S01]  /*6eeb0*/  SHF.L.U32 R20, R19.reuse, 0x1, RZ ;  /* 0x0000000113147819 */ /* 0x040fe200000006ff */
[----:B------:R-:W-:Y:S01]  /*6eec0*/  IMAD.SHL.U32 R3, R0, 0x2, RZ ;  /* 0x0000000200037824 */ /* 0x000fe200078e00ff */
[----:B------:R-:W-:Y:S01]  /*6eed0*/  @P0 LOP3.LUT R2, R2, 0x8000, RZ, 0xfc, !PT ;  /* 0x0000800002020812 */ /* 0x000fe200078efcff */
[----:B------:R-:W-:-:S03]  /*6eee0*/  IMAD.HI R19, R19, 0x2, RZ ;  /* 0x0000000213137827 */ /* 0x000fc600078e02ff */
[----:B------:R-:W-:Y:S01]  /*6eef0*/  IADD3 R3, P0, P1, R3, c[0x0][0x178], R20 ;  /* 0x00005e0003037a10 */ /* 0x000fe2000791e014 */
[----:B------:R-:W-:-:S05]  /*6ef00*/  IMAD.HI R0, R0, 0x2, RZ ;  /* 0x0000000200007827 */ /* 0x000fca00078e02ff */
[----:B------:R-:W-:Y:S01]  /*6ef10*/  IADD3.X R0, R0, c[0x0][0x17c], R19, P0, P1 ;  /* 0x00005f0000007a10 */ /* 0x000fe200007e2413 */
[----:B------:R0:W-:Y:S04]  /*6ef20*/  STL [R1+0x20e4], R3 ;  /* 0x0020e40301007387 */ /* 0x0001e80000100800 */
[----:B------:R1:W-:Y:S04]  /*6ef30*/  STL [R1+0x20e8], R0 ;  /* 0x0020e80001007387 */ /* 0x0003e80000100800 */
[----:B------:R-:W4:Y:S04]  /*6ef40*/  LDL.LU R17, [R1+0xa70] ;  /* 0x000a700001117983 */ /* 0x000f280000300800 */
[----:B------:R-:W2:Y:S04]  /*6ef50*/  LDL.LU R18, [R1+0xa74] ;  /* 0x000a740001127983 */ /* 0x000ea80000300800 */
[----:B------:R-:W3:Y:S04]  /*6ef60*/  LDL.LU R19, [R1+0xa60] ;  /* 0x000a600001137983 */ /* 0x000ee80000300800 */
        /* <DEDUP_REMOVED lines=10> */
[----:B0-----:R-:W5:Y:S04]  /*6f010*/  LDL.LU R3, [R1+0xac4] ;  /* 0x000ac40001037983 */ /* 0x001f680000300800 */
[----:B------:R-:W5:Y:S04]  /*6f020*/  LDL.LU R16, [R1+0xaa0] ;  /* 0x000aa00001107983 */ /* 0x000f680000300800 */
[----:B-1----:R-:W5:Y:S01]  /*6f030*/  LDL.LU R0, [R1+0xaa4] ;  /* 0x000aa40001007983 */ /* 0x002f620000300800 */
[----:B------:R-:W-:-:S02]  /*6f040*/  FSETP.GT.AND P0, PT, |R4|, 8.50705917302346158658e+37, PT ;  /* 0x7e8000000400780b */ /* 0x000fc40003f04200 */
[----:B------:R-:W-:-:S11]  /*6f050*/  FSETP.GEU.AND P1, PT, |R4|, 1.175494350822287508e-38, PT ;  /* 0x008000000400780b */ /* 0x000fd60003f2e200 */
[----:B------:R-:W-:Y:S02]  /*6f060*/  @P0 FMUL R4, R4, 0.25 ;  /* 0x3e80000004040820 */ /* 0x000fe40000400000 */
[----:B----4-:R-:W-:Y:S02]  /*6f070*/  @P0 FMUL R17, R17, 0.25 ;  /* 0x3e80000011110820 */ /* 0x010fe40000400000 */
[----:B--2---:R-:W-:Y:S02]  /*6f080*/  @P0 FMUL R18, R18, 0.25 ;  /* 0x3e80000012120820 */ /* 0x004fe40000400000 */
[----:B---3--:R-:W-:Y:S02]  /*6f090*/  @P0 FMUL R19, R19, 0.25 ;  /* 0x3e80000013130820 */ /* 0x008fe40000400000 */
        /* <DEDUP_REMOVED lines=12> */
[----:B------:R-:W-:-:S05]  /*6f160*/  @P0 FMUL R0, R0, 0.25 ;  /* 0x3e80000000000820 */ /* 0x000fca0000400000 */
[----:B------:R-:W-:Y:S04]  /*6f170*/  STL [R1+0x22b0], R0 ;  /* 0x0022b00001007387 */ /* 0x000fe80000100800 */
[----:B------:R0:W-:Y:S04]  /*6f180*/  STL [R1+0x358], R16 ;  /* 0x0003581001007387 */ /* 0x0001e80000100800 */
[----:B0-----:R-:W2:Y:S04]  /*6f190*/  LDL.LU R16, [R1+0x22c8] ;  /* 0x0022c80001107983 */ /* 0x001ea80000300800 */
[----:B------:R0:W-:Y:S04]  /*6f1a0*/  STL [R1+0x22b4], R3 ;  /* 0x0022b40301007387 */ /* 0x0001e80000100800 */
        /* <DEDUP_REMOVED lines=14> */
[----:B------:R-:W4:Y:S04]  /*6f290*/  LDL.LU R0, [R1+0x9d8] ;  /* 0x0009d80001007983 */ /* 0x000f280000300800 */
[----:B0-----:R-:W5:Y:S04]  /*6f2a0*/  LDL.LU R3, [R1+0x9dc] ;  /* 0x0009dc0001037983 */ /* 0x001f680000300800 */
        /* <DEDUP_REMOVED lines=13> */
[----:B---3--:R-:W3:Y:S01]  /*6f380*/  LDL.LU R17, [R1+0xa8c] ;  /* 0x000a8c0001117983 */ /* 0x008ee20000300800 */
[----:B------:R-:W-:-:S02]  /*6f390*/  FSETP.GT.AND P0, PT, |R5|, 8.50705917302346158658e+37, PT ;  /* 0x7e8000000500780b */ /* 0x000fc40003f04200 */
[----:B------:R-:W-:-:S04]  /*6f3a0*/  LOP3.LUT R2, R2, 0xfffffeff, RZ, 0xc0, !PT ;  /* 0xfffffeff02027812 */ /* 0x000fc800078ec0ff */
[----:B------:R-:W-:Y:S02]  /*6f3b0*/  @P1 LOP3.LUT R2, R2, 0x100, RZ, 0xfc, !PT ;  /* 0x0000010002021812 */ /* 0x000fe400078efcff */
[----:B------:R-:W-:-:S05]  /*6f3c0*/  FSETP.GEU.AND P1, PT, |R5|, 1.175494350822287508e-38, PT ;  /* 0x008000000500780b */ /* 0x000fca0003f2e200 */
[----:B------:R-:W-:Y:S02]  /*6f3d0*/  @P0 FMUL R5, R5, 0.25 ;  /* 0x3e80000005050820 */ /* 0x000fe40000400000 */
[----:B----4-:R-:W-:Y:S02]  /*6f3e0*/  @P0 FMUL R0, R0, 0.25 ;  /* 0x3e80000000000820 */ /* 0x010fe40000400000 */
[----:B-----5:R-:W-:Y:S02]  /*6f3f0*/  @P0 FMUL R3, R3, 0.25 ;  /* 0x3e80000003030820 */ /* 0x020fe40000400000 */
[----:B--2---:R-:W-:Y:S02]  /*6f400*/  @P0 FMUL R4, R4, 0.25 ;  /* 0x3e80000004040820 */ /* 0x004fe40000400000 */
[----:B------:R-:W-:Y:S02]  /*6f410*/  @P0 FMUL R18, R18, 0.25 ;  /* 0x3e80000012120820 */ /* 0x000fe40000400000 */
        /* <DEDUP_REMOVED lines=11> */
[----:B---3--:R-:W-:-:S05]  /*6f4d0*/  @P0 FMUL R17, R17, 0.25 ;  /* 0x3e80000011110820 */ /* 0x008fca0000400000 */
[----:B------:R0:W-:Y:S04]  /*6f4e0*/  STL [R1+0x314], R17 ;  /* 0x0003141101007387 */ /* 0x0001e80000100800 */
[----:B0-----:R-:W2:Y:S04]  /*6f4f0*/  LDL.LU R17, [R1+0x22c4] ;  /* 0x0022c40001117983 */ /* 0x001ea80000300800 */
        /* <DEDUP_REMOVED lines=16> */
[----:B0-----:R-:W3:Y:S04]  /*6f600*/  LDL.LU R0, [R1+0x9d0] ;  /* 0x0009d00001007983 */ /* 0x001ee80000300800 */
        /* <DEDUP_REMOVED lines=15> */
[----:B------:R-:W-:-:S02]  /*6f700*/  FSETP.GT.AND P0, PT, |R6|, 8.50705917302346158658e+37, PT ;  /* 0x7e8000000600780b */ /* 0x000fc40003f04200 */
[----:B------:R-:W-:-:S04]  /*6f710*/  LOP3.LUT R2, R2, 0xffffff7f, RZ, 0xc0, !PT ;  /* 0xffffff7f02027812 */ /* 0x000fc800078ec0ff */
[----:B------:R-:W-:Y:S02]  /*6f720*/  @P1 LOP3.LUT R2, R2, 0x80, RZ, 0xfc, !PT ;  /* 0x0000008002021812 */ /* 0x000fe400078efcff */
[----:B------:R-:W-:-:S05]  /*6f730*/  FSETP.GEU.AND P1, PT, |R6|, 1.175494350822287508e-38, PT ;  /* 0x008000000600780b */ /* 0x000fca0003f2e200 */
[----:B------:R-:W-:Y:S02]  /*6f740*/  @P0 FMUL R6, R6, 0.25 ;  /* 0x3e80000006060820 */ /* 0x000fe40000400000 */
[----:B---3--:R-:W-:Y:S02]  /*6f750*/  @P0 FMUL R0, R0, 0.25 ;  /* 0x3e80000000000820 */ /* 0x008fe40000400000 */
[----:B----4-:R-:W-:Y:S02]  /*6f760*/  @P0 FMUL R3, R3, 0.25 ;  /* 0x3e80000003030820 */ /* 0x010fe40000400000 */
[----:B-----5:R-:W-:Y:S02]  /*6f770*/  @P0 FMUL R4, R4, 0.25 ;  /* 0x3e80000004040820 */ /* 0x020fe40000400000 */
[----:B--2---:R-:W-:Y:S02]  /*6f780*/  @P0 FMUL R5, R5, 0.25 ;  /* 0x3e80000005050820 */ /* 0x004fe40000400000 */
        /* <DEDUP_REMOVED lines=46> */
[----:B------:R-:W-:-:S13]  /*6fa70*/  FSETP.GT.AND P0, PT, |R7|, 8.50705917302346158658e+37, PT ;  /* 0x7e8000000700780b */ /* 0x000fda0003f04200 */
[----:B---3--:R-:W-:Y:S02]  /*6fa80*/  @P0 FMUL R0, R0, 0.25 ;  /* 0x3e80000000000820 */ /* 0x008fe40000400000 */
        /* <DEDUP_REMOVED lines=14> */
[----:B------:R-:W-:-:S05]  /*6fb70*/  @P0 FMUL R29, R29, 0.25 ;  /* 0x3e8000001d1d0820 */ /* 0x000fca0000400000 */
        /* <DEDUP_REMOVED lines=16> */
[----:B0-----:R-:W2:Y:S04]  /*6fc80*/  LDL.LU R0, [R1+0x990] ;  /* 0x0009900001007983 */ /* 0x001ea80000300800 */
[----:B------:R-:W3:Y:S04]  /*6fc90*/  LDL.LU R3, [R1+0x994] ;  /* 0x0009940001037983 */ /* 0x000ee80000300800 */
        /* <DEDUP_REMOVED lines=14> */
[----:B------:R-:W-:-:S04]  /*6fd80*/  LOP3.LUT R2, R2, 0xffffffbf, RZ, 0xc0, !PT ;  /* 0xffffffbf02027812 */ /* 0x000fc800078ec0ff */
[----:B------:R-:W-:Y:S02]  /*6fd90*/  @P1 LOP3.LUT R2, R2, 0x40, RZ, 0xfc, !PT ;  /* 0x0000004002021812 */ /* 0x000fe400078efcff */
[C---:B------:R-:W-:Y:S01]  /*6fda0*/  FSETP.GEU.AND P1, PT, |R7|.reuse, 1.175494350822287508e-38, PT ;  /* 0x008000000700780b */ /* 0x040fe20003f2e200 */
[----:B------:R-:W-:Y:S01]  /*6fdb0*/  @P0 FMUL R7, R7, 0.25 ;  /* 0x3e80000007070820 */ /* 0x000fe20000400000 */
[----:B------:R-:W-:-:S13]  /*6fdc0*/  FSETP.GT.AND P0, PT, |R8|, 8.50705917302346158658e+37, PT ;  /* 0x7e8000000800780b */ /* 0x000fda0003f04200 */
[----:B--2---:R-:W-:Y:S02]  /*6fdd0*/  @P0 FMUL R0, R0, 0.25 ;  /* 0x3e80000000000820 */ /* 0x004fe40000400000 */
[----:B---3--:R-:W-:Y:S02]  /*6fde0*/  @P0 FMUL R3, R3, 0.25 ;  /* 0x3e80000003030820 */ /* 0x008fe40000400000 */
[----:B----4-:R-:W-:Y:S02]  /*6fdf0*/  @P0 FMUL R4, R4, 0.25 ;  /* 0x3e80000004040820 */ /* 0x010fe40000400000 */
[----:B-----5:R-:W-:Y:S02]  /*6fe00*/  @P0 FMUL R5, R5, 0.25 ;  /* 0x3e80000005050820 */ /* 0x020fe40000400000 */
        /* <DEDUP_REMOVED lines=205> */
[----:B------:R-:W-:Y:S02]  /*70ae0*/  FSETP.GEU.AND P1, PT, |R11|, 1.175494350822287508e-38, PT ;  /* 0x008000000b00780b */ /* 0x000fe40003f2e200 */
[----:B------:R-:W-:-:S11]  /*70af0*/  LOP3.LUT R2, R2, 0xfffffffe, RZ, 0xc0, !PT ;  /* 0xfffffffe02027812 */ /* 0x000fd600078ec0ff */
[----:B------:R-:W-:Y:S02]  /*70b00*/  @P1 LOP3.LUT R2, R2, 0x1, RZ, 0xfc, !PT ;  /* 0x0000000102021812 */ /* 0x000fe400078efcff */
        /* <DEDUP_REMOVED lines=147> */
[----:B------:R-:W-:Y:S01]  /*71440*/  FSETP.GT.AND P4, PT, |R15|, 8.50705917302346158658e+37, PT ;  /* 0x7e8000000f00780b */ /* 0x000fe20003f84200 */
[----:B------:R-:W-:Y:S01]  /*71450*/  @P0 FMUL R11, R11, 0.25 ;  /* 0x3e8000000b0b0820 */ /* 0x000fe20000400000 */
[C---:B------:R-:W-:Y:S01]  /*71460*/  FSETP.GEU.AND P0, PT, |R12|.reuse, 1.175494350822287508e-38, PT ;  /* 0x008000000c00780b */ /* 0x040fe20003f0e200 */
[----:B------:R-:W-:Y:S01]  /*71470*/  @P1 FMUL R12, R12, 0.25 ;  /* 0x3e8000000c0c1820 */ /* 0x000fe20000400000 */
[C---:B------:R-:W-:Y:S01]  /*71480*/  FSETP.GEU.AND P1, PT, |R13|.reuse, 1.175494350822287508e-38, PT ;  /* 0x008000000d00780b */ /* 0x040fe20003f2e200 */
[----:B------:R-:W-:Y:S01]  /*71490*/  @P2 FMUL R13, R13, 0.25 ;  /* 0x3e8000000d0d2820 */ /* 0x000fe20000400000 */
[C---:B------:R-:W-:Y:S01]  /*714a0*/  FSETP.GEU.AND P2, PT, |R14|.reuse, 1.175494350822287508e-38, PT ;  /* 0x008000000e00780b */ /* 0x040fe20003f4e200 */
[----:B------:R-:W-:Y:S01]  /*714b0*/  @P3 FMUL R14, R14, 0.25 ;  /* 0x3e8000000e0e3820 */ /* 0x000fe20000400000 */
[----:B------:R-:W-:-:S05]  /*714c0*/  FSETP.GEU.AND P3, PT, |R15|, 1.175494350822287508e-38, PT ;  /* 0x008000000f00780b */ /* 0x000fca0003f6e200 */
[----:B------:R-:W-:Y:S02]  /*714d0*/  @P4 FMUL R15, R15, 0.25 ;  /* 0x3e8000000f0f4820 */ /* 0x000fe40000400000 */
        /* <DEDUP_REMOVED lines=47> */
[----:B-1----:R-:W5:Y:S04]  /*717d0*/  LDL.LU R15, [R1+0x880] ;  /* 0x00088000010f7983 */ /* 0x002f680000300800 */
[----:B------:R-:W5:Y:S01]  /*717e0*/  LDL.LU R29, [R1+0x884] ;  /* 0x00088400011d7983 */ /* 0x000f620000300800 */
[----:B------:R-:W-:-:S02]  /*717f0*/  FSETP.GT.AND P5, PT, |R16|, 8.50705917302346158658e+37, PT ;  /* 0x7e8000001000780b */ /* 0x000fc40003fa4200 */
[----:B------:R-:W-:-:S11]  /*71800*/  FSETP.GEU.AND P4, PT, |R16|, 1.175494350822287508e-38, PT ;  /* 0x008000001000780b */ /* 0x000fd60003f8e200 */
        /* <DEDUP_REMOVED lines=30> */
[----:B------:R-:W-:Y:S04]  /*719f0*/  STL [R1+0x10], R4 ;  /* 0x0000100401007387 */ /* 0x000fe80000100800 */
[----:B------:R-:W-:Y:S04]  /*71a00*/  STL [R1+0x4], R3 ;  /* 0x0000040301007387 */ /* 0x000fe80000100800 */
[----:B------:R-:W-:Y:S04]  /*71a10*/  STL [R1+0x2258], R16 ;  /* 0x0022581001007387 */ /* 0x000fe80000100800 */
[----:B------:R1:W-:Y:S04]  /*71a20*/  STL [R1], R0 ;  /* 0x0000000001007387 */ /* 0x0003e80000100800 */
[----:B0-----:R-:W2:Y:S04]  /*71a30*/  LDL.LU R19, [R1+0x4f8] ;  /* 0x0004f80001137983 */ /* 0x001ea80000300800 */
[----:B-1----:R-:W3:Y:S04]  /*71a40*/  LDL.LU R0, [R1+0x4fc] ;  /* 0x0004fc0001007983 */ /* 0x002ee80000300800 */
        /* <DEDUP_REMOVED lines=44> */
[----:B------:R1:W-:Y:S04]  /*71d10*/  STL [R1+0x2220], R20 ;  /* 0x0022201401007387 */ /* 0x0003e80000100800 */
[----:B------:R-:W-:Y:S04]  /*71d20*/  STL [R1+0x12c], R4 ;  /* 0x00012c0401007387 */ /* 0x000fe80000100800 */
[----:B------:R-:W-:Y:S04]  /*71d30*/  STL [R1+0x148], R3 ;  /* 0x0001480301007387 */ /* 0x000fe80000100800 */
[----:B------:R2:W-:Y:S04]  /*71d40*/  STL [R1+0x2224], R19 ;  /* 0x0022241301007387 */ /* 0x0005e80000100800 */
[----:B------:R3:W-:Y:S04]  /*71d50*/  STL [R1+0x144], R0 ;  /* 0x0001440001007387 */ /* 0x0007e80000100800 */
[----:B------:R4:W-:Y:S04]  /*71d60*/  STL [R1+0x2240], R17 ;  /* 0x0022401101007387 */ /* 0x0009e80000100800 */
        /* <DEDUP_REMOVED lines=10> */
[----:B--2---:R-:W2:Y:S04]  /*71e10*/  LDL.LU R19, [R1+0x8d0] ;  /* 0x0008d00001137983 */ /* 0x004ea80000300800 */
[----:B------:R-:W2:Y:S04]  /*71e20*/  LDL.LU R16, [R1+0x8d4] ;  /* 0x0008d40001107983 */ /* 0x000ea80000300800 */
[----:B---3--:R-:W3:Y:S04]  /*71e30*/  LDL.LU R0, [R1+0x8e0] ;  /* 0x0008e00001007983 */ /* 0x008ee80000300800 */
[----:B------:R-:W5:Y:S04]  /*71e40*/  LDL.LU R3, [R1+0x8e4] ;  /* 0x0008e40001037983 */ /* 0x000f680000300800 */
[----:B------:R-:W5:Y:S04]  /*71e50*/  LDL.LU R4, [R1+0x8f0] ;  /* 0x0008f00001047983 */ /* 0x000f680000300800 */
[----:B------:R-:W5:Y:S04]  /*71e60*/  LDL.LU R6, [R1+0x8f4] ;  /* 0x0008f40001067983 */ /* 0x000f680000300800 */
[----:B----4-:R-:W4:Y:S01]  /*71e70*/  LDL.LU R17, [R1+0x8] ;  /* 0x0000080001117983 */ /* 0x010f220000300800 */
[----:B------:R-:W-:-:S04]  /*71e80*/  LOP3.LUT R2, R2, 0xf7ffffff, RZ, 0xc0, !PT ;  /* 0xf7ffffff02027812 */ /* 0x000fc800078ec0ff */
[----:B------:R-:W-:-:S04]  /*71e90*/  @P0 LOP3.LUT R2, R2, 0x8000000, RZ, 0xfc, !PT ;  /* 0x0800000002020812 */ /* 0x000fc800078efcff */
[C---:B------:R-:W-:Y:S02]  /*71ea0*/  LOP3.LUT P0, RZ, R2.reuse, 0x100, RZ, 0xc0, !PT ;  /* 0x0000010002ff7812 */ /* 0x040fe4000780c0ff */
[----:B------:R-:W-:-:S04]  /*71eb0*/  LOP3.LUT R2, R2, 0xefffffff, RZ, 0xc0, !PT ;  /* 0xefffffff02027812 */ /* 0x000fc800078ec0ff */
[----:B------:R-:W-:Y:S02]  /*71ec0*/  @P1 LOP3.LUT R2, R2, 0x10000000, RZ, 0xfc, !PT ;  /* 0x1000000002021812 */ /* 0x000fe400078efcff */
[----:B------:R-:W-:-:S13]  /*71ed0*/  FSETP.GT.AND P1, PT, |R18|, 8.50705917302346158658e+37, PT ;  /* 0x7e8000001200780b */ /* 0x000fda0003f24200 */
[----:B--2---:R-:W-:Y:S02]  /*71ee0*/  @P1 FMUL R16, R16, 0.25 ;  /* 0x3e80000010101820 */ /* 0x004fe40000400000 */
[----:B---3--:R-:W-:Y:S02]  /*71ef0*/  @P1 FMUL R0, R0, 0.25 ;  /* 0x3e80000000001820 */ /* 0x008fe40000400000 */
[----:B-----5:R-:W-:Y:S02]  /*71f00*/  @P1 FMUL R3, R3, 0.25 ;  /* 0x3e80000003031820 */ /* 0x020fe40000400000 */
[----:B------:R-:W-:Y:S02]  /*71f10*/  @P1 FMUL R4, R4, 0.25 ;  /* 0x3e80000004041820 */ /* 0x000fe40000400000 */
[----:B------:R-:W-:Y:S01]  /*71f20*/  @P1 FMUL R6, R6, 0.25 ;  /* 0x3e80000006061820 */ /* 0x000fe20000400000 */
[----:B----4-:R-:W-:Y:S04]  /*71f30*/  STL [R1+0x229c], R17 ;  /* 0x00229c1101007387 */ /* 0x010fe80000100800 */
[----:B------:R0:W-:Y:S04]  /*71f40*/  STL [R1+0x128], R6 ;  /* 0x0001280601007387 */ /* 0x0001e80000100800 */
[----:B0-----:R-:W2:Y:S04]  /*71f50*/  LDL.LU R6, [R1+0x22bc] ;  /* 0x0022bc0001067983 */ /* 0x001ea80000300800 */
[----:B------:R0:W-:Y:S04]  /*71f60*/  STL [R1+0x124], R4 ;  /* 0x0001240401007387 */ /* 0x0001e80000100800 */
[----:B0-----:R-:W3:Y:S04]  /*71f70*/  LDL.LU R4, [R1+0x22b8] ;  /* 0x0022b80001047983 */ /* 0x001ee80000300800 */
[----:B------:R0:W-:Y:S04]  /*71f80*/  STL [R1+0x120], R3 ;  /* 0x0001200301007387 */ /* 0x0001e80000100800 */
[----:B0-----:R-:W4:Y:S04]  /*71f90*/  LDL.LU R3, [R1+0x22b4] ;  /* 0x0022b40001037983 */ /* 0x001f280000300800 */
[----:B------:R0:W-:Y:S04]  /*71fa0*/  STL [R1+0x11c], R0 ;  /* 0x00011c0001007387 */ /* 0x0001e80000100800 */
[----:B0-----:R-:W5:Y:S04]  /*71fb0*/  LDL.LU R0, [R1+0x22b0] ;  /* 0x0022b00001007983 */ /* 0x001f680000300800 */
[----:B------:R0:W-:Y:S01]  /*71fc0*/  STL [R1+0x118], R16 ;  /* 0x0001181001007387 */ /* 0x0001e20000100800 */
[----:B------:R-:W-:-:S02]  /*71fd0*/  @P1 FMUL R19, R19, 0.25 ;  /* 0x3e80000013131820 */ /* 0x000fc40000400000 */
[----:B------:R-:W-:Y:S01]  /*71fe0*/  @P1 FMUL R20, R20, 0.25 ;  /* 0x3e80000014141820 */ /* 0x000fe20000400000 */
[----:B------:R-:W2:Y:S01]  /*71ff0*/  LDL R17, [R1+0x390] ;  /* 0x0003900001117983 */ /* 0x000ea20000100800 */
[----:B0-----:R-:W-:-:S03]  /*72000*/  MOV R16, R15 ;  /* 0x0000000f00107202 */ /* 0x001fc60000000f00 */
[----:B------:R-:W2:Y:S01]  /*72010*/  LDL R15, [R1+0x358] ;  /* 0x00035800010f7983 */ /* 0x000ea20000100800 */
[----:B------:R-:W-:Y:S02]  /*72020*/  @P1 FMUL R29, R29, 0.25 ;  /* 0x3e8000001d1d1820 */ /* 0x000fe40000400000 */
[----:B------:R-:W-:Y:S01]  /*72030*/  @P1 FMUL R28, R28, 0.25 ;  /* 0x3e8000001c1c1820 */ /* 0x000fe20000400000 */
[----:B------:R-:W-:Y:S01]  /*72040*/  STL [R1+0x225c], R19 ;  /* 0x00225c1301007387 */ /* 0x000fe20000100800 */
[----:B------:R-:W-:-:S03]  /*72050*/  @P1 FMUL R27, R27, 0.25 ;  /* 0x3e8000001b1b1820 */ /* 0x000fc60000400000 */
[----:B------:R0:W-:Y:S01]  /*72060*/  STL [R1+0x2260], R20 ;  /* 0x0022601401007387 */ /* 0x0001e20000100800 */
[----:B------:R-:W-:Y:S02]  /*72070*/  @P1 FMUL R26, R26, 0.25 ;  /* 0x3e8000001a1a1820 */ /* 0x000fe40000400000 */
[----:B------:R-:W-:Y:S01]  /*72080*/  @P1 FMUL R25, R25, 0.25 ;  /* 0x3e80000019191820 */ /* 0x000fe20000400000 */
[----:B0-----:R-:W3:Y:S04]  /*72090*/  LDL R20, [R1+0x38c] ;  /* 0x00038c0001147983 */ /* 0x001ee80000100800 */
[----:B------:R0:W-:Y:S01]  /*720a0*/  STL [R1+0x2264], R29 ;  /* 0x0022641d01007387 */ /* 0x0001e20000100800 */
[----:B------:R-:W-:Y:S02]  /*720b0*/  @P1 FMUL R24, R24, 0.25 ;  /* 0x3e80000018181820 */ /* 0x000fe40000400000 */
[----:B------:R-:W-:Y:S01]  /*720c0*/  @P1 FMUL R23, R23, 0.25 ;  /* 0x3e80000017171820 */ /* 0x000fe20000400000 */
[----:B0-----:R-:W3:Y:S04]  /*720d0*/  LDL R29, [R1+0x388] ;  /* 0x00038800011d7983 */ /* 0x001ee80000100800 */
[----:B------:R0:W-:Y:S01]  /*720e0*/  STL [R1+0x2268], R28 ;  /* 0x0022681c01007387 */ /* 0x0001e20000100800 */
[----:B------:R-:W-:-:S03]  /*720f0*/  @P1 FMUL R22, R22, 0.25 ;  /* 0x3e80000016161820 */ /* 0x000fc60000400000 */
[----:B0-----:R-:W3:Y:S04]  /*72100*/  LDL R28, [R1+0x384] ;  /* 0x00038400011c7983 */ /* 0x001ee80000100800 */
[----:B------:R0:W-:Y:S01]  /*72110*/  STL [R1+0x226c], R27 ;  /* 0x00226c1b01007387 */ /* 0x0001e20000100800 */
[----:B------:R-:W-:Y:S01]  /*72120*/  @P1 FMUL R21, R21, 0.25 ;  /* 0x3e80000015151820 */ /* 0x000fe20000400000 */
[C---:B------:R-:W-:Y:S02]  /*72130*/  FSETP.GEU.AND P6, PT, |R18|.reuse, 1.175494350822287508e-38, PT ;  /* 0x008000001200780b */ /* 0x040fe40003fce200 */
[----:B0-----:R-:W3:Y:S04]  /*72140*/  LDL R27, [R1+0x368] ;  /* 0x00036800011b7983 */ /* 0x001ee80000100800 */
[----:B------:R0:W-:Y:S01]  /*72150*/  STL [R1+0x2270], R26 ;  /* 0x0022701a01007387 */ /* 0x0001e20000100800 */
[----:B------:R-:W-:-:S03]  /*72160*/  @P1 FMUL R18, R18, 0.25 ;  /* 0x3e80000012121820 */ /* 0x000fc60000400000 */
[----:B0-----:R-:W3:Y:S04]  /*72170*/  LDL R26, [R1+0x380] ;  /* 0x00038000011a7983 */ /* 0x001ee80000100800 */
[----:B------:R0:W-:Y:S04]  /*72180*/  STL [R1+0x2274], R25 ;  /* 0x0022741901007387 */ /* 0x0001e80000100800 */
        /* <DEDUP_REMOVED lines=9> */
[----:B------:R-:W-:Y:S01]  /*72220*/  STL [R1+0x2288], R18 ;  /* 0x0022881201007387 */ /* 0x000fe20000100800 */
[----:B----4-:R-:W-:-:S02]  /*72230*/  @!P0 FMUL R3, R3, 16777216 ;  /* 0x4b80000003038820 */ /* 0x010fc40000400000 */
[----:B-----5:R-:W-:-:S05]  /*72240*/  @!P0 FMUL R0, R0, 16777216 ;  /* 0x4b80000000008820 */ /* 0x020fca0000400000 */
[----:B------:R0:W-:Y:S04]  /*72250*/  STL [R1+0x228c], R0 ;  /* 0x00228c0001007387 */ /* 0x0001e80000100800 */
[----:B------:R-:W4:Y:S04]  /*72260*/  LDL R19, [R1+0x314] ;  /* 0x0003140001137983 */ /* 0x000f280000100800 */
[----:B0-----:R-:W5:Y:S01]  /*72270*/  LDL R0, [R1+0x370] ;  /* 0x0003700001007983 */ /* 0x001f620000100800 */
[----:B--2---:R-:W-:-:S05]  /*72280*/  @!P0 FMUL R15, R15, 16777216 ;  /* 0x4b8000000f0f8820 */ /* 0x004fca0000400000 */
[----:B------:R0:W-:Y:S04]  /*72290*/  @!P0 STL [R1+0x358], R15 ;  /* 0x0003580f01008387 */ /* 0x0001e80000100800 */
[----:B0-----:R-:W2:Y:S04]  /*722a0*/  LDL R15, [R1+0x318] ;  /* 0x00031800010f7983 */ /* 0x001ea80000100800 */
[----:B------:R0:W-:Y:S04]  /*722b0*/  STL [R1+0x2290], R3 ;  /* 0x0022900301007387 */ /* 0x0001e80000100800 */
[----:B0-----:R-:W2:Y:S01]  /*722c0*/  LDL R3, [R1+0x36c] ;  /* 0x00036c0001037983 */ /* 0x001ea20000100800 */
[----:B------:R-:W-:-:S04]  /*722d0*/  LOP3.LUT R2, R2, 0xfeffffff, RZ, 0xc0, !PT ;  /* 0xfeffffff02027812 */ /* 0x000fc800078ec0ff */
[----:B------:R-:W-:-:S04]  /*722e0*/  @P5 LOP3.LUT R2, R2, 0x1000000, RZ, 0xfc, !PT ;  /* 0x0100000002025812 */ /* 0x000fc800078efcff */
[----:B------:R-:W-:Y:S01]  /*722f0*/  LOP3.LUT P5, RZ, R2, 0x80, RZ, 0xc0, !PT ;  /* 0x0000008002ff7812 */ /* 0x000fe200078ac0ff */
[----:B---3--:R-:W-:Y:S02]  /*72300*/  @!P0 FMUL R29, R29, 16777216 ;  /* 0x4b8000001d1d8820 */ /* 0x008fe40000400000 */
[----:B------:R-:W-:Y:S02]  /*72310*/  @!P0 FMUL R20, R20, 16777216 ;  /* 0x4b80000014148820 */ /* 0x000fe40000400000 */
[----:B------:R-:W-:Y:S02]  /*72320*/  @!P0 FMUL R28, R28, 16777216 ;  /* 0x4b8000001c1c8820 */ /* 0x000fe40000400000 */
[----:B------:R-:W-:Y:S02]  /*72330*/  @!P0 FMUL R27, R27, 16777216 ;  /* 0x4b8000001b1b8820 */ /* 0x000fe40000400000 */
[----:B------:R-:W-:Y:S02]  /*72340*/  @!P0 FMUL R17, R17, 16777216 ;  /* 0x4b80000011118820 */ /* 0x000fe40000400000 */
[----:B------:R-:W-:-:S02]  /*72350*/  @!P0 FMUL R4, R4, 16777216 ;  /* 0x4b80000004048820 */ /* 0x000fc40000400000 */
[----:B------:R-:W-:Y:S02]  /*72360*/  @!P0 FMUL R26, R26, 16777216 ;  /* 0x4b8000001a1a8820 */ /* 0x000fe40000400000 */
[----:B------:R-:W-:Y:S02]  /*72370*/  @!P0 FMUL R25, R25, 16777216 ;  /* 0x4b80000019198820 */ /* 0x000fe40000400000 */
[----:B------:R-:W-:Y:S02]  /*72380*/  @!P0 FMUL R24, R24, 16777216 ;  /* 0x4b80000018188820 */ /* 0x000fe40000400000 */
[----:B------:R-:W-:Y:S02]  /*72390*/  @!P0 FMUL R23, R23, 16777216 ;  /* 0x4b80000017178820 */ /* 0x000fe40000400000 */
[----:B------:R-:W-:Y:S02]  /*723a0*/  @!P0 FMUL R22, R22, 16777216 ;  /* 0x4b80000016168820 */ /* 0x000fe40000400000 */
[----:B------:R-:W-:-:S05]  /*723b0*/  @!P0 FMUL R21, R21, 16777216 ;  /* 0x4b80000015158820 */ /* 0x000fca0000400000 */
[----:B------:R0:W-:Y:S04]  /*723c0*/  @!P0 STL [R1+0x360], R21 ;  /* 0x0003601501008387 */ /* 0x0001e80000100800 */
[----:B------:R-:W3:Y:S04]  /*723d0*/  LDL R18, [R1+0x31c] ;  /* 0x00031c0001127983 */ /* 0x000ee80000100800 */
[----:B------:R1:W-:Y:S04]  /*723e0*/  @!P0 STL [R1+0x364], R22 ;  /* 0x0003641601008387 */ /* 0x0003e80000100800 */
[----:B0-----:R-:W3:Y:S04]  /*723f0*/  LDL R21, [R1+0x320] ;  /* 0x0003200001157983 */ /* 0x001ee80000100800 */
[----:B------:R0:W-:Y:S04]  /*72400*/  @!P0 STL [R1+0x368], R27 ;  /* 0x0003681b01008387 */ /* 0x0001e80000100800 */
[----:B-1----:R-:W3:Y:S04]  /*72410*/  LDL R22, [R1+0x324] ;  /* 0x0003240001167983 */ /* 0x002ee80000100800 */
[----:B0-----:R-:W3:Y:S01]  /*72420*/  LDL R27, [R1+0x328] ;  /* 0x00032800011b7983 */ /* 0x001ee20000100800 */
[----:B-----5:R-:W-:-:S02]  /*72430*/  @!P0 FMUL R0, R0, 16777216 ;  /* 0x4b80000000008820 */ /* 0x020fc40000400000 */
[----:B----4-:R-:W-:Y:S02]  /*72440*/  @!P5 FMUL R19, R19, 16777216 ;  /* 0x4b8000001313d820 */ /* 0x010fe40000400000 */
[----:B--2---:R-:W-:-:S05]  /*72450*/  @!P0 FMUL R3, R3, 16777216 ;  /* 0x4b80000003038820 */ /* 0x004fca0000400000 */
[----:B------:R-:W-:Y:S04]  /*72460*/  @!P0 STL [R1+0x36c], R3 ;  /* 0x00036c0301008387 */ /* 0x000fe80000100800 */
[----:B------:R-:W-:Y:S04]  /*72470*/  @!P0 STL [R1+0x370], R0 ;  /* 0x0003700001008387 */ /* 0x000fe80000100800 */
[----:B------:R0:W-:Y:S04]  /*72480*/  @!P0 STL [R1+0x374], R23 ;  /* 0x0003741701008387 */ /* 0x0001e80000100800 */
[----:B0-----:R-:W2:Y:S04]  /*72490*/  LDL R23, [R1+0x32c] ;  /* 0x00032c0001177983 */ /* 0x001ea80000100800 */
[----:B------:R0:W-:Y:S01]  /*724a0*/  @!P0 STL [R1+0x378], R24 ;  /* 0x0003781801008387 */ /* 0x0001e20000100800 */
[----:B------:R-:W-:-:S03]  /*724b0*/  @!P5 FMUL R15, R15, 16777216 ;  /* 0x4b8000000f0fd820 */ /* 0x000fc60000400000 */
[----:B0-----:R-:W4:Y:S04]  /*724c0*/  LDL R24, [R1+0x330] ;  /* 0x0003300001187983 */ /* 0x001f280000100800 */
[----:B------:R0:W-:Y:S04]  /*724d0*/  @!P0 STL [R1+0x37c], R25 ;  /* 0x00037c1901008387 */ /* 0x0001e80000100800 */
[----:B0-----:R-:W5:Y:S04]  /*724e0*/  LDL R25, [R1+0x334] ;  /* 0x0003340001197983 */ /* 0x001f680000100800 */
        /* <DEDUP_REMOVED lines=10> */
[----:B------:R-:W-:Y:S04]  /*72590*/  STL [R1+0x2294], R4 ;  /* 0x0022940401007387 */ /* 0x000fe80000100800 */
[----:B------:R0:W-:Y:S04]  /*725a0*/  @!P5 STL [R1+0x318], R15 ;  /* 0x0003180f0100d387 */ /* 0x0001e80000100800 */
[----:B------:R1:W-:Y:S01]  /*725b0*/  @!P5 STL [R1+0x314], R19 ;  /* 0x000314130100d387 */ /* 0x0003e20000100800 */
[----:B0-----:R-:W-:-:S03]  /*725c0*/  IMAD.MOV.U32 R15, RZ, RZ, R5 ;  /* 0x000000ffff0f7224 */ /* 0x001fc600078e0005 */
[----:B------:R-:W5:Y:S04]  /*725d0*/  LDL R5, [R1+0x34c] ;  /* 0x00034c0001057983 */ /* 0x000f680000100800 */
[----:B-1----:R-:W5:Y:S01]  /*725e0*/  LDL R19, [R1+0x350] ;  /* 0x0003500001137983 */ /* 0x002f620000100800 */
[----:B---3--:R-:W-:Y:S02]  /*725f0*/  @!P5 FMUL R18, R18, 16777216 ;  /* 0x4b8000001212d820 */ /* 0x008fe40000400000 */
[----:B------:R-:W-:Y:S02]  /*72600*/  @!P5 FMUL R21, R21, 16777216 ;  /* 0x4b8000001515d820 */ /* 0x000fe40000400000 */
[----:B------:R-:W-:Y:S01]  /*72610*/  @!P5 FMUL R22, R22, 16777216 ;  /* 0x4b8000001616d820 */ /* 0x000fe20000400000 */
[----:B------:R-:W-:Y:S01]  /*72620*/  @!P5 STL [R1+0x31c], R18 ;  /* 0x00031c120100d387 */ /* 0x000fe20000100800 */
[----:B------:R-:W-:-:S03]  /*72630*/  @!P5 FMUL R27, R27, 16777216 ;  /* 0x4b8000001b1bd820 */ /* 0x000fc60000400000 */
[----:B------:R-:W3:Y:S04]  /*72640*/  LDL R4, [R1+0x2d4] ;  /* 0x0002d40001047983 */ /* 0x000ee80000100800 */
[----:B------:R0:W-:Y:S04]  /*72650*/  @!P5 STL [R1+0x320], R21 ;  /* 0x000320150100d387 */ /* 0x0001e80000100800 */
[----:B------:R-:W3:Y:S04]  /*72660*/  LDL R3, [R1+0x2d8] ;  /* 0x0002d80001037983 */ /* 0x000ee80000100800 */
[----:B------:R1:W-:Y:S04]  /*72670*/  @!P5 STL [R1+0x324], R22 ;  /* 0x000324160100d387 */ /* 0x0003e80000100800 */
[----:B------:R-:W3:Y:S04]  /*72680*/  LDL R0, [R1+0x2dc] ;  /* 0x0002dc0001007983 */ /* 0x000ee80000100800 */
[----:B------:R1:W-:Y:S04]  /*72690*/  @!P5 STL [R1+0x328], R27 ;  /* 0x0003281b0100d387 */ /* 0x0003e80000100800 */
[----:B0-----:R-:W3:Y:S04]  /*726a0*/  LDL R21, [R1+0x2e0] ;  /* 0x0002e00001157983 */ /* 0x001ee80000100800 */
[----:B-1----:R-:W3:Y:S04]  /*726b0*/  LDL R22, [R1+0x2e4] ;  /* 0x0002e40001167983 */ /* 0x002ee80000100800 */
[----:B------:R-:W3:Y:S01]  /*726c0*/  LDL R27, [R1+0x2e8] ;  /* 0x0002e800011b7983 */ /* 0x000ee20000100800 */
[----:B--2---:R-:W-:-:S05]  /*726d0*/  @!P5 FMUL R23, R23, 16777216 ;  /* 0x4b8000001717d820 */ /* 0x004fca0000400000 */
[----:B------:R0:W-:Y:S01]  /*726e0*/  @!P5 STL [R1+0x32c], R23 ;  /* 0x00032c170100d387 */ /* 0x0001e20000100800 */
[----:B----4-:R-:W-:-:S03]  /*726f0*/  @!P5 FMUL R24, R24, 16777216 ;  /* 0x4b8000001818d820 */ /* 0x010fc60000400000 */
[----:B0-----:R-:W2:Y:S04]  /*72700*/  LDL R23, [R1+0x2ec] ;  /* 0x0002ec0001177983 */ /* 0x001ea80000100800 */
[----:B------:R0:W-:Y:S01]  /*72710*/  @!P5 STL [R1+0x330], R24 ;  /* 0x000330180100d387 */ /* 0x0001e20000100800 */
[----:B-----5:R-:W-:-:S03]  /*72720*/  @!P5 FMUL R25, R25, 16777216 ;  /* 0x4b8000001919d820 */ /* 0x020fc60000400000 */
[----:B0-----:R-:W4:Y:S04]  /*72730*/  LDL R24, [R1+0x2f0] ;  /* 0x0002f00001187983 */ /* 0x001f280000100800 */
[----:B------:R0:W-:Y:S04]  /*72740*/  @!P5 STL [R1+0x334], R25 ;  /* 0x000334190100d387 */ /* 0x0001e80000100800 */
[----:B------:R-:W5:Y:S01]  /*72750*/  LDL R18, [R1+0x2f8] ;  /* 0x0002f80001127983 */ /* 0x000f620000100800 */
[----:B------:R-:W-:-:S03]  /*72760*/  @!P5 FMUL R26, R26, 16777216 ;  /* 0x4b8000001a1ad820 */ /* 0x000fc60000400000 */
[----:B0-----:R-:W5:Y:S04]  /*72770*/  LDL R25, [R1+0x2f4] ;  /* 0x0002f40001197983 */ /* 0x001f680000100800 */
[----:B------:R0:W-:Y:S01]  /*72780*/  @!P5 STL [R1+0x338], R26 ;  /* 0x0003381a0100d387 */ /* 0x0001e20000100800 */
        /* <DEDUP_REMOVED lines=11> */
[----:B------:R0:W-:Y:S04]  /*72840*/  @!P5 STL [R1+0x348], R17 ;  /* 0x000348110100d387 */ /* 0x0001e80000100800 */
[----:B0-----:R-:W5:Y:S01]  /*72850*/  LDL R17, [R1+0x30c] ;  /* 0x00030c0001117983 */ /* 0x001f620000100800 */
[----:B------:R-:W-:-:S05]  /*72860*/  @!P5 FMUL R5, R5, 16777216 ;  /* 0x4b8000000505d820 */ /* 0x000fca0000400000 */
[----:B------:R0:W-:Y:S04]  /*72870*/  @!P5 STL [R1+0x34c], R5 ;  /* 0x00034c050100d387 */ /* 0x0001e80000100800 */
[----:B0-----:R-:W5:Y:S01]  /*72880*/  LDL.LU R5, [R1+0x22ac] ;  /* 0x0022ac0001057983 */ /* 0x001f620000300800 */
[----:B------:R-:W-:-:S05]  /*72890*/  @!P5 FMUL R19, R19, 16777216 ;  /* 0x4b8000001313d820 */ /* 0x000fca0000400000 */
[----:B------:R0:W-:Y:S04]  /*728a0*/  @!P5 STL [R1+0x350], R19 ;  /* 0x000350130100d387 */ /* 0x0001e80000100800 */
[----:B0-----:R-:W5:Y:S01]  /*728b0*/  LDL R19, [R1+0x310] ;  /* 0x0003100001137983 */ /* 0x001f620000100800 */
[----:B------:R-:W-:-:S13]  /*728c0*/  LOP3.LUT P1, RZ, R2, 0x40, RZ, 0xc0, !PT ;  /* 0x0000004002ff7812 */ /* 0x000fda000782c0ff */
[----:B---3--:R-:W-:Y:S02]  /*728d0*/  @!P1 FMUL R4, R4, 16777216 ;  /* 0x4b80000004049820 */ /* 0x008fe40000400000 */
[----:B------:R-:W-:Y:S02]  /*728e0*/  @!P1 FMUL R3, R3, 16777216 ;  /* 0x4b80000003039820 */ /* 0x000fe40000400000 */
[----:B------:R-:W-:Y:S02]  /*728f0*/  @!P1 FMUL R0, R0, 16777216 ;  /* 0x4b80000000009820 */ /* 0x000fe40000400000 */
[----:B------:R-:W-:Y:S02]  /*72900*/  @!P1 FMUL R21, R21, 16777216 ;  /* 0x4b80000015159820 */ /* 0x000fe40000400000 */
[----:B------:R-:W-:Y:S02]  /*72910*/  @!P1 FMUL R22, R22, 16777216 ;  /* 0x4b80000016169820 */ /* 0x000fe40000400000 */
[----:B------:R-:W-:-:S02]  /*72920*/  @!P1 FMUL R27, R27, 16777216 ;  /* 0x4b8000001b1b9820 */ /* 0x000fc40000400000 */
[----:B--2---:R-:W-:Y:S02]  /*72930*/  @!P1 FMUL R23, R23, 16777216 ;  /* 0x4b80000017179820 */ /* 0x004fe40000400000 */
[----:B----4-:R-:W-:Y:S02]  /*72940*/  @!P1 FMUL R24, R24, 16777216 ;  /* 0x4b80000018189820 */ /* 0x010fe40000400000 */
[----:B-----5:R-:W-:Y:S02]  /*72950*/  @!P1 FMUL R18, R18, 16777216 ;  /* 0x4b80000012129820 */ /* 0x020fe40000400000 */
[----:B------:R-:W-:Y:S02]  /*72960*/  @!P1 FMUL R25, R25, 16777216 ;  /* 0x4b80000019199820 */ /* 0x000fe40000400000 */
[----:B------:R-:W-:Y:S02]  /*72970*/  @!P1 FMUL R26, R26, 16777216 ;  /* 0x4b8000001a1a9820 */ /* 0x000fe40000400000 */
[----:B------:R-:W-:-:S02]  /*72980*/  @!P1 FMUL R28, R28, 16777216 ;  /* 0x4b8000001c1c9820 */ /* 0x000fc40000400000 */
[----:B------:R-:W-:Y:S02]  /*72990*/  @!P1 FMUL R29, R29, 16777216 ;  /* 0x4b8000001d1d9820 */ /* 0x000fe40000400000 */
[----:B------:R-:W-:Y:S02]  /*729a0*/  @!P1 FMUL R20, R20, 16777216 ;  /* 0x4b80000014149820 */ /* 0x000fe40000400000 */
[----:B------:R-:W-:-:S05]  /*729b0*/  @!P5 FMUL R5, R5, 16777216 ;  /* 0x4b8000000505d820 */ /* 0x000fca0000400000 */
[----:B------:R-:W-:Y:S04]  /*729c0*/  STL [R1+0x22a0], R5 ;  /* 0x0022a00501007387 */ /* 0x000fe80000100800 */
[----:B------:R-:W-:Y:S04]  /*729d0*/  @!P1 STL [R1+0x2d4], R4 ;  /* 0x0002d40401009387 */ /* 0x000fe80000100800 */
[----:B------:R-:W-:Y:S04]  /*729e0*/  @!P1 STL [R1+0x2d8], R3 ;  /* 0x0002d80301009387 */ /* 0x000fe80000100800 */
[----:B------:R-:W-:Y:S04]  /*729f0*/  @!P1 STL [R1+0x2dc], R0 ;  /* 0x0002dc0001009387 */ /* 0x000fe80000100800 */
[----:B------:R0:W-:Y:S04]  /*72a00*/  @!P1 STL [R1+0x2e0], R21 ;  /* 0x0002e01501009387 */ /* 0x0001e80000100800 */
[----:B0-----:R-:W2:Y:S04]  /*72a10*/  LDL R21, [R1+0x294] ;  /* 0x0002940001157983 */ /* 0x001ea80000100800 */
[----:B------:R0:W-:Y:S04]  /*72a20*/  @!P1 STL [R1+0x2e4], R22 ;  /* 0x0002e41601009387 */ /* 0x0001e80000100800 */
[----:B0-----:R-:W3:Y:S04]  /*72a30*/  LDL R22, [R1+0x298] ;  /* 0x0002980001167983 */ /* 0x001ee80000100800 */
[----:B------:R0:W-:Y:S04]  /*72a40*/  @!P1 STL [R1+0x2e8], R27 ;  /* 0x0002e81b01009387 */ /* 0x0001e80000100800 */
[----:B0-----:R-:W4:Y:S04]  /*72a50*/  LDL R27, [R1+0x29c] ;  /* 0x00029c00011b7983 */ /* 0x001f280000100800 */
[----:B------:R0:W-:Y:S01]  /*72a60*/  @!P1 STL [R1+0x2ec], R23 ;  /* 0x0002ec1701009387 */ /* 0x0001e20000100800 */
[----:B------:R-:W-:-:S03]  /*72a70*/  @!P1 FMUL R17, R17, 16777216 ;  /* 0x4b80000011119820 */ /* 0x000fc60000400000 */
[----:B0-----:R-:W5:Y:S04]  /*72a80*/  LDL R23, [R1+0x2a0] ;  /* 0x0002a00001177983 */ /* 0x001f680000100800 */
[----:B------:R0:W-:Y:S04]  /*72a90*/  @!P1 STL [R1+0x2f0], R24 ;  /* 0x0002f01801009387 */ /* 0x0001e80000100800 */
[----:B0-----:R-:W5:Y:S04]  /*72aa0*/  LDL R24, [R1+0x2a4] ;  /* 0x0002a40001187983 */ /* 0x001f680000100800 */
[----:B------:R0:W-:Y:S04]  /*72ab0*/  @!P1 STL [R1+0x2f4], R25 ;  /* 0x0002f41901009387 */ /* 0x0001e80000100800 */
[----:B0-----:R-:W5:Y:S04]  /*72ac0*/  LDL R25, [R1+0x2a8] ;  /* 0x0002a80001197983 */ /* 0x001f680000100800 */
[----:B------:R-:W-:Y:S04]  /*72ad0*/  @!P1 STL [R1+0x2f8], R18 ;  /* 0x0002f81201009387 */ /* 0x000fe80000100800 */
[----:B------:R0:W-:Y:S04]  /*72ae0*/  @!P1 STL [R1+0x300], R28 ;  /* 0x0003001c01009387 */ /* 0x0001e80000100800 */
[----:B------:R-:W-:Y:S04]  /*72af0*/  @!P1 STL [R1+0x2fc], R26 ;  /* 0x0002fc1a01009387 */ /* 0x000fe80000100800 */
[----:B0-----:R-:W5:Y:S04]  /*72b00*/  LDL R28, [R1+0x2ac] ;  /* 0x0002ac00011c7983 */ /* 0x001f680000100800 */
[----:B------:R0:W-:Y:S04]  /*72b10*/  @!P1 STL [R1+0x304], R29 ;  /* 0x0003041d01009387 */ /* 0x0001e80000100800 */
[----:B------:R-:W5:Y:S04]  /*72b20*/  LDL R5, [R1+0x2b4] ;  /* 0x0002b40001057983 */ /* 0x000f680000100800 */
[----:B0-----:R-:W5:Y:S04]  /*72b30*/  LDL R29, [R1+0x2b0] ;  /* 0x0002b000011d7983 */ /* 0x001f680000100800 */
[----:B------:R0:W-:Y:S04]  /*72b40*/  @!P1 STL [R1+0x308], R20 ;  /* 0x0003081401009387 */ /* 0x0001e80000100800 */
[----:B------:R-:W5:Y:S01]  /*72b50*/  LDL R26, [R1+0x2b8] ;  /* 0x0002b800011a7983 */ /* 0x000f620000100800 */
[----:B------:R-:W-:-:S03]  /*72b60*/  @!P1 FMUL R19, R19, 16777216 ;  /* 0x4b80000013139820 */ /* 0x000fc60000400000 */
[----:B------:R1:W-:Y:S04]  /*72b70*/  @!P1 STL [R1+0x30c], R17 ;  /* 0x00030c1101009387 */ /* 0x0003e80000100800 */
[----:B0-----:R-:W5:Y:S04]  /*72b80*/  LDL R20, [R1+0x2bc] ;  /* 0x0002bc0001147983 */ /* 0x001f680000100800 */
[----:B------:R-:W5:Y:S04]  /*72b90*/  LDL R4, [R1+0x2c4] ;  /* 0x0002c40001047983 */ /* 0x000f680000100800 */
[----:B-1----:R-:W5:Y:S04]  /*72ba0*/  LDL R17, [R1+0x2c0] ;  /* 0x0002c00001117983 */ /* 0x002f680000100800 */
[----:B------:R-:W5:Y:S04]  /*72bb0*/  LDL R3, [R1+0x2c8] ;  /* 0x0002c80001037983 */ /* 0x000f680000100800 */
[----:B------:R0:W-:Y:S01]  /*72bc0*/  @!P1 STL [R1+0x310], R19 ;  /* 0x0003101301009387 */ /* 0x0001e20000100800 */
[----:B------:R-:W-:Y:S01]  /*72bd0*/  LOP3.LUT P0, RZ, R2, 0x10, RZ, 0xc0, !PT ;  /* 0x0000001002ff7812 */ /* 0x000fe2000780c0ff */
[----:B------:R-:W-:-:S02]  /*72be0*/  @!P1 FMUL R6, R6, 16777216 ;  /* 0x4b80000006069820 */ /* 0x000fc40000400000 */
[----:B------:R-:W5:Y:S04]  /*72bf0*/  LDL R0, [R1+0x2cc] ;  /* 0x0002cc0001007983 */ /* 0x000f680000100800 */
[----:B0-----:R-:W5:Y:S04]  /*72c00*/  LDL R19, [R1+0x2d0] ;  /* 0x0002d00001137983 */ /* 0x001f680000100800 */
[----:B------:R-:W-:Y:S04]  /*72c10*/  STL [R1+0x22a4], R6 ;  /* 0x0022a40601007387 */ /* 0x000fe80000100800 */
[----:B------:R-:W5:Y:S01]  /*72c20*/  LDL R18, [R1+0x254] ;  /* 0x0002540001127983 */ /* 0x000f620000100800 */
[----:B--2---:R-:W-:-:S05]  /*72c30*/  @!P0 FMUL R21, R21, 16777216 ;  /* 0x4b80000015158820 */ /* 0x004fca0000400000 */
[----:B------:R0:W-:Y:S01]  /*72c40*/  @!P0 STL [R1+0x294], R21 ;  /* 0x0002941501008387 */ /* 0x0001e20000100800 */
[----:B---3--:R-:W-:-:S03]  /*72c50*/  @!P0 FMUL R22, R22, 16777216 ;  /* 0x4b80000016168820 */ /* 0x008fc60000400000 */
[----:B0-----:R-:W2:Y:S04]  /*72c60*/  LDL R21, [R1+0x258] ;  /* 0x0002580001157983 */ /* 0x001ea80000100800 */
[----:B------:R0:W-:Y:S01]  /*72c70*/  @!P0 STL [R1+0x298], R22 ;  /* 0x0002981601008387 */ /* 0x0001e20000100800 */
[----:B----4-:R-:W-:-:S05]  /*72c80*/  @!P0 FMUL R27, R27, 16777216 ;  /* 0x4b8000001b1b8820 */ /* 0x010fca0000400000 */
[----:B------:R1:W-:Y:S04]  /*72c90*/  @!P0 STL [R1+0x29c], R27 ;  /* 0x00029c1b01008387 */ /* 0x0003e80000100800 */
[----:B0-----:R-:W3:Y:S01]  /*72ca0*/  LDL R22, [R1+0x260] ;  /* 0x0002600001167983 */ /* 0x001ee20000100800 */
[----:B-----5:R-:W-:-:S03]  /*72cb0*/  @!P0 FMUL R23, R23, 16777216 ;  /* 0x4b80000017178820 */ /* 0x020fc60000400000 */
[----:B-1----:R-:W4:Y:S04]  /*72cc0*/  LDL R27, [R1+0x25c] ;  /* 0x00025c00011b7983 */ /* 0x002f280000100800 */
        /* <DEDUP_REMOVED lines=9> */
[----:B------:R0:W-:Y:S01]  /*72d60*/  @!P0 STL [R1+0x2ac], R28 ;  /* 0x0002ac1c01008387 */ /* 0x0001e20000100800 */
[----:B------:R-:W-:Y:S02]  /*72d70*/  @!P0 FMUL R5, R5, 16777216 ;  /* 0x4b80000005058820 */ /* 0x000fe40000400000 */
[----:B------:R-:W-:Y:S01]  /*72d80*/  @!P0 FMUL R29, R29, 16777216 ;  /* 0x4b8000001d1d8820 */ /* 0x000fe20000400000 */
[----:B0-----:R-:W5:Y:S04]  /*72d90*/  LDL R28, [R1+0x270] ;  /* 0x00027000011c7983 */ /* 0x001f680000100800 */
[----:B------:R0:W-:Y:S01]  /*72da0*/  @!P0 STL [R1+0x2b0], R29 ;  /* 0x0002b01d01008387 */ /* 0x0001e20000100800 */
[----:B------:R-:W-:-:S03]  /*72db0*/  @!P0 FMUL R26, R26, 16777216 ;  /* 0x4b8000001a1a8820 */ /* 0x000fc60000400000 */
[----:B0-----:R-:W5:Y:S01]  /*72dc0*/  LDL R29, [R1+0x274] ;  /* 0x00027400011d7983 */ /* 0x001f620000100800 */
[----:B------:R-:W-:-:S03]  /*72dd0*/  @!P0 FMUL R20, R20, 16777216 ;  /* 0x4b80000014148820 */ /* 0x000fc60000400000 */
[----:B------:R-:W-:Y:S04]  /*72de0*/  @!P0 STL [R1+0x2b4], R5 ;  /* 0x0002b40501008387 */ /* 0x000fe80000100800 */
[----:B------:R0:W-:Y:S01]  /*72df0*/  @!P0 STL [R1+0x2b8], R26 ;  /* 0x0002b81a01008387 */ /* 0x0001e20000100800 */
[----:B------:R-:W-:Y:S02]  /*72e00*/  @!P0 FMUL R17, R17, 16777216 ;  /* 0x4b80000011118820 */ /* 0x000fe40000400000 */
[----:B------:R-:W-:Y:S02]  /*72e10*/  @!P0 FMUL R4, R4, 16777216 ;  /* 0x4b80000004048820 */ /* 0x000fe40000400000 */
[----:B------:R-:W-:Y:S01]  /*72e20*/  @!P0 FMUL R3, R3, 16777216 ;  /* 0x4b80000003038820 */ /* 0x000fe20000400000 */
[----:B0-----:R-:W5:Y:S04]  /*72e30*/  LDL R26, [R1+0x278] ;  /* 0x00027800011a7983 */ /* 0x001f680000100800 */
[----:B------:R0:W-:Y:S01]  /*72e40*/  @!P0 STL [R1+0x2bc], R20 ;  /* 0x0002bc1401008387 */ /* 0x0001e20000100800 */
[----:B------:R-:W-:-:S03]  /*72e50*/  @!P0 FMUL R19, R19, 16777216 ;  /* 0x4b80000013138820 */ /* 0x000fc60000400000 */
[----:B0-----:R-:W5:Y:S04]  /*72e60*/  LDL R20, [R1+0x27c] ;  /* 0x00027c0001147983 */ /* 0x001f680000100800 */
[----:B------:R0:W-:Y:S04]  /*72e70*/  @!P0 STL [R1+0x2c0], R17 ;  /* 0x0002c01101008387 */ /* 0x0001e80000100800 */
[----:B0-----:R-:W5:Y:S04]  /*72e80*/  LDL R17, [R1+0x280] ;  /* 0x0002800001117983 */ /* 0x001f680000100800 */
[----:B------:R-:W-:Y:S04]  /*72e90*/  @!P0 STL [R1+0x2c4], R4 ;  /* 0x0002c40401008387 */ /* 0x000fe80000100800 */
[----:B------:R0:W-:Y:S04]  /*72ea0*/  @!P0 STL [R1+0x2d0], R19 ;  /* 0x0002d01301008387 */ /* 0x0001e80000100800 */
[----:B------:R-:W-:Y:S04]  /*72eb0*/  @!P0 STL [R1+0x2c8], R3 ;  /* 0x0002c80301008387 */ /* 0x000fe80000100800 */
[----:B0-----:R-:W5:Y:S01]  /*72ec0*/  LDL R19, [R1+0x284] ;  /* 0x0002840001137983 */ /* 0x001f620000100800 */
[----:B------:R-:W-:Y:S01]  /*72ed0*/  LOP3.LUT P5, RZ, R2, 0x8, RZ, 0xc0, !PT ;  /* 0x0000000802ff7812 */ /* 0x000fe200078ac0ff */
[----:B------:R-:W-:-:S02]  /*72ee0*/  @!P0 FMUL R0, R0, 16777216 ;  /* 0x4b80000000008820 */ /* 0x000fc40000400000 */
[----:B------:R-:W-:-:S03]  /*72ef0*/  @!P0 FMUL R7, R7, 16777216 ;  /* 0x4b80000007078820 */ /* 0x000fc60000400000 */
[----:B------:R-:W-:Y:S04]  /*72f00*/  @!P0 STL [R1+0x2cc], R0 ;  /* 0x0002cc0001008387 */ /* 0x000fe80000100800 */
[----:B------:R0:W-:Y:S03]  /*72f10*/  STL [R1+0x2254], R7 ;  /* 0x0022540701007387 */ /* 0x0001e60000100800 */
[----:B------:R-:W-:Y:S01]  /*72f20*/  @!P5 FMUL R18, R18, 16777216 ;  /* 0x4b8000001212d820 */ /* 0x000fe20000400000 */
[----:B0-----:R-:W5:Y:S04]  /*72f30*/  LDL R7, [R1+0x288] ;  /* 0x0002880001077983 */ /* 0x001f680000100800 */
[----:B------:R-:W-:Y:S04]  /*72f40*/  @!P5 STL [R1+0x254], R18 ;  /* 0x000254120100d387 */ /* 0x000fe80000100800 */
[----:B------:R-:W5:Y:S01]  /*72f50*/  LDL R6, [R1+0x28c] ;  /* 0x00028c0001067983 */ /* 0x000f620000100800 */
[----:B--2---:R-:W-:-:S05]  /*72f60*/  @!P5 FMUL R21, R21, 16777216 ;  /* 0x4b8000001515d820 */ /* 0x004fca0000400000 */
[----:B------:R-:W-:Y:S01]  /*72f70*/  @!P5 STL [R1+0x258], R21 ;  /* 0x000258150100d387 */ /* 0x000fe20000100800 */
[----:B---3--:R-:W-:Y:S02]  /*72f80*/  @!P5 FMUL R22, R22, 16777216 ;  /* 0x4b8000001616d820 */ /* 0x008fe40000400000 */
[----:B----4-:R-:W-:-:S05]  /*72f90*/  @!P5 FMUL R27, R27, 16777216 ;  /* 0x4b8000001b1bd820 */ /* 0x010fca0000400000 */
[----:B------:R0:W-:Y:S01]  /*72fa0*/  @!P5 STL [R1+0x25c], R27 ;  /* 0x00025c1b0100d387 */ /* 0x0001e20000100800 */
[----:B-----5:R-:W-:-:S03]  /*72fb0*/  @!P5 FMUL R23, R23, 16777216 ;  /* 0x4b8000001717d820 */ /* 0x020fc60000400000 */
[----:B0-----:R-:W2:Y:S04]  /*72fc0*/  LDL R27, [R1+0x290] ;  /* 0x00029000011b7983 */ /* 0x001ea80000100800 */
[----:B------:R0:W-:Y:S01]  /*72fd0*/  @!P5 STL [R1+0x260], R22 ;  /* 0x000260160100d387 */ /* 0x0001e20000100800 */
[----:B------:R-:W-:-:S03]  /*72fe0*/  @!P5 FMUL R24, R24, 16777216 ;  /* 0x4b8000001818d820 */ /* 0x000fc60000400000 */
[----:B0-----:R-:W3:Y:S04]  /*72ff0*/  LDL R22, [R1+0x214] ;  /* 0x0002140001167983 */ /* 0x001ee80000100800 */
[----:B------:R0:W-:Y:S01]  /*73000*/  @!P5 STL [R1+0x264], R23 ;  /* 0x000264170100d387 */ /* 0x0001e20000100800 */
[----:B------:R-:W-:-:S03]  /*73010*/  @!P5 FMUL R25, R25, 16777216 ;  /* 0x4b8000001919d820 */ /* 0x000fc60000400000 */
[----:B0-----:R-:W4:Y:S04]  /*73020*/  LDL R23, [R1+0x218] ;  /* 0x0002180001177983 */ /* 0x001f280000100800 */
[----:B------:R0:W-:Y:S04]  /*73030*/  @!P5 STL [R1+0x268], R24 ;  /* 0x000268180100d387 */ /* 0x0001e80000100800 */
[----:B------:R-:W-:Y:S04]  /*73040*/  @!P5 STL [R1+0x26c], R25 ;  /* 0x00026c190100d387 */ /* 0x000fe80000100800 */
[----:B------:R-:W5:Y:S01]  /*73050*/  LDL R5, [R1+0x21c] ;  /* 0x00021c0001057983 */ /* 0x000f620000100800 */
[----:B------:R-:W-:-:S05]  /*73060*/  @!P5 FMUL R28, R28, 16777216 ;  /* 0x4b8000001c1cd820 */ /* 0x000fca0000400000 */
[----:B------:R1:W-:Y:S04]  /*73070*/  @!P5 STL [R1+0x270], R28 ;  /* 0x0002701c0100d387 */ /* 0x0003e80000100800 */
[----:B0-----:R-:W5:Y:S01]  /*73080*/  LDL R24, [R1+0x220] ;  /* 0x0002200001187983 */ /* 0x001f620000100800 */
[----:B------:R-:W-:-:S05]  /*73090*/  @!P5 FMUL R29, R29, 16777216 ;  /* 0x4b8000001d1dd820 */ /* 0x000fca0000400000 */
[----:B------:R0:W-:Y:S04]  /*730a0*/  @!P5 STL [R1+0x274], R29 ;  /* 0x0002741d0100d387 */ /* 0x0001e80000100800 */
[----:B-1----:R-:W5:Y:S04]  /*730b0*/  LDL R28, [R1+0x224] ;  /* 0x00022400011c7983 */ /* 0x002f680000100800 */
[----:B------:R-:W5:Y:S04]  /*730c0*/  LDL R4, [R1+0x22c] ;  /* 0x00022c0001047983 */ /* 0x000f680000100800 */
[----:B0-----:R-:W5:Y:S01]  /*730d0*/  LDL R29, [R1+0x228] ;  /* 0x00022800011d7983 */ /* 0x001f620000100800 */
[----:B------:R-:W-:-:S05]  /*730e0*/  @!P5 FMUL R26, R26, 16777216 ;  /* 0x4b8000001a1ad820 */ /* 0x000fca0000400000 */
[----:B------:R-:W-:Y:S04]  /*730f0*/  @!P5 STL [R1+0x278], R26 ;  /* 0x0002781a0100d387 */ /* 0x000fe80000100800 */
[----:B------:R-:W5:Y:S01]  /*73100*/  LDL R3, [R1+0x230] ;  /* 0x0002300001037983 */ /* 0x000f620000100800 */
[----:B------:R-:W-:-:S05]  /*73110*/  @!P5 FMUL R20, R20, 16777216 ;  /* 0x4b8000001414d820 */ /* 0x000fca0000400000 */
[----:B------:R-:W-:Y:S04]  /*73120*/  @!P5 STL [R1+0x27c], R20 ;  /* 0x00027c140100d387 */ /* 0x000fe80000100800 */
[----:B------:R-:W5:Y:S01]  /*73130*/  LDL R0, [R1+0x234] ;  /* 0x0002340001007983 */ /* 0x000f620000100800 */
[----:B------:R-:W-:-:S05]  /*73140*/  @!P5 FMUL R17, R17, 16777216 ;  /* 0x4b8000001111d820 */ /* 0x000fca0000400000 */
[----:B------:R0:W-:Y:S04]  /*73150*/  @!P5 STL [R1+0x280], R17 ;  /* 0x000280110100d387 */ /* 0x0001e80000100800 */
[----:B------:R-:W5:Y:S04]  /*73160*/  LDL R18, [R1+0x23c] ;  /* 0x00023c0001127983 */ /* 0x000f680000100800 */
[----:B------:R-:W5:Y:S04]  /*73170*/  LDL R21, [R1+0x240] ;  /* 0x0002400001157983 */ /* 0x000f680000100800 */
[----:B0-----:R-:W5:Y:S01]  /*73180*/  LDL R17, [R1+0x238] ;  /* 0x0002380001117983 */ /* 0x001f620000100800 */
[----:B------:R-:W-:-:S05]  /*73190*/  @!P5 FMUL R19, R19, 16777216 ;  /* 0x4b8000001313d820 */ /* 0x000fca0000400000 */
[----:B------:R0:W-:Y:S04]  /*731a0*/  @!P5 STL [R1+0x284], R19 ;  /* 0x000284130100d387 */ /* 0x0001e80000100800 */
[----:B------:R-:W5:Y:S04]  /*731b0*/  LDL R25, [R1+0x244] ;  /* 0x0002440001197983 */ /* 0x000f680000100800 */
[----:B------:R-:W5:Y:S04]  /*731c0*/  LDL R26, [R1+0x248] ;  /* 0x00024800011a7983 */ /* 0x000f680000100800 */
[----:B------:R-:W5:Y:S04]  /*731d0*/  LDL R20, [R1+0x24c] ;  /* 0x00024c0001147983 */ /* 0x000f680000100800 */
[----:B0-----:R-:W5:Y:S01]  /*731e0*/  LDL R19, [R1+0x250] ;  /* 0x0002500001137983 */ /* 0x001f620000100800 */
[----:B------:R-:W-:Y:S01]  /*731f0*/  LOP3.LUT P1, RZ, R2, 0x4, RZ, 0xc0, !PT ;  /* 0x0000000402ff7812 */ /* 0x000fe2000782c0ff */
[----:B------:R-:W-:-:S02]  /*73200*/  @!P5 FMUL R7, R7, 16777216 ;  /* 0x4b8000000707d820 */ /* 0x000fc40000400000 */
[----:B------:R-:W-:Y:S02]  /*73210*/  @!P5 FMUL R8, R8, 16777216 ;  /* 0x4b8000000808d820 */ /* 0x000fe40000400000 */
[----:B------:R-:W-:Y:S02]  /*73220*/  @!P5 FMUL R6, R6, 16777216 ;  /* 0x4b8000000606d820 */ /* 0x000fe40000400000 */
[----:B--2---:R-:W-:-:S05]  /*73230*/  @!P5 FMUL R27, R27, 16777216 ;  /* 0x4b8000001b1bd820 */ /* 0x004fca0000400000 */
[----:B------:R0:W-:Y:S04]  /*73240*/  @!P5 STL [R1+0x290], R27 ;  /* 0x0002901b0100d387 */ /* 0x0001e80000100800 */
[----:B------:R-:W-:Y:S01]  /*73250*/  @!P5 STL [R1+0x288], R7 ;  /* 0x000288070100d387 */ /* 0x000fe20000100800 */
[----:B---3--:R-:W-:-:S03]  /*73260*/  @!P1 FMUL R22, R22, 16777216 ;  /* 0x4b80000016169820 */ /* 0x008fc60000400000 */
[----:B0-----:R-:W2:Y:S04]  /*73270*/  LDL R27, [R1+0x1d4] ;  /* 0x0001d400011b7983 */ /* 0x001ea80000100800 */
[----:B------:R-:W-:Y:S04]  /*73280*/  @!P5 STL [R1+0x28c], R6 ;  /* 0x00028c060100d387 */ /* 0x000fe80000100800 */
[----:B------:R-:W-:Y:S01]  /*73290*/  STL [R1+0x22a8], R8 ;  /* 0x0022a80801007387 */ /* 0x000fe20000100800 */
[----:B----4-:R-:W-:-:S03]  /*732a0*/  @!P1 FMUL R23, R23, 16777216 ;  /* 0x4b80000017179820 */ /* 0x010fc60000400000 */
[----:B------:R0:W-:Y:S04]  /*732b0*/  @!P1 STL [R1+0x214], R22 ;  /* 0x0002141601009387 */ /* 0x0001e80000100800 */
[----:B0-----:R-:W3:Y:S01]  /*732c0*/  LDL R22, [R1+0x1d8] ;  /* 0x0001d80001167983 */ /* 0x001ee20000100800 */
[----:B-----5:R-:W-:-:S03]  /*732d0*/  @!P1 FMUL R5, R5, 16777216 ;  /* 0x4b80000005059820 */ /* 0x020fc60000400000 */
[----:B------:R0:W-:Y:S04]  /*732e0*/  @!P1 STL [R1+0x218], R23 ;  /* 0x0002181701009387 */ /* 0x0001e80000100800 */
[----:B0-----:R-:W4:Y:S01]  /*732f0*/  LDL R23, [R1+0x1dc] ;  /* 0x0001dc0001177983 */ /* 0x001f220000100800 */
[----:B------:R-:W-:-:S03]  /*73300*/  @!P1 FMUL R24, R24, 16777216 ;  /* 0x4b80000018189820 */ /* 0x000fc60000400000 */
[----:B------:R-:W-:Y:S04]  /*73310*/  @!P1 STL [R1+0x21c], R5 ;  /* 0x00021c0501009387 */ /* 0x000fe80000100800 */
[----:B------:R0:W-:Y:S01]  /*73320*/  @!P1 STL [R1+0x220], R24 ;  /* 0x0002201801009387 */ /* 0x0001e20000100800 */
[----:B------:R-:W-:-:S03]  /*73330*/  @!P1 FMUL R28, R28, 16777216 ;  /* 0x4b8000001c1c9820 */ /* 0x000fc60000400000 */
[----:B0-----:R-:W5:Y:S01]  /*73340*/  LDL R24, [R1+0x1e0] ;  /* 0x0001e00001187983 */ /* 0x001f620000100800 */
[----:B------:R-:W-:Y:S02]  /*73350*/  @!P1 FMUL R4, R4, 16777216 ;  /* 0x4b80000004049820 */ /* 0x000fe40000400000 */
[----:B------:R-:W-:Y:S01]  /*73360*/  @!P1 FMUL R29, R29, 16777216 ;  /* 0x4b8000001d1d9820 */ /* 0x000fe20000400000 */
[----:B------:R0:W-:Y:S04]  /*73370*/  @!P1 STL [R1+0x224], R28 ;  /* 0x0002241c01009387 */ /* 0x0001e80000100800 */
[----:B0-----:R-:W5:Y:S01]  /*73380*/  LDL R28, [R1+0x1e4] ;  /* 0x0001e400011c7983 */ /* 0x001f620000100800 */
[----:B------:R-:W-:-:S03]  /*73390*/  @!P1 FMUL R3, R3, 16777216 ;  /* 0x4b80000003039820 */ /* 0x000fc60000400000 */
[----:B------:R0:W-:Y:S04]  /*733a0*/  @!P1 STL [R1+0x228], R29 ;  /* 0x0002281d01009387 */ /* 0x0001e80000100800 */
[----:B0-----:R-:W5:Y:S01]  /*733b0*/  LDL R29, [R1+0x1e8] ;  /* 0x0001e800011d7983 */ /* 0x001f620000100800 */
[----:B------:R-:W-:-:S03]  /*733c0*/  @!P1 FMUL R0, R0, 16777216 ;  /* 0x4b80000000009820 */ /* 0x000fc60000400000 */
[----:B------:R-:W-:Y:S01]  /*733d0*/  @!P1 STL [R1+0x22c], R4 ;  /* 0x00022c0401009387 */ /* 0x000fe20000100800 */
[----:B------:R-:W-:Y:S02]  /*733e0*/  @!P1 FMUL R18, R18, 16777216 ;  /* 0x4b80000012129820 */ /* 0x000fe40000400000 */
[----:B------:R-:W-:Y:S02]  /*733f0*/  @!P1 FMUL R17, R17, 16777216 ;  /* 0x4b80000011119820 */ /* 0x000fe40000400000 */
[----:B------:R-:W-:-:S03]  /*73400*/  @!P1 FMUL R21, R21, 16777216 ;  /* 0x4b80000015159820 */ /* 0x000fc60000400000 */
[----:B------:R0:W-:Y:S04]  /*73410*/  @!P1 STL [R1+0x238], R17 ;  /* 0x0002381101009387 */ /* 0x0001e80000100800 */
[----:B------:R-:W-:Y:S01]  /*73420*/  @!P1 STL [R1+0x230], R3 ;  /* 0x0002300301009387 */ /* 0x000fe20000100800 */
[----:B------:R-:W-:-:S03]  /*73430*/  @!P1 FMUL R25, R25, 16777216 ;  /* 0x4b80000019199820 */ /* 0x000fc60000400000 */
[----:B0-----:R-:W5:Y:S01]  /*73440*/  LDL R17, [R1+0x1ec] ;  /* 0x0001ec0001117983 */ /* 0x001f620000100800 */
[----:B------:R-:W-:Y:S02]  /*73450*/  @!P1 FMUL R26, R26, 16777216 ;  /* 0x4b8000001a1a9820 */ /* 0x000fe40000400000 */
[----:B------:R-:W-:Y:S01]  /*73460*/  @!P1 FMUL R20, R20, 16777216 ;  /* 0x4b80000014149820 */ /* 0x000fe20000400000 */
[----:B------:R-:W-:Y:S04]  /*73470*/  @!P1 STL [R1+0x234], R0 ;  /* 0x0002340001009387 */ /* 0x000fe80000100800 */
[----:B------:R-:W-:Y:S01]  /*73480*/  @!P1 STL [R1+0x23c], R18 ;  /* 0x00023c1201009387 */ /* 0x000fe20000100800 */
[----:B------:R-:W-:-:S03]  /*73490*/  @!P1 FMUL R19, R19, 16777216 ;  /* 0x4b80000013139820 */ /* 0x000fc60000400000 */
[----:B------:R-:W-:Y:S04]  /*734a0*/  @!P1 STL [R1+0x240], R21 ;  /* 0x0002401501009387 */ /* 0x000fe80000100800 */
[----:B------:R0:W-:Y:S04]  /*734b0*/  @!P1 STL [R1+0x244], R25 ;  /* 0x0002441901009387 */ /* 0x0001e80000100800 */
[----:B0-----:R-:W5:Y:S04]  /*734c0*/  LDL R25, [R1+0x1f0] ;  /* 0x0001f00001197983 */ /* 0x001f680000100800 */
[----:B------:R-:W-:Y:S04]  /*734d0*/  @!P1 STL [R1+0x248], R26 ;  /* 0x0002481a01009387 */ /* 0x000fe80000100800 */
[----:B------:R0:W-:Y:S04]  /*734e0*/  @!P1 STL [R1+0x24c], R20 ;  /* 0x00024c1401009387 */ /* 0x0001e80000100800 */
[----:B0-----:R-:W5:Y:S04]  /*734f0*/  LDL R20, [R1+0x1f4] ;  /* 0x0001f40001147983 */ /* 0x001f680000100800 */
[----:B------:R0:W-:Y:S04]  /*73500*/  @!P1 STL [R1+0x250], R19 ;  /* 0x0002501301009387 */ /* 0x0001e80000100800 */
[----:B0-----:R-:W5:Y:S01]  /*73510*/  LDL R19, [R1+0x1f8] ;  /* 0x0001f80001137983 */ /* 0x001f620000100800 */
[----:B------:R-:W-:Y:S01]  /*73520*/  LOP3.LUT P0, RZ, R2, 0x2, RZ, 0xc0, !PT ;  /* 0x0000000202ff7812 */ /* 0x000fe2000780c0ff */
[----:B------:R-:W-:-:S05]  /*73530*/  @!P1 FMUL R9, R9, 16777216 ;  /* 0x4b80000009099820 */ /* 0x000fca0000400000 */
[----:B------:R-:W-:Y:S04]  /*73540*/  STL [R1+0x224c], R9 ;  /* 0x00224c0901007387 */ /* 0x000fe80000100800 */
[----:B------:R-:W5:Y:S03]  /*73550*/  LDL R26, [R1+0x1fc] ;  /* 0x0001fc00011a7983 */ /* 0x000f660000100800 */
[----:B--2---:R-:W-:-:S05]  /*73560*/  @!P0 FMUL R27, R27, 16777216 ;  /* 0x4b8000001b1b8820 */ /* 0x004fca0000400000 */
[----:B------:R0:W-:Y:S04]  /*73570*/  @!P0 STL [R1+0x1d4], R27 ;  /* 0x0001d41b01008387 */ /* 0x0001e80000100800 */
[----:B------:R-:W2:Y:S04]  /*73580*/  LDL R8, [R1+0x204] ;  /* 0x0002040001087983 */ /* 0x000ea80000100800 */
[----:B0-----:R-:W2:Y:S01]  /*73590*/  LDL R27, [R1+0x200] ;  /* 0x00020000011b7983 */ /* 0x001ea20000100800 */
[----:B---3--:R-:W-:-:S05]  /*735a0*/  @!P0 FMUL R22, R22, 16777216 ;  /* 0x4b80000016168820 */ /* 0x008fca0000400000 */
[----:B------:R-:W-:Y:S04]  /*735b0*/  @!P0 STL [R1+0x1d8], R22 ;  /* 0x0001d81601008387 */ /* 0x000fe80000100800 */
[----:B------:R-:W3:Y:S01]  /*735c0*/  LDL R7, [R1+0x208] ;  /* 0x0002080001077983 */ /* 0x000ee20000100800 */
[----:B----4-:R-:W-:-:S05]  /*735d0*/  @!P0 FMUL R23, R23, 16777216 ;  /* 0x4b80000017178820 */ /* 0x010fca0000400000 */
[----:B------:R-:W-:Y:S04]  /*735e0*/  @!P0 STL [R1+0x1dc], R23 ;  /* 0x0001dc1701008387 */ /* 0x000fe80000100800 */
[----:B------:R-:W4:Y:S04]  /*735f0*/  LDL R6, [R1+0x20c] ;  /* 0x00020c0001067983 */ /* 0x000f280000100800 */
[----:B------:R-:W4:Y:S04]  /*73600*/  LDL R5, [R1+0x210] ;  /* 0x0002100001057983 */ /* 0x000f280000100800 */
[----:B------:R-:W4:Y:S01]  /*73610*/  LDL R4, [R1+0x194] ;  /* 0x0001940001047983 */ /* 0x000f220000100800 */
[----:B-----5:R-:W-:-:S05]  /*73620*/  @!P0 FMUL R24, R24, 16777216 ;  /* 0x4b80000018188820 */ /* 0x020fca0000400000 */
[----:B------:R0:W-:Y:S04]  /*73630*/  @!P0 STL [R1+0x1e0], R24 ;  /* 0x0001e01801008387 */ /* 0x0001e80000100800 */
[----:B------:R-:W5:Y:S01]  /*73640*/  LDL R3, [R1+0x198] ;  /* 0x0001980001037983 */ /* 0x000f620000100800 */
[----:B------:R-:W-:-:S05]  /*73650*/  @!P0 FMUL R28, R28, 16777216 ;  /* 0x4b8000001c1c8820 */ /* 0x000fca0000400000 */
[----:B------:R1:W-:Y:S04]  /*73660*/  @!P0 STL [R1+0x1e4], R28 ;  /* 0x0001e41c01008387 */ /* 0x0003e80000100800 */
[----:B------:R-:W5:Y:S01]  /*73670*/  LDL R0, [R1+0x19c] ;  /* 0x00019c0001007983 */ /* 0x000f620000100800 */
[----:B------:R-:W-:-:S05]  /*73680*/  @!P0 FMUL R29, R29, 16777216 ;  /* 0x4b8000001d1d8820 */ /* 0x000fca0000400000 */
[----:B------:R1:W-:Y:S04]  /*73690*/  @!P0 STL [R1+0x1e8], R29 ;  /* 0x0001e81d01008387 */ /* 0x0003e80000100800 */
[----:B0-----:R-:W5:Y:S04]  /*736a0*/  LDL R24, [R1+0x1a0] ;  /* 0x0001a00001187983 */ /* 0x001f680000100800 */
[----:B------:R-:W5:Y:S04]  /*736b0*/  LDL R18, [R1+0x1a4] ;  /* 0x0001a40001127983 */ /* 0x000f680000100800 */
[----:B------:R-:W5:Y:S01]  /*736c0*/  LDL R21, [R1+0x1a8] ;  /* 0x0001a80001157983 */ /* 0x000f620000100800 */
[----:B------:R-:W-:-:S05]  /*736d0*/  @!P0 FMUL R17, R17, 16777216 ;  /* 0x4b80000011118820 */ /* 0x000fca0000400000 */
[----:B------:R0:W-:Y:S04]  /*736e0*/  @!P0 STL [R1+0x1ec], R17 ;  /* 0x0001ec1101008387 */ /* 0x0001e80000100800 */
[----:B------:R-:W5:Y:S04]  /*736f0*/  LDL R22, [R1+0x1ac] ;  /* 0x0001ac0001167983 */ /* 0x000f680000100800 */
[----:B------:R-:W5:Y:S04]  /*73700*/  LDL R23, [R1+0x1b0] ;  /* 0x0001b00001177983 */ /* 0x000f680000100800 */
[----:B-1----:R-:W5:Y:S04]  /*73710*/  LDL R28, [R1+0x1b4] ;  /* 0x0001b400011c7983 */ /* 0x002f680000100800 */
[----:B------:R-:W5:Y:S04]  /*73720*/  LDL R29, [R1+0x1b8] ;  /* 0x0001b800011d7983 */ /* 0x000f680000100800 */
[----:B0-----:R-:W5:Y:S01]  /*73730*/  LDL R17, [R1+0x1bc] ;  /* 0x0001bc0001117983 */ /* 0x001f620000100800 */
[----:B------:R-:W-:-:S05]  /*73740*/  @!P0 FMUL R25, R25, 16777216 ;  /* 0x4b80000019198820 */ /* 0x000fca0000400000 */
[----:B------:R0:W-:Y:S04]  /*73750*/  @!P0 STL [R1+0x1f0], R25 ;  /* 0x0001f01901008387 */ /* 0x0001e80000100800 */
[----:B0-----:R-:W5:Y:S01]  /*73760*/  LDL R25, [R1+0x1c0] ;  /* 0x0001c00001197983 */ /* 0x001f620000100800 */
[----:B------:R-:W-:-:S05]  /*73770*/  @!P0 FMUL R20, R20, 16777216 ;  /* 0x4b80000014148820 */ /* 0x000fca0000400000 */
[----:B------:R0:W-:Y:S01]  /*73780*/  @!P0 STL [R1+0x1f4], R20 ;  /* 0x0001f41401008387 */ /* 0x0001e20000100800 */
[----:B------:R-:W-:-:S03]  /*73790*/  @!P0 FMUL R19, R19, 16777216 ;  /* 0x4b80000013138820 */ /* 0x000fc60000400000 */
[----:B0-----:R-:W5:Y:S04]  /*737a0*/  LDL R20, [R1+0x1c4] ;  /* 0x0001c40001147983 */ /* 0x001f680000100800 */
[----:B------:R0:W-:Y:S04]  /*737b0*/  @!P0 STL [R1+0x1f8], R19 ;  /* 0x0001f81301008387 */ /* 0x0001e80000100800 */
[----:B0-----:R-:W5:Y:S01]  /*737c0*/  LDL R19, [R1+0x1c8] ;  /* 0x0001c80001137983 */ /* 0x001f620000100800 */
[----:B------:R-:W-:Y:S01]  /*737d0*/  LOP3.LUT P5, RZ, R2, 0x1, RZ, 0xc0, !PT ;  /* 0x0000000102ff7812 */ /* 0x000fe200078ac0ff */
[----:B------:R-:W-:-:S02]  /*737e0*/  @!P0 FMUL R26, R26, 16777216 ;  /* 0x4b8000001a1a8820 */ /* 0x000fc40000400000 */
[----:B------:R-:W-:-:S03]  /*737f0*/  @!P0 FMUL R10, R10, 16777216 ;  /* 0x4b8000000a0a8820 */ /* 0x000fc60000400000 */
[----:B------:R0:W-:Y:S04]  /*73800*/  @!P0 STL [R1+0x1fc], R26 ;  /* 0x0001fc1a01008387 */ /* 0x0001e80000100800 */
[----:B0-----:R-:W5:Y:S01]  /*73810*/  LDL R26, [R1+0x1cc] ;  /* 0x0001cc00011a7983 */ /* 0x001f620000100800 */
[----:B--2---:R-:W-:Y:S02]  /*73820*/  @!P0 FMUL R8, R8, 16777216 ;  /* 0x4b80000008088820 */ /* 0x004fe40000400000 */
[----:B------:R-:W-:-:S05]  /*73830*/  @!P0 FMUL R27, R27, 16777216 ;  /* 0x4b8000001b1b8820 */ /* 0x000fca0000400000 */
[----:B------:R0:W-:Y:S04]  /*73840*/  @!P0 STL [R1+0x200], R27 ;  /* 0x0002001b01008387 */ /* 0x0001e80000100800 */
[----:B0-----:R-:W2:Y:S01]  /*73850*/  LDL R27, [R1+0x1d0] ;  /* 0x0001d000011b7983 */ /* 0x001ea20000100800 */
[----:B---3--:R-:W-:-:S03]  /*73860*/  @!P0 FMUL R7, R7, 16777216 ;  /* 0x4b80000007078820 */ /* 0x008fc60000400000 */
[----:B------:R-:W-:Y:S04]  /*73870*/  @!P0 STL [R1+0x204], R8 ;  /* 0x0002040801008387 */ /* 0x000fe80000100800 */
[----:B------:R-:W-:Y:S04]  /*73880*/  @!P0 STL [R1+0x208], R7 ;  /* 0x0002080701008387 */ /* 0x000fe80000100800 */
[----:B------:R-:W-:Y:S01]  /*73890*/  STL [R1+0x2250], R10 ;  /* 0x0022500a01007387 */ /* 0x000fe20000100800 */
[----:B----4-:R-:W-:Y:S02]  /*738a0*/  @!P0 FMUL R6, R6, 16777216 ;  /* 0x4b80000006068820 */ /* 0x010fe40000400000 */
[----:B------:R-:W-:-:S03]  /*738b0*/  @!P0 FMUL R5, R5, 16777216 ;  /* 0x4b80000005058820 */ /* 0x000fc60000400000 */
[----:B------:R-:W-:Y:S01]  /*738c0*/  @!P0 STL [R1+0x20c], R6 ;  /* 0x00020c0601008387 */ /* 0x000fe20000100800 */
[----:B------:R-:W-:-:S03]  /*738d0*/  @!P5 FMUL R4, R4, 16777216 ;  /* 0x4b8000000404d820 */ /* 0x000fc60000400000 */
[----:B------:R-:W-:Y:S04]  /*738e0*/  @!P0 STL [R1+0x210], R5 ;  /* 0x0002100501008387 */ /* 0x000fe80000100800 */
[----:B------:R-:W-:Y:S01]  /*738f0*/  @!P5 STL [R1+0x194], R4 ;  /* 0x000194040100d387 */ /* 0x000fe20000100800 */
[----:B-----5:R-:W-:Y:S02]  /*73900*/  @!P5 FMUL R3, R3, 16777216 ;  /* 0x4b8000000303d820 */ /* 0x020fe40000400000 */
[----:B------:R-:W-:Y:S02]  /*73910*/  @!P5 FMUL R0, R0, 16777216 ;  /* 0x4b8000000000d820 */ /* 0x000fe40000400000 */
[----:B------:R-:W-:Y:S02]  /*73920*/  @!P5 FMUL R24, R24, 16777216 ;  /* 0x4b8000001818d820 */ /* 0x000fe40000400000 */
[----:B------:R-:W-:-:S03]  /*73930*/  @!P5 FMUL R18, R18, 16777216 ;  /* 0x4b8000001212d820 */ /* 0x000fc60000400000 */
[----:B------:R0:W-:Y:S01]  /*73940*/  @!P5 STL [R1+0x1a0], R24 ;  /* 0x0001a0180100d387 */ /* 0x0001e20000100800 */
[----:B------:R-:W-:-:S03]  /*73950*/  @!P5 FMUL R21, R21, 16777216 ;  /* 0x4b8000001515d820 */ /* 0x000fc60000400000 */
[----:B------:R-:W-:Y:S04]  /*73960*/  @!P5 STL [R1+0x198], R3 ;  /* 0x000198030100d387 */ /* 0x000fe80000100800 */
[----:B0-----:R-:W3:Y:S04]  /*73970*/  LDL R24, [R1+0x100] ;  /* 0x0001000001187983 */ /* 0x001ee80000100800 */
[----:B------:R-:W-:Y:S04]  /*73980*/  @!P5 STL [R1+0x19c], R0 ;  /* 0x00019c000100d387 */ /* 0x000fe80000100800 */
[----:B------:R-:W-:Y:S04]  /*73990*/  @!P5 STL [R1+0x1a4], R18 ;  /* 0x0001a4120100d387 */ /* 0x000fe80000100800 */
[----:B------:R-:W-:Y:S01]  /*739a0*/  @!P5 STL [R1+0x1a8], R21 ;  /* 0x0001a8150100d387 */ /* 0x000fe20000100800 */
[----:B------:R-:W-:-:S02]  /*739b0*/  @!P5 FMUL R22, R22, 16777216 ;  /* 0x4b8000001616d820 */ /* 0x000fc40000400000 */
[----:B------:R-:W-:-:S03]  /*739c0*/  @!P5 FMUL R23, R23, 16777216 ;  /* 0x4b8000001717d820 */ /* 0x000fc60000400000 */
[----:B------:R-:W-:Y:S01]  /*739d0*/  @!P5 STL [R1+0x1ac], R22 ;  /* 0x0001ac160100d387 */ /* 0x000fe20000100800 */
[----:B------:R-:W-:-:S03]  /*739e0*/  @!P5 FMUL R28, R28, 16777216 ;  /* 0x4b8000001c1cd820 */ /* 0x000fc60000400000 */
[----:B------:R-:W-:Y:S01]  /*739f0*/  @!P5 STL [R1+0x1b0], R23 ;  /* 0x0001b0170100d387 */ /* 0x000fe20000100800 */
[----:B------:R-:W-:-:S03]  /*73a00*/  @!P5 FMUL R29, R29, 16777216 ;  /* 0x4b8000001d1dd820 */ /* 0x000fc60000400000 */
[----:B------:R0:W-:Y:S01]  /*73a10*/  @!P5 STL [R1+0x1b4], R28 ;  /* 0x0001b41c0100d387 */ /* 0x0001e20000100800 */
[----:B------:R-:W-:-:S03]  /*73a20*/  @!P5 FMUL R17, R17, 16777216 ;  /* 0x4b8000001111d820 */ /* 0x000fc60000400000 */
[----:B0-----:R-:W4:Y:S04]  /*73a30*/  LDL R28, [R1+0xfc] ;  /* 0x0000fc00011c7983 */ /* 0x001f280000100800 */
[----:B------:R0:W-:Y:S01]  /*73a40*/  @!P5 STL [R1+0x1b8], R29 ;  /* 0x0001b81d0100d387 */ /* 0x0001e20000100800 */
[----:B------:R-:W-:-:S03]  /*73a50*/  @!P5 FMUL R25, R25, 16777216 ;  /* 0x4b8000001919d820 */ /* 0x000fc60000400000 */
[----:B0-----:R-:W5:Y:S04]  /*73a60*/  LDL R29, [R1+0xf8] ;  /* 0x0000f800011d7983 */ /* 0x001f680000100800 */
[----:B------:R0:W-:Y:S01]  /*73a70*/  @!P5 STL [R1+0x1bc], R17 ;  /* 0x0001bc110100d387 */ /* 0x0001e20000100800 */
[----:B------:R-:W-:-:S03]  /*73a80*/  @!P5 FMUL R20, R20, 16777216 ;  /* 0x4b8000001414d820 */ /* 0x000fc60000400000 */
[----:B0-----:R-:W5:Y:S04]  /*73a90*/  LDL R17, [R1+0xf4] ;  /* 0x0000f40001117983 */ /* 0x001f680000100800 */
[----:B------:R0:W-:Y:S04]  /*73aa0*/  @!P5 STL [R1+0x1c4], R20 ;  /* 0x0001c4140100d387 */ /* 0x0001e80000100800 */
[----:B------:R1:W-:Y:S01]  /*73ab0*/  @!P5 STL [R1+0x1c0], R25 ;  /* 0x0001c0190100d387 */ /* 0x0003e20000100800 */
[----:B------:R-:W-:-:S03]  /*73ac0*/  @!P5 FMUL R19, R19, 16777216 ;  /* 0x4b8000001313d820 */ /* 0x000fc60000400000 */
[----:B0-----:R-:W5:Y:S04]  /*73ad0*/  LDL R20, [R1+0x164] ;  /* 0x0001640001147983 */ /* 0x001f680000100800 */
[----:B------:R0:W-:Y:S01]  /*73ae0*/  @!P5 STL [R1+0x1c8], R19 ;  /* 0x0001c8130100d387 */ /* 0x0001e20000100800 */
[----:B------:R-:W-:-:S03]  /*73af0*/  LOP3.LUT P0, RZ, R2, 0x8000000, RZ, 0xc0, !PT ;  /* 0x0800000002ff7812 */ /* 0x000fc6000780c0ff */
[----:B-1----:R-:W5:Y:S04]  /*73b00*/  LDL R25, [R1+0x16c] ;  /* 0x00016c0001197983 */ /* 0x002f680000100800 */
[----:B0-----:R-:W5:Y:S01]  /*73b10*/  LDL R19, [R1+0x168] ;  /* 0x0001680001137983 */ /* 0x001f620000100800 */
[----:B------:R-:W-:-:S05]  /*73b20*/  @!P5 FMUL R26, R26, 16777216 ;  /* 0x4b8000001a1ad820 */ /* 0x000fca0000400000 */
[----:B------:R0:W-:Y:S04]  /*73b30*/  @!P5 STL [R1+0x1cc], R26 ;  /* 0x0001cc1a0100d387 */ /* 0x0001e80000100800 */
[----:B0-----:R-:W5:Y:S01]  /*73b40*/  LDL R26, [R1+0x170] ;  /* 0x00017000011a7983 */ /* 0x001f620000100800 */
[----:B--2---:R-:W-:-:S05]  /*73b50*/  @!P5 FMUL R27, R27, 16777216 ;  /* 0x4b8000001b1bd820 */ /* 0x004fca0000400000 */
[----:B------:R0:W-:Y:S04]  /*73b60*/  @!P5 STL [R1+0x1d0], R27 ;  /* 0x0001d01b0100d387 */ /* 0x0001e80000100800 */
[----:B------:R-:W2:Y:S04]  /*73b70*/  LDL R9, [R1+0x178] ;  /* 0x0001780001097983 */ /* 0x000ea80000100800 */
[----:B------:R-:W2:Y:S04]  /*73b80*/  LDL R8, [R1+0x17c] ;  /* 0x00017c0001087983 */ /* 0x000ea80000100800 */
[----:B0-----:R-:W2:Y:S01]  /*73b90*/  LDL R27, [R1+0x174] ;  /* 0x00017400011b7983 */ /* 0x001ea20000100800 */
[----:B---3--:R-:W-:-:S05]  /*73ba0*/  @!P0 FMUL R24, R24, 16777216 ;  /* 0x4b80000018188820 */ /* 0x008fca0000400000 */
[----:B------:R-:W-:Y:S04]  /*73bb0*/  @!P0 STL [R1+0x100], R24 ;  /* 0x0001001801008387 */ /* 0x000fe80000100800 */
[----:B------:R-:W3:Y:S04]  /*73bc0*/  LDL R7, [R1+0x180] ;  /* 0x0001800001077983 */ /* 0x000ee80000100800 */
[----:B------:R-:W3:Y:S04]  /*73bd0*/  LDL R6, [R1+0x184] ;  /* 0x0001840001067983 */ /* 0x000ee80000100800 */
[----:B------:R-:W3:Y:S04]  /*73be0*/  LDL R5, [R1+0x188] ;  /* 0x0001880001057983 */ /* 0x000ee80000100800 */
[----:B------:R-:W3:Y:S04]  /*73bf0*/  LDL R4, [R1+0x18c] ;  /* 0x00018c0001047983 */ /* 0x000ee80000100800 */
[----:B------:R-:W3:Y:S04]  /*73c00*/  LDL R3, [R1+0x190] ;  /* 0x0001900001037983 */ /* 0x000ee80000100800 */
[----:B------:R-:W3:Y:S01]  /*73c10*/  LDL R0, [R1+0xf0] ;  /* 0x0000f00001007983 */ /* 0x000ee20000100800 */
[----:B----4-:R-:W-:-:S05]  /*73c20*/  @!P0 FMUL R28, R28, 16777216 ;  /* 0x4b8000001c1c8820 */ /* 0x010fca0000400000 */
[----:B------:R0:W-:Y:S01]  /*73c30*/  @!P0 STL [R1+0xfc], R28 ;  /* 0x0000fc1c01008387 */ /* 0x0001e20000100800 */
[----:B-----5:R-:W-:-:S03]  /*73c40*/  @!P0 FMUL R29, R29, 16777216 ;  /* 0x4b8000001d1d8820 */ /* 0x020fc60000400000 */
[----:B0-----:R-:W4:Y:S04]  /*73c50*/  LDL R28, [R1+0xec] ;  /* 0x0000ec00011c7983 */ /* 0x001f280000100800 */
[----:B------:R-:W-:Y:S01]  /*73c60*/  @!P0 STL [R1+0xf8], R29 ;  /* 0x0000f81d01008387 */ /* 0x000fe20000100800 */
[----:B------:R-:W-:-:S05]  /*73c70*/  @!P0 FMUL R17, R17, 16777216 ;  /* 0x4b80000011118820 */ /* 0x000fca0000400000 */
[----:B------:R0:W-:Y:S04]  /*73c80*/  @!P0 STL [R1+0xf4], R17 ;  /* 0x0000f41101008387 */ /* 0x0001e80000100800 */
[----:B------:R-:W5:Y:S04]  /*73c90*/  LDL R18, [R1+0xdc] ;  /* 0x0000dc0001127983 */ /* 0x000f680000100800 */
[----:B------:R-:W5:Y:S01]  /*73ca0*/  LDL R21, [R1+0xd0] ;  /* 0x0000d00001157983 */ /* 0x000f620000100800 */
[----:B------:R-:W-:-:S03]  /*73cb0*/  @!P0 FMUL R20, R20, 16777216 ;  /* 0x4b80000014148820 */ /* 0x000fc60000400000 */
[----:B0-----:R-:W5:Y:S04]  /*73cc0*/  LDL R17, [R1+0xe0] ;  /* 0x0000e00001117983 */ /* 0x001f680000100800 */
[----:B------:R0:W-:Y:S04]  /*73cd0*/  @!P0 STL [R1+0x164], R20 ;  /* 0x0001641401008387 */ /* 0x0001e80000100800 */
[----:B------:R-:W5:Y:S01]  /*73ce0*/  LDL R22, [R1+0xcc] ;  /* 0x0000cc0001167983 */ /* 0x000f620000100800 */
[----:B------:R-:W-:-:S05]  /*73cf0*/  @!P0 FMUL R19, R19, 16777216 ;  /* 0x4b80000013138820 */ /* 0x000fca0000400000 */
[----:B------:R1:W-:Y:S04]  /*73d00*/  @!P0 STL [R1+0x168], R19 ;  /* 0x0001681301008387 */ /* 0x0003e80000100800 */
[----:B------:R-:W5:Y:S04]  /*73d10*/  LDL R23, [R1+0xc0] ;  /* 0x0000c00001177983 */ /* 0x000f680000100800 */
[----:B------:R-:W5:Y:S04]  /*73d20*/  LDL R24, [R1+0xbc] ;  /* 0x0000bc0001187983 */ /* 0x000f680000100800 */
[----:B------:R-:W5:Y:S04]  /*73d30*/  LDL R29, [R1+0xb0] ;  /* 0x0000b000011d7983 */ /* 0x000f680000100800 */
[----:B0-----:R-:W5:Y:S04]  /*73d40*/  LDL R20, [R1+0xac] ;  /* 0x0000ac0001147983 */ /* 0x001f680000100800 */
[----:B-1----:R-:W5:Y:S01]  /*73d50*/  LDL R19, [R1+0xa0] ;  /* 0x0000a00001137983 */ /* 0x002f620000100800 */
[----:B------:R-:W-:-:S02]  /*73d60*/  @!P0 FMUL R25, R25, 16777216 ;  /* 0x4b80000019198820 */ /* 0x000fc40000400000 */
[----:B------:R-:W-:Y:S01]  /*73d70*/  @!P0 FMUL R26, R26, 16777216 ;  /* 0x4b8000001a1a8820 */ /* 0x000fe20000400000 */
[----:B------:R-:W-:Y:S02]  /*73d80*/  LOP3.LUT P1, RZ, R2, 0x10000000, RZ, 0xc0, !PT ;  /* 0x1000000002ff7812 */ /* 0x000fe4000782c0ff */
[----:B------:R0:W-:Y:S04]  /*73d90*/  @!P0 STL [R1+0x16c], R25 ;  /* 0x00016c1901008387 */ /* 0x0001e80000100800 */
[----:B0-----:R-:W5:Y:S04]  /*73da0*/  LDL R25, [R1+0x9c] ;  /* 0x00009c0001197983 */ /* 0x001f680000100800 */
[----:B------:R0:W-:Y:S01]  /*73db0*/  @!P0 STL [R1+0x170], R26 ;  /* 0x0001701a01008387 */ /* 0x0001e20000100800 */
[----:B------:R-:W-:-:S03]  /*73dc0*/  @!P0 FMUL R12, R12, 16777216 ;  /* 0x4b8000000c0c8820 */ /* 0x000fc60000400000 */
[----:B0-----:R-:W5:Y:S01]  /*73dd0*/  LDL R26, [R1+0x90] ;  /* 0x00009000011a7983 */ /* 0x001f620000100800 */
[----:B--2---:R-:W-:Y:S02]  /*73de0*/  @!P0 FMUL R9, R9, 16777216 ;  /* 0x4b80000009098820 */ /* 0x004fe40000400000 */
[----:B------:R-:W-:Y:S02]  /*73df0*/  @!P0 FMUL R27, R27, 16777216 ;  /* 0x4b8000001b1b8820 */ /* 0x000fe40000400000 */
[----:B------:R-:W-:-:S03]  /*73e00*/  @!P0 FMUL R8, R8, 16777216 ;  /* 0x4b80000008088820 */ /* 0x000fc60000400000 */
[----:B------:R0:W-:Y:S04]  /*73e10*/  @!P0 STL [R1+0x174], R27 ;  /* 0x0001741b01008387 */ /* 0x0001e80000100800 */
[----:B0-----:R-:W2:Y:S04]  /*73e20*/  LDL R27, [R1+0x8c] ;  /* 0x00008c00011b7983 */ /* 0x001ea80000100800 */
[----:B------:R-:W-:Y:S04]  /*73e30*/  @!P0 STL [R1+0x178], R9 ;  /* 0x0001780901008387 */ /* 0x000fe80000100800 */
[----:B------:R-:W-:Y:S01]  /*73e40*/  @!P0 STL [R1+0x17c], R8 ;  /* 0x00017c0801008387 */ /* 0x000fe20000100800 */
[----:B---3--:R-:W-:-:S02]  /*73e50*/  @!P0 FMUL R7, R7, 16777216 ;  /* 0x4b80000007078820 */ /* 0x008fc40000400000 */
[----:B------:R-:W-:-:S03]  /*73e60*/  @!P0 FMUL R6, R6, 16777216 ;  /* 0x4b80000006068820 */ /* 0x000fc60000400000 */
[----:B------:R-:W-:Y:S01]  /*73e70*/  @!P0 STL [R1+0x180], R7 ;  /* 0x0001800701008387 */ /* 0x000fe20000100800 */
[----:B------:R-:W-:-:S03]  /*73e80*/  @!P0 FMUL R5, R5, 16777216 ;  /* 0x4b80000005058820 */ /* 0x000fc60000400000 */
[----:B------:R-:W-:Y:S01]  /*73e90*/  @!P0 STL [R1+0x184], R6 ;  /* 0x0001840601008387 */ /* 0x000fe20000100800 */
[----:B------:R-:W-:-:S03]  /*73ea0*/  @!P0 FMUL R4, R4, 16777216 ;  /* 0x4b80000004048820 */ /* 0x000fc60000400000 */
[----:B------:R-:W-:Y:S01]  /*73eb0*/  @!P0 STL [R1+0x188], R5 ;  /* 0x0001880501008387 */ /* 0x000fe20000100800 */
[----:B------:R-:W-:-:S03]  /*73ec0*/  @!P0 FMUL R3, R3, 16777216 ;  /* 0x4b80000003038820 */ /* 0x000fc60000400000 */
[----:B------:R-:W-:Y:S01]  /*73ed0*/  STL [R1+0x2248], R12 ;  /* 0x0022480c01007387 */ /* 0x000fe20000100800 */
[----:B------:R-:W-:-:S03]  /*73ee0*/  @!P1 FMUL R0, R0, 16777216 ;  /* 0x4b80000000009820 */ /* 0x000fc60000400000 */
[----:B------:R-:W-:Y:S04]  /*73ef0*/  @!P0 STL [R1+0x18c], R4 ;  /* 0x00018c0401008387 */ /* 0x000fe80000100800 */
[----:B------:R-:W-:Y:S01]  /*73f00*/  @!P0 STL [R1+0x190], R3 ;  /* 0x0001900301008387 */ /* 0x000fe20000100800 */
[----:B----4-:R-:W-:-:S05]  /*73f10*/  @!P1 FMUL R28, R28, 16777216 ;  /* 0x4b8000001c1c9820 */ /* 0x010fca0000400000 */
[----:B------:R0:W-:Y:S04]  /*73f20*/  @!P1 STL [R1+0xec], R28 ;  /* 0x0000ec1c01009387 */ /* 0x0001e80000100800 */
[----:B------:R-:W-:Y:S04]  /*73f30*/  @!P1 STL [R1+0xf0], R0 ;  /* 0x0000f00001009387 */ /* 0x000fe80000100800 */
[----:B0-----:R-:W3:Y:S01]  /*73f40*/  LDL R28, [R1+0x80] ;  /* 0x00008000011c7983 */ /* 0x001ee20000100800 */
[----:B-----5:R-:W-:Y:S02]  /*73f50*/  @!P1 FMUL R18, R18, 16777216 ;  /* 0x4b80000012129820 */ /* 0x020fe40000400000 */
[----:B------:R-:W-:-:S02]  /*73f60*/  @!P1 FMUL R21, R21, 16777216 ;  /* 0x4b80000015159820 */ /* 0x000fc40000400000 */
[----:B------:R-:W-:-:S05]  /*73f70*/  @!P1 FMUL R17, R17, 16777216 ;  /* 0x4b80000011119820 */ /* 0x000fca0000400000 */
[----:B------:R0:W-:Y:S01]  /*73f80*/  @!P1 STL [R1+0xe0], R17 ;  /* 0x0000e01101009387 */ /* 0x0001e20000100800 */
[----:B------:R-:W-:-:S03]  /*73f90*/  @!P1 FMUL R22, R22, 16777216 ;  /* 0x4b80000016169820 */ /* 0x000fc60000400000 */
[----:B0-----:R-:W4:Y:S01]  /*73fa0*/  LDL R17, [R1+0x7c] ;  /* 0x00007c0001117983 */ /* 0x001f220000100800 */
[----:B------:R-:W-:-:S03]  /*73fb0*/  @!P1 FMUL R23, R23, 16777216 ;  /* 0x4b80000017179820 */ /* 0x000fc60000400000 */
[----:B------:R-:W-:Y:S01]  /*73fc0*/  @!P1 STL [R1+0xdc], R18 ;  /* 0x0000dc1201009387 */ /* 0x000fe20000100800 */
[----:B------:R-:W-:-:S03]  /*73fd0*/  @!P1 FMUL R24, R24, 16777216 ;  /* 0x4b80000018189820 */ /* 0x000fc60000400000 */
[----:B------:R-:W-:Y:S01]  /*73fe0*/  @!P1 STL [R1+0xd0], R21 ;  /* 0x0000d01501009387 */ /* 0x000fe20000100800 */
[----:B------:R-:W-:-:S03]  /*73ff0*/  @!P1 FMUL R29, R29, 16777216 ;  /* 0x4b8000001d1d9820 */ /* 0x000fc60000400000 */
[----:B------:R-:W-:Y:S01]  /*74000*/  @!P1 STL [R1+0xcc], R22 ;  /* 0x0000cc1601009387 */ /* 0x000fe20000100800 */
[----:B------:R-:W-:-:S03]  /*74010*/  @!P1 FMUL R20, R20, 16777216 ;  /* 0x4b80000014149820 */ /* 0x000fc60000400000 */
[----:B------:R-:W-:Y:S01]  /*74020*/  @!P1 STL [R1+0xc0], R23 ;  /* 0x0000c01701009387 */ /* 0x000fe20000100800 */
[----:B------:R-:W-:-:S03]  /*74030*/  @!P1 FMUL R19, R19, 16777216 ;  /* 0x4b80000013139820 */ /* 0x000fc60000400000 */
[----:B------:R-:W-:Y:S04]  /*74040*/  @!P1 STL [R1+0xbc], R24 ;  /* 0x0000bc1801009387 */ /* 0x000fe80000100800 */
[----:B------:R0:W-:Y:S04]  /*74050*/  @!P1 STL [R1+0xb0], R29 ;  /* 0x0000b01d01009387 */ /* 0x0001e80000100800 */
[----:B0-----:R-:W5:Y:S04]  /*74060*/  LDL R29, [R1+0xe8] ;  /* 0x0000e800011d7983 */ /* 0x001f680000100800 */
[----:B------:R0:W-:Y:S04]  /*74070*/  @!P1 STL [R1+0xac], R20 ;  /* 0x0000ac1401009387 */ /* 0x0001e80000100800 */
[----:B0-----:R-:W5:Y:S04]  /*74080*/  LDL R20, [R1+0xe4] ;  /* 0x0000e40001147983 */ /* 0x001f680000100800 */
[----:B------:R0:W-:Y:S01]  /*74090*/  @!P1 STL [R1+0xa0], R19 ;  /* 0x0000a01301009387 */ /* 0x0001e20000100800 */
[----:B------:R-:W-:-:S02]  /*740a0*/  @!P1 FMUL R25, R25, 16777216 ;  /* 0x4b80000019199820 */ /* 0x000fc40000400000 */
[----:B------:R-:W-:Y:S01]  /*740b0*/  @!P1 FMUL R26, R26, 16777216 ;  /* 0x4b8000001a1a9820 */ /* 0x000fe20000400000 */
[----:B------:R-:W5:Y:S04]  /*740c0*/  LDL R9, [R1+0xd4] ;  /* 0x0000d40001097983 */ /* 0x000f680000100800 */
[----:B0-----:R-:W5:Y:S04]  /*740d0*/  LDL R19, [R1+0xd8] ;  /* 0x0000d80001137983 */ /* 0x001f680000100800 */
[----:B------:R0:W-:Y:S04]  /*740e0*/  @!P1 STL [R1+0x9c], R25 ;  /* 0x00009c1901009387 */ /* 0x0001e80000100800 */
[----:B------:R1:W-:Y:S04]  /*740f0*/  @!P1 STL [R1+0x90], R26 ;  /* 0x0000901a01009387 */ /* 0x0003e80000100800 */
[----:B------:R-:W5:Y:S01]  /*74100*/  LDL R8, [R1+0xc8] ;  /* 0x0000c80001087983 */ /* 0x000f620000100800 */
[----:B------:R-:W-:-:S02]  /*74110*/  @!P1 FMUL R13, R13, 16777216 ;  /* 0x4b8000000d0d9820 */ /* 0x000fc40000400000 */
[----:B--2---:R-:W-:-:S05]  /*74120*/  @!P1 FMUL R27, R27, 16777216 ;  /* 0x4b8000001b1b9820 */ /* 0x004fca0000400000 */
[----:B------:R2:W-:Y:S04]  /*74130*/  @!P1 STL [R1+0x8c], R27 ;  /* 0x00008c1b01009387 */ /* 0x0005e80000100800 */
[----:B------:R-:W5:Y:S04]  /*74140*/  LDL R7, [R1+0xc4] ;  /* 0x0000c40001077983 */ /* 0x000f680000100800 */
        /* <DEDUP_REMOVED lines=10> */
[----:B0-----:R-:W5:Y:S04]  /*741f0*/  LDL R25, [R1+0x70] ;  /* 0x0000700001197983 */ /* 0x001f680000100800 */
[----:B-1----:R-:W5:Y:S01]  /*74200*/  LDL R26, [R1+0x6c] ;  /* 0x00006c00011a7983 */ /* 0x002f620000100800 */
[----:B---3--:R-:W-:-:S05]  /*74210*/  @!P1 FMUL R28, R28, 16777216 ;  /* 0x4b8000001c1c9820 */ /* 0x008fca0000400000 */
[----:B------:R0:W-:Y:S04]  /*74220*/  @!P1 STL [R1+0x80], R28 ;  /* 0x0000801c01009387 */ /* 0x0001e80000100800 */
[----:B--2---:R-:W2:Y:S01]  /*74230*/  LDL R27, [R1+0x68] ;  /* 0x00006800011b7983 */ /* 0x004ea20000100800 */
[----:B----4-:R-:W-:-:S05]  /*74240*/  @!P1 FMUL R17, R17, 16777216 ;  /* 0x4b80000011119820 */ /* 0x010fca0000400000 */
[----:B------:R1:W-:Y:S04]  /*74250*/  @!P1 STL [R1+0x7c], R17 ;  /* 0x00007c1101009387 */ /* 0x0003e80000100800 */
[----:B0-----:R-:W3:Y:S04]  /*74260*/  LDL R28, [R1+0x64] ;  /* 0x00006400011c7983 */ /* 0x001ee80000100800 */
[----:B-1----:R-:W4:Y:S04]  /*74270*/  LDL R17, [R1+0x5c] ;  /* 0x00005c0001117983 */ /* 0x002f280000100800 */
[----:B------:R-:W-:Y:S01]  /*74280*/  STL [R1+0x2244], R13 ;  /* 0x0022440d01007387 */ /* 0x000fe20000100800 */
[----:B-----5:R-:W-:-:S05]  /*74290*/  @!P2 FMUL R29, R29, 16777216 ;  /* 0x4b8000001d1da820 */ /* 0x020fca0000400000 */
[----:B------:R0:W-:Y:S01]  /*742a0*/  @!P2 STL [R1+0xe8], R29 ;  /* 0x0000e81d0100a387 */ /* 0x0001e20000100800 */
[----:B------:R-:W-:-:S03]  /*742b0*/  @!P2 FMUL R20, R20, 16777216 ;  /* 0x4b8000001414a820 */ /* 0x000fc60000400000 */
[----:B0-----:R-:W4:Y:S04]  /*742c0*/  LDL R29, [R1+0x58] ;  /* 0x00005800011d7983 */ /* 0x001f280000100800 */
[----:B------:R0:W-:Y:S01]  /*742d0*/  @!P2 STL [R1+0xe4], R20 ;  /* 0x0000e4140100a387 */ /* 0x0001e20000100800 */
[----:B------:R-:W-:-:S03]  /*742e0*/  @!P2 FMUL R19, R19, 16777216 ;  /* 0x4b8000001313a820 */ /* 0x000fc60000400000 */
[----:B0-----:R-:W4:Y:S04]  /*742f0*/  LDL R20, [R1+0x4c] ;  /* 0x00004c0001147983 */ /* 0x001f280000100800 */
[----:B------:R0:W-:Y:S04]  /*74300*/  @!P2 STL [R1+0xd8], R19 ;  /* 0x0000d8130100a387 */ /* 0x0001e80000100800 */
[----:B0-----:R-:W4:Y:S01]  /*74310*/  LDL R19, [R1+0x48] ;  /* 0x0000480001137983 */ /* 0x001f220000100800 */
[----:B------:R-:W-:Y:S02]  /*74320*/  @!P2 FMUL R9, R9, 16777216 ;  /* 0x4b8000000909a820 */ /* 0x000fe40000400000 */
[----:B------:R-:W-:-:S03]  /*74330*/  @!P2 FMUL R8, R8, 16777216 ;  /* 0x4b8000000808a820 */ /* 0x000fc60000400000 */
[----:B------:R0:W-:Y:S04]  /*74340*/  @!P2 STL [R1+0xd4], R9 ;  /* 0x0000d4090100a387 */ /* 0x0001e80000100800 */
[----:B------:R-:W-:Y:S01]  /*74350*/  @!P2 STL [R1+0xc8], R8 ;  /* 0x0000c8080100a387 */ /* 0x000fe20000100800 */
[----:B------:R-:W-:Y:S02]  /*74360*/  @!P2 FMUL R7, R7, 16777216 ;  /* 0x4b8000000707a820 */ /* 0x000fe40000400000 */
[----:B------:R-:W-:-:S03]  /*74370*/  @!P2 FMUL R6, R6, 16777216 ;  /* 0x4b8000000606a820 */ /* 0x000fc60000400000 */
[----:B------:R1:W-:Y:S01]  /*74380*/  @!P2 STL [R1+0xc4], R7 ;  /* 0x0000c4070100a387 */ /* 0x0003e20000100800 */
[----:B------:R-:W-:-:S03]  /*74390*/  @!P2 FMUL R5, R5, 16777216 ;  /* 0x4b8000000505a820 */ /* 0x000fc60000400000 */
[----:B------:R0:W-:Y:S01]  /*743a0*/  @!P2 STL [R1+0xb8], R6 ;  /* 0x0000b8060100a387 */ /* 0x0001e20000100800 */
[----:B------:R-:W-:-:S03]  /*743b0*/  @!P2 FMUL R4, R4, 16777216 ;  /* 0x4b8000000404a820 */ /* 0x000fc60000400000 */
[----:B------:R0:W-:Y:S01]  /*743c0*/  @!P2 STL [R1+0xb4], R5 ;  /* 0x0000b4050100a387 */ /* 0x0001e20000100800 */
[----:B------:R-:W-:-:S03]  /*743d0*/  @!P2 FMUL R3, R3, 16777216 ;  /* 0x4b8000000303a820 */ /* 0x000fc60000400000 */
[----:B------:R0:W-:Y:S01]  /*743e0*/  @!P2 STL [R1+0xa8], R4 ;  /* 0x0000a8040100a387 */ /* 0x0001e20000100800 */
        /* <DEDUP_REMOVED lines=9> */
[----:B0-----:R-:W5:Y:S01]  /*74480*/  LDL R9, [R1+0x3c] ;  /* 0x00003c0001097983 */ /* 0x001f620000100800 */
[----:B------:R-:W-:-:S03]  /*74490*/  @!P2 FMUL R24, R24, 16777216 ;  /* 0x4b8000001818a820 */ /* 0x000fc60000400000 */
[----:B------:R-:W-:Y:S01]  /*744a0*/  @!P2 STL [R1+0x84], R22 ;  /* 0x000084160100a387 */ /* 0x000fe20000100800 */
[----:B------:R-:W-:-:S03]  /*744b0*/  @!P3 FMUL R25, R25, 16777216 ;  /* 0x4b8000001919b820 */ /* 0x000fc60000400000 */
[----:B-1----:R-:W5:Y:S01]  /*744c0*/  LDL R7, [R1+0x38] ;  /* 0x0000380001077983 */ /* 0x002f620000100800 */
[----:B------:R-:W-:-:S03]  /*744d0*/  @!P3 FMUL R26, R26, 16777216 ;  /* 0x4b8000001a1ab820 */ /* 0x000fc60000400000 */
[----:B------:R-:W-:Y:S04]  /*744e0*/  @!P2 STL [R1+0x78], R23 ;  /* 0x000078170100a387 */ /* 0x000fe80000100800 */
[----:B------:R-:W-:Y:S04]  /*744f0*/  @!P2 STL [R1+0x74], R24 ;  /* 0x000074180100a387 */ /* 0x000fe80000100800 */
[----:B------:R-:W-:Y:S04]  /*74500*/  @!P3 STL [R1+0x70], R25 ;  /* 0x000070190100b387 */ /* 0x000fe80000100800 */
[----:B------:R-:W-:Y:S04]  /*74510*/  @!P3 STL [R1+0x6c], R26 ;  /* 0x00006c1a0100b387 */ /* 0x000fe80000100800 */
[----:B------:R-:W5:Y:S01]  /*74520*/  LDL R8, [R1+0x2c] ;  /* 0x00002c0001087983 */ /* 0x000f620000100800 */
[----:B--2---:R-:W-:-:S05]  /*74530*/  @!P3 FMUL R27, R27, 16777216 ;  /* 0x4b8000001b1bb820 */ /* 0x004fca0000400000 */
[----:B------:R-:W-:Y:S04]  /*74540*/  @!P3 STL [R1+0x68], R27 ;  /* 0x0000681b0100b387 */ /* 0x000fe80000100800 */
[----:B------:R-:W2:Y:S01]  /*74550*/  LDL R6, [R1+0x28] ;  /* 0x0000280001067983 */ /* 0x000ea20000100800 */
[----:B---3--:R-:W-:Y:S02]  /*74560*/  @!P3 FMUL R28, R28, 16777216 ;  /* 0x4b8000001c1cb820 */ /* 0x008fe40000400000 */
[----:B----4-:R-:W-:-:S03]  /*74570*/  @!P3 FMUL R17, R17, 16777216 ;  /* 0x4b8000001111b820 */ /* 0x010fc60000400000 */
[----:B------:R-:W-:Y:S04]  /*74580*/  @!P3 STL [R1+0x64], R28 ;  /* 0x0000641c0100b387 */ /* 0x000fe80000100800 */
[----:B------:R-:W3:Y:S04]  /*74590*/  LDL R5, [R1+0x1c] ;  /* 0x00001c0001057983 */ /* 0x000ee80000100800 */
[----:B------:R0:W-:Y:S04]  /*745a0*/  @!P3 STL [R1+0x5c], R17 ;  /* 0x00005c110100b387 */ /* 0x0001e80000100800 */
[----:B------:R-:W4:Y:S01]  /*745b0*/  LDL R4, [R1+0x10c] ;  /* 0x00010c0001047983 */ /* 0x000f220000100800 */
[----:B0-----:R-:W-:-:S03]  /*745c0*/  MOV R17, R15 ;  /* 0x0000000f00117202 */ /* 0x001fc60000000f00 */
[----:B------:R-:W4:Y:S01]  /*745d0*/  LDL R15, [R1+0xc] ;  /* 0x00000c00010f7983 */ /* 0x000f220000100800 */
[----:B------:R-:W-:-:S05]  /*745e0*/  @!P3 FMUL R29, R29, 16777216 ;  /* 0x4b8000001d1db820 */ /* 0x000fca0000400000 */
[----:B------:R0:W-:Y:S01]  /*745f0*/  @!P3 STL [R1+0x58], R29 ;  /* 0x0000581d0100b387 */ /* 0x0001e20000100800 */
[----:B------:R-:W-:-:S05]  /*74600*/  @!P3 FMUL R20, R20, 16777216 ;  /* 0x4b8000001414b820 */ /* 0x000fca0000400000 */
[----:B------:R1:W-:Y:S04]  /*74610*/  @!P3 STL [R1+0x4c], R20 ;  /* 0x00004c140100b387 */ /* 0x0003e80000100800 */
[----:B------:R-:W4:Y:S01]  /*74620*/  LDL R0, [R1+0x104] ;  /* 0x0001040001007983 */ /* 0x000f220000100800 */
[----:B------:R-:W-:-:S05]  /*74630*/  @!P3 FMUL R19, R19, 16777216 ;  /* 0x4b8000001313b820 */ /* 0x000fca0000400000 */
[----:B------:R0:W-:Y:S04]  /*74640*/  @!P3 STL [R1+0x48], R19 ;  /* 0x000048130100b387 */ /* 0x0001e80000100800 */
[----:B------:R-:W4:Y:S04]  /*74650*/  LDL R18, [R1+0x60] ;  /* 0x0000600001127983 */ /* 0x000f280000100800 */
        /* <DEDUP_REMOVED lines=8> */
[----:B0-----:R-:W4:Y:S04]  /*746e0*/  LDL R29, [R1+0x14] ;  /* 0x00001400011d7983 */ /* 0x001f280000100800 */
[----:B-1----:R-:W4:Y:S04]  /*746f0*/  LDL R20, [R1+0x10] ;  /* 0x0000100001147983 */ /* 0x002f280000100800 */
[----:B------:R-:W4:Y:S01]  /*74700*/  LDL R19, [R1+0x4] ;  /* 0x0000040001137983 */ /* 0x000f220000100800 */
[----:B------:R-:W-:-:S03]  /*74710*/  IMAD.MOV.U32 R3, RZ, RZ, R16 ;  /* 0x000000ffff037224 */ /* 0x000fc600078e0010 */
[----:B------:R-:W4:Y:S04]  /*74720*/  LDL R16, [R1] ;  /* 0x0000000001107983 */ /* 0x000f280000100800 */
[----:B------:R-:W4:Y:S04]  /*74730*/  LDL R13, [R1+0x128] ;  /* 0x00012800010d7983 */ /* 0x000f280000100800 */
[----:B------:R-:W4:Y:S01]  /*74740*/  LDL R12, [R1+0x124] ;  /* 0x00012400010c7983 */ /* 0x000f220000100800 */
[----:B------:R-:W-:Y:S02]  /*74750*/  @!P3 FMUL R17, R17, 16777216 ;  /* 0x4b8000001111b820 */ /* 0x000fe40000400000 */
[----:B------:R-:W-:-:S02]  /*74760*/  @!P4 FMUL R3, R3, 16777216 ;  /* 0x4b8000000303c820 */ /* 0x000fc40000400000 */
[----:B-----5:R-:W-:-:S05]  /*74770*/  @!P3 FMUL R9, R9, 16777216 ;  /* 0x4b8000000909b820 */ /* 0x020fca0000400000 */
[----:B------:R0:W-:Y:S01]  /*74780*/  @!P3 STL [R1+0x3c], R9 ;  /* 0x00003c090100b387 */ /* 0x0001e20000100800 */
[----:B------:R-:W-:-:S03]  /*74790*/  @!P3 FMUL R7, R7, 16777216 ;  /* 0x4b8000000707b820 */ /* 0x000fc60000400000 */
[----:B------:R-:W5:Y:S04]  /*747a0*/  LDL R10, [R1+0x120] ;  /* 0x00012000010a7983 */ /* 0x000f680000100800 */
[----:B------:R1:W-:Y:S04]  /*747b0*/  @!P3 STL [R1+0x38], R7 ;  /* 0x000038070100b387 */ /* 0x0003e80000100800 */
[----:B0-----:R-:W5:Y:S04]  /*747c0*/  LDL R9, [R1+0x11c] ;  /* 0x00011c0001097983 */ /* 0x001f680000100800 */
[----:B-1----:R-:W5:Y:S01]  /*747d0*/  LDL R7, [R1+0x118] ;  /* 0x0001180001077983 */ /* 0x002f620000100800 */
[----:B------:R-:W-:-:S05]  /*747e0*/  @!P3 FMUL R8, R8, 16777216 ;  /* 0x4b8000000808b820 */ /* 0x000fca0000400000 */
[----:B------:R0:W-:Y:S04]  /*747f0*/  @!P3 STL [R1+0x2c], R8 ;  /* 0x00002c080100b387 */ /* 0x0001e80000100800 */
[----:B0-----:R-:W5:Y:S01]  /*74800*/  LDL.LU R8, [R1+0x22a8] ;  /* 0x0022a80001087983 */ /* 0x001f620000300800 */
[----:B--2---:R-:W-:-:S05]  /*74810*/  @!P3 FMUL R6, R6, 16777216 ;  /* 0x4b8000000606b820 */ /* 0x004fca0000400000 */
[----:B------:R0:W-:Y:S04]  /*74820*/  @!P3 STL [R1+0x28], R6 ;  /* 0x000028060100b387 */ /* 0x0001e80000100800 */
[----:B0-----:R-:W2:Y:S01]  /*74830*/  LDL.LU R6, [R1+0x22a4] ;  /* 0x0022a40001067983 */ /* 0x001ea20000300800 */
[----:B---3--:R-:W-:-:S05]  /*74840*/  @!P3 FMUL R5, R5, 16777216 ;  /* 0x4b8000000505b820 */ /* 0x008fca0000400000 */
[----:B------:R0:W-:Y:S01]  /*74850*/  @!P3 STL [R1+0x1c], R5 ;  /* 0x00001c050100b387 */ /* 0x0001e20000100800 */
[----:B----4-:R-:W-:-:S03]  /*74860*/  @!P4 FMUL R4, R4, 16777216 ;  /* 0x4b8000000404c820 */ /* 0x010fc60000400000 */
[----:B0-----:R-:W3:Y:S01]  /*74870*/  LDL.LU R5, [R1+0x22a0] ;  /* 0x0022a00001057983 */ /* 0x001ee20000300800 */
[----:B------:R-:W-:-:S03]  /*74880*/  @!P3 FMUL R15, R15, 16777216 ;  /* 0x4b8000000f0fb820 */ /* 0x000fc60000400000 */
[----:B------:R0:W-:Y:S04]  /*74890*/  @!P3 STL [R1+0x18], R17 ;  /* 0x000018110100b387 */ /* 0x0001e80000100800 */
[----:B0-----:R-:W4:Y:S04]  /*748a0*/  LDL.LU R17, [R1+0x229c] ;  /* 0x00229c0001117983 */ /* 0x001f280000300800 */
[----:B------:R0:W-:Y:S04]  /*748b0*/  @!P3 STL [R1+0xc], R15 ;  /* 0x00000c0f0100b387 */ /* 0x0001e80000100800 */
[----:B0-----:R-:W2:Y:S04]  /*748c0*/  LDL.LU R15, [R1+0x2298] ;  /* 0x00229800010f7983 */ /* 0x001ea80000300800 */
[----:B------:R0:W-:Y:S01]  /*748d0*/  @!P4 STL [R1+0x10c], R4 ;  /* 0x00010c040100c387 */ /* 0x0001e20000100800 */
[----:B------:R-:W-:-:S03]  /*748e0*/  @!P4 FMUL R0, R0, 16777216 ;  /* 0x4b8000000000c820 */ /* 0x000fc60000400000 */
[----:B0-----:R-:W2:Y:S04]  /*748f0*/  LDL.LU R4, [R1+0x2294] ;  /* 0x0022940001047983 */ /* 0x001ea80000300800 */
[----:B------:R0:W-:Y:S01]  /*74900*/  @!P4 STL [R1+0x108], R3 ;  /* 0x000108030100c387 */ /* 0x0001e20000100800 */
[----:B------:R-:W-:-:S03]  /*74910*/  @!P4 FMUL R18, R18, 16777216 ;  /* 0x4b8000001212c820 */ /* 0x000fc60000400000 */
[----:B0-----:R-:W2:Y:S01]  /*74920*/  LDL.LU R3, [R1+0x2290] ;  /* 0x0022900001037983 */ /* 0x001ea20000300800 */
[----:B------:R-:W-:-:S03]  /*74930*/  @!P4 FMUL R21, R21, 16777216 ;  /* 0x4b8000001515c820 */ /* 0x000fc60000400000 */
[----:B------:R0:W-:Y:S01]  /*74940*/  @!P4 STL [R1+0x104], R0 ;  /* 0x000104000100c387 */ /* 0x0001e20000100800 */
[----:B------:R-:W-:Y:S02]  /*74950*/  @!P4 FMUL R22, R22, 16777216 ;  /* 0x4b8000001616c820 */ /* 0x000fe40000400000 */
[----:B------:R-:W-:Y:S01]  /*74960*/  @!P4 FMUL R23, R23, 16777216 ;  /* 0x4b8000001717c820 */ /* 0x000fe20000400000 */
[----:B0-----:R-:W2:Y:S01]  /*74970*/  LDL.LU R0, [R1+0x228c] ;  /* 0x00228c0001007983 */ /* 0x001ea20000300800 */
[----:B------:R-:W-:-:S03]  /*74980*/  @!P4 FMUL R24, R24, 16777216 ;  /* 0x4b8000001818c820 */ /* 0x000fc60000400000 */
[----:B------:R0:W-:Y:S01]  /*74990*/  @!P4 STL [R1+0x60], R18 ;  /* 0x000060120100c387 */ /* 0x0001e20000100800 */
[----:B------:R-:W-:Y:S02]  /*749a0*/  @!P4 FMUL R25, R25, 16777216 ;  /* 0x4b8000001919c820 */ /* 0x000fe40000400000 */
[----:B------:R-:W-:Y:S01]  /*749b0*/  @!P4 FMUL R26, R26, 16777216 ;  /* 0x4b8000001a1ac820 */ /* 0x000fe20000400000 */
[----:B0-----:R-:W2:Y:S04]  /*749c0*/  LDL.LU R18, [R1+0x2288] ;  /* 0x0022880001127983 */ /* 0x001ea80000300800 */
[----:B------:R0:W-:Y:S01]  /*749d0*/  @!P4 STL [R1+0x54], R21 ;  /* 0x000054150100c387 */ /* 0x0001e20000100800 */
[----:B------:R-:W-:-:S03]  /*749e0*/  @!P4 FMUL R27, R27, 16777216 ;  /* 0x4b8000001b1bc820 */ /* 0x000fc60000400000 */
        /* <DEDUP_REMOVED lines=13> */
[----:B------:R0:W-:Y:S04]  /*74ac0*/  @!P4 STL [R1+0x30], R26 ;  /* 0x0000301a0100c387 */ /* 0x0001e80000100800 */
[----:B0-----:R-:W2:Y:S04]  /*74ad0*/  LDL.LU R26, [R1+0x2270] ;  /* 0x00227000011a7983 */ /* 0x001ea80000300800 */
[----:B------:R0:W-:Y:S04]  /*74ae0*/  @!P4 STL [R1+0x24], R27 ;  /* 0x0000241b0100c387 */ /* 0x0001e80000100800 */
[----:B0-----:R-:W2:Y:S04]  /*74af0*/  LDL.LU R27, [R1+0x226c] ;  /* 0x00226c00011b7983 */ /* 0x001ea80000300800 */
[----:B------:R0:W-:Y:S04]  /*74b00*/  @!P4 STL [R1+0x20], R28 ;  /* 0x0000201c0100c387 */ /* 0x0001e80000100800 */
[----:B0-----:R-:W3:Y:S04]  /*74b10*/  LDL.LU R28, [R1+0x2268] ;  /* 0x00226800011c7983 */ /* 0x001ee80000300800 */
[----:B------:R0:W-:Y:S04]  /*74b20*/  @!P4 STL [R1+0x14], R29 ;  /* 0x0000141d0100c387 */ /* 0x0001e80000100800 */
[----:B0-----:R-:W4:Y:S04]  /*74b30*/  LDL.LU R29, [R1+0x2264] ;  /* 0x00226400011d7983 */ /* 0x001f280000300800 */
[----:B------:R0:W-:Y:S04]  /*74b40*/  @!P4 STL [R1+0x10], R20 ;  /* 0x000010140100c387 */ /* 0x0001e80000100800 */
[----:B0-----:R-:W4:Y:S04]  /*74b50*/  LDL.LU R20, [R1+0x2260] ;  /* 0x0022600001147983 */ /* 0x001f280000300800 */
[----:B------:R0:W-:Y:S04]  /*74b60*/  @!P4 STL [R1+0x4], R19 ;  /* 0x000004130100c387 */ /* 0x0001e80000100800 */
[----:B0-----:R-:W4:Y:S01]  /*74b70*/  LDL.LU R19, [R1+0x225c] ;  /* 0x00225c0001137983 */ /* 0x001f220000300800 */
[----:B------:R-:W-:-:S02]  /*74b80*/  @!P4 FMUL R16, R16, 16777216 ;  /* 0x4b8000001010c820 */ /* 0x000fc40000400000 */
[----:B------:R-:W-:Y:S02]  /*74b90*/  @!P6 FMUL R13, R13, 16777216 ;  /* 0x4b8000000d0de820 */ /* 0x000fe40000400000 */
[----:B------:R-:W-:Y:S01]  /*74ba0*/  @!P6 FMUL R12, R12, 16777216 ;  /* 0x4b8000000c0ce820 */ /* 0x000fe20000400000 */
[----:B------:R0:W-:Y:S01]  /*74bb0*/  @!P4 STL [R1], R16 ;  /* 0x000000100100c387 */ /* 0x0001e20000100800 */
[----:B-----5:R-:W-:Y:S02]  /*74bc0*/  @!P6 FMUL R10, R10, 16777216 ;  /* 0x4b8000000a0ae820 */ /* 0x020fe40000400000 */
[----:B------:R-:W-:Y:S02]  /*74bd0*/  @!P6 FMUL R9, R9, 16777216 ;  /* 0x4b8000000909e820 */ /* 0x000fe40000400000 */
[----:B------:R-:W-:Y:S01]  /*74be0*/  @!P6 FMUL R7, R7, 16777216 ;  /* 0x4b8000000707e820 */ /* 0x000fe20000400000 */
[----:B0-----:R-:W5:Y:S04]  /*74bf0*/  LDL.LU R16, [R1+0x2258] ;  /* 0x0022580001107983 */ /* 0x001f680000300800 */
[----:B------:R-:W-:Y:S04]  /*74c00*/  @!P6 STL [R1+0x128], R13 ;  /* 0x0001280d0100e387 */ /* 0x000fe80000100800 */
[----:B------:R-:W-:Y:S04]  /*74c10*/  @!P6 STL [R1+0x124], R12 ;  /* 0x0001240c0100e387 */ /* 0x000fe80000100800 */
[----:B------:R0:W-:Y:S04]  /*74c20*/  @!P6 STL [R1+0x120], R10 ;  /* 0x0001200a0100e387 */ /* 0x0001e80000100800 */
[----:B0-----:R-:W5:Y:S04]  /*74c30*/  LDL.LU R10, [R1+0x3ac] ;  /* 0x0003ac00010a7983 */ /* 0x001f680000300800 */
[----:B------:R0:W-:Y:S04]  /*74c40*/  @!P6 STL [R1+0x11c], R9 ;  /* 0x00011c090100e387 */ /* 0x0001e80000100800 */
[----:B0-----:R-:W5:Y:S04]  /*74c50*/  LDL.LU R9, [R1+0x3a8] ;  /* 0x0003a80001097983 */ /* 0x001f680000300800 */
[----:B------:R-:W5:Y:S04]  /*74c60*/  LDL.LU R13, [R1+0x398] ;  /* 0x00039800010d7983 */ /* 0x000f680000300800 */
[----:B------:R0:W-:Y:S04]  /*74c70*/  @!P6 STL [R1+0x118], R7 ;  /* 0x000118070100e387 */ /* 0x0001e80000100800 */
[----:B0-----:R-:W5:Y:S04]  /*74c80*/  LDL.LU R7, [R1+0x394] ;  /* 0x0003940001077983 */ /* 0x001f680000300800 */
[----:B------:R-:W5:Y:S01]  /*74c90*/  LDL.LU R12, [R1+0x358] ;  /* 0x00035800010c7983 */ /* 0x000f620000300800 */
[----:B--2---:R-:W-:-:S02]  /*74ca0*/  @!P6 FMUL R27, R27, 16777216 ;  /* 0x4b8000001b1be820 */ /* 0x004fc40000400000 */
[----:B---3--:R-:W-:Y:S02]  /*74cb0*/  @!P6 FMUL R28, R28, 16777216 ;  /* 0x4b8000001c1ce820 */ /* 0x008fe40000400000 */
[----:B----4-:R-:W-:Y:S02]  /*74cc0*/  @!P6 FMUL R29, R29, 16777216 ;  /* 0x4b8000001d1de820 */ /* 0x010fe40000400000 */
[----:B------:R-:W-:Y:S02]  /*74cd0*/  @!P6 FMUL R20, R20, 16777216 ;  /* 0x4b8000001414e820 */ /* 0x000fe40000400000 */
[----:B------:R-:W-:-:S05]  /*74ce0*/  @!P6 FMUL R19, R19, 16777216 ;  /* 0x4b8000001313e820 */ /* 0x000fca0000400000 */
[----:B------:R0:W-:Y:S04]  /*74cf0*/  STL [R1+0x2228], R19 ;  /* 0x0022281301007387 */ /* 0x0001e80000100800 */
[----:B0-----:R-:W2:Y:S04]  /*74d00*/  LDL.LU R19, [R1+0x39c] ;  /* 0x00039c0001137983 */ /* 0x001ea80000300800 */
[----:B------:R0:W-:Y:S04]  /*74d10*/  STL [R1+0x222c], R20 ;  /* 0x00222c1401007387 */ /* 0x0001e80000100800 */
[----:B0-----:R-:W3:Y:S04]  /*74d20*/  LDL.LU R20, [R1+0x3a0] ;  /* 0x0003a00001147983 */ /* 0x001ee80000300800 */
[----:B------:R0:W-:Y:S04]  /*74d30*/  STL [R1+0x2230], R29 ;  /* 0x0022301d01007387 */ /* 0x0001e80000100800 */
[----:B0-----:R-:W4:Y:S04]  /*74d40*/  LDL.LU R29, [R1+0x3a4] ;  /* 0x0003a400011d7983 */ /* 0x001f280000300800 */
[----:B------:R0:W-:Y:S04]  /*74d50*/  STL [R1+0x2234], R28 ;  /* 0x0022341c01007387 */ /* 0x0001e80000100800 */
[----:B0-----:R-:W4:Y:S04]  /*74d60*/  LDL.LU R28, [R1+0x490] ;  /* 0x00049000011c7983 */ /* 0x001f280000300800 */
[----:B------:R0:W-:Y:S04]  /*74d70*/  STL [R1+0x2238], R27 ;  /* 0x0022381b01007387 */ /* 0x0001e80000100800 */
[----:B0-----:R-:W4:Y:S01]  /*74d80*/  LDL.LU R27, [R1+0x494] ;  /* 0x00049400011b7983 */ /* 0x001f220000300800 */
[----:B------:R-:W-:Y:S01]  /*74d90*/  @!P5 FMUL R11, R11, 16777216 ;  /* 0x4b8000000b0bd820 */ /* 0x000fe20000400000 */
[----:B------:R-:W-:-:S02]  /*74da0*/  LOP3.LUT P5, RZ, R2, 0x800, RZ, 0xc0, !PT ;  /* 0x0000080002ff7812 */ /* 0x000fc400078ac0ff */
[----:B------:R-:W-:-:S11]  /*74db0*/  LOP3.LUT R2, R2, 0xfdffffff, RZ, 0xc0, !PT ;  /* 0xfdffffff02027812 */ /* 0x000fd600078ec0ff */
[----:B------:R-:W-:-:S04]  /*74dc0*/  @P5 LOP3.LUT R2, R2, 0x2000000, RZ, 0xfc, !PT ;  /* 0x0200000002025812 */ /* 0x000fc800078efcff */
[C---:B------:R-:W-:Y:S02]  /*74dd0*/  LOP3.LUT P5, RZ, R2.reuse, 0x400, RZ, 0xc0, !PT ;  /* 0x0000040002ff7812 */ /* 0x040fe400078ac0ff */
[----:B------:R-:W-:Y:S01]  /*74de0*/  LOP3.LUT R2, R2, 0xfbffffff, RZ, 0xc0, !PT ;  /* 0xfbffffff02027812 */ /* 0x000fe200078ec0ff */
[----:B------:R-:W-:-:S10]  /*74df0*/  @!P6 FMUL R26, R26, 16777216 ;  /* 0x4b8000001a1ae820 */ /* 0x000fd40000400000 */
[----:B------:R-:W-:Y:S01]  /*74e00*/  @P5 LOP3.LUT R2, R2, 0x4000000, RZ, 0xfc, !PT ;  /* 0x0400000002025812 */ /* 0x000fe200078efcff */
[----:B------:R0:W-:Y:S03]  /*74e10*/  STL [R1+0x223c], R26 ;  /* 0x00223c1a01007387 */ /* 0x0001e60000100800 */
[----:B------:R-:W-:Y:S01]  /*74e20*/  LOP3.LUT P5, RZ, R2, 0x200, RZ, 0xc0, !PT ;  /* 0x0000020002ff7812 */ /* 0x000fe200078ac0ff */
[----:B------:R-:W-:Y:S02]  /*74e30*/  @!P6 FMUL R25, R25, 16777216 ;  /* 0x4b8000001919e820 */ /* 0x000fe40000400000 */
[----:B------:R-:W-:Y:S02]  /*74e40*/  @!P6 FMUL R24, R24, 16777216 ;  /* 0x4b8000001818e820 */ /* 0x000fe40000400000 */
[----:B------:R-:W-:Y:S02]  /*74e50*/  @!P6 FMUL R23, R23, 16777216 ;  /* 0x4b8000001717e820 */ /* 0x000fe40000400000 */
[----:B------:R-:W-:-:S02]  /*74e60*/  @!P6 FMUL R22, R22, 16777216 ;  /* 0x4b8000001616e820 */ /* 0x000fc40000400000 */
[----:B------:R-:W-:Y:S02]  /*74e70*/  @!P6 FMUL R21, R21, 16777216 ;  /* 0x4b8000001515e820 */ /* 0x000fe40000400000 */
[----:B------:R-:W-:Y:S01]  /*74e80*/  @!P6 FMUL R18, R18, 16777216 ;  /* 0x4b8000001212e820 */ /* 0x000fe20000400000 */
[----:B------:R-:W-:Y:S01]  /*74e90*/  LOP3.LUT P6, RZ, R2, 0x1000, RZ, 0xc0, !PT ;  /* 0x0000100002ff7812 */ /* 0x000fe200078cc0ff */
[----:B-----5:R-:W-:Y:S01]  /*74ea0*/  @!P4 FMUL R16, R16, 16777216 ;  /* 0x4b8000001010c820 */ /* 0x020fe20000400000 */
[C---:B------:R-:W-:Y:S01]  /*74eb0*/  LOP3.LUT P4, RZ, R2.reuse, 0x2000, RZ, 0xc0, !PT ;  /* 0x0000200002ff7812 */ /* 0x040fe2000788c0ff */
[----:B------:R-:W-:Y:S01]  /*74ec0*/  @!P3 FMUL R17, R17, 16777216 ;  /* 0x4b8000001111b820 */ /* 0x000fe20000400000 */
[----:B------:R-:W-:Y:S01]  /*74ed0*/  FSEL R9, R9, -INF , P6 ;  /* 0xff80000009097808 */ /* 0x000fe20003000000 */
[----:B------:R-:W-:Y:S01]  /*74ee0*/  @!P3 FMUL R15, R15, 16777216 ;  /* 0x4b8000000f0fb820 */ /* 0x000fe20000400000 */
[----:B------:R-:W-:Y:S01]  /*74ef0*/  LOP3.LUT P3, RZ, R2, 0x10000, RZ, 0xc0, !PT ;  /* 0x0001000002ff7812 */ /* 0x000fe2000786c0ff */
[----:B------:R-:W1:Y:S01]  /*74f00*/  MUFU.RCP R4, R4 ;  /* 0x0000000400047308 */ /* 0x000e620000001000 */
[----:B------:R-:W-:Y:S01]  /*74f10*/  @!P2 FMUL R14, R14, 16777216 ;  /* 0x4b8000000e0ea820 */ /* 0x000fe20000400000 */
[----:B------:R-:W-:-:S02]  /*74f20*/  LOP3.LUT P2, RZ, R2, 0x800000, RZ, 0xc0, !PT ;  /* 0x0080000002ff7812 */ /* 0x000fc4000784c0ff */
[C---:B------:R-:W-:Y:S02]  /*74f30*/  LOP3.LUT P1, RZ, R2.reuse, 0x200000, RZ, 0xc0, !PT ;  /* 0x0020000002ff7812 */ /* 0x040fe4000782c0ff */
[C---:B------:R-:W-:Y:S02]  /*74f40*/  LOP3.LUT P0, RZ, R2.reuse, 0x400000, RZ, 0xc0, !PT ;  /* 0x0040000002ff7812 */ /* 0x040fe4000780c0ff */
[----:B------:R-:W-:Y:S02]  /*74f50*/  FSEL R13, R13, -INF , P1 ;  /* 0xff8000000d0d7808 */ /* 0x000fe40000800000 */
[----:B------:R-:W-:Y:S02]  /*74f60*/  FSEL R7, R7, -INF , P0 ;  /* 0xff80000007077808 */ /* 0x000fe40000000000 */
[----:B------:R-:W-:Y:S01]  /*74f70*/  LOP3.LUT P0, RZ, R2, 0x80000, RZ, 0xc0, !PT ;  /* 0x0008000002ff7812 */ /* 0x000fe2000780c0ff */
[----:B-1----:R-:W-:Y:S01]  /*74f80*/  FMUL R0, R4, R0 ;  /* 0x0000000004007220 */ /* 0x002fe20000400000 */
[----:B--2---:R-:W-:-:S02]  /*74f90*/  FSEL R19, R19, -INF , P2 ;  /* 0xff80000013137808 */ /* 0x004fc40001000000 */
[----:B---3--:R-:W-:Y:S02]  /*74fa0*/  FSEL R20, R20, -INF , P3 ;  /* 0xff80000014147808 */ /* 0x008fe40001800000 */
[----:B----4-:R-:W-:Y:S02]  /*74fb0*/  FSEL R29, R29, -INF , P4 ;  /* 0xff8000001d1d7808 */ /* 0x010fe40002000000 */
[----:B0-----:R-:W-:Y:S02]  /*74fc0*/  FSEL R26, R27, -INF , P5 ;  /* 0xff8000001b1a7808 */ /* 0x001fe40002800000 */
[----:B------:R-:W-:-:S04]  /*74fd0*/  LOP3.LUT P5, RZ, R2, 0x4000000, RZ, 0xc0, !PT ;  /* 0x0400000002ff7812 */ /* 0x000fc800078ac0ff */
[----:B------:R-:W-:Y:S02]  /*74fe0*/  FSEL R27, R28, -INF , P5 ;  /* 0xff8000001c1b7808 */ /* 0x000fe40002800000 */
[----:B------:R-:W-:Y:S01]  /*74ff0*/  LOP3.LUT P5, RZ, R2, 0x2000000, RZ, 0xc0, !PT ;  /* 0x0200000002ff7812 */ /* 0x000fe200078ac0ff */
[----:B------:R0:W-:Y:S03]  /*75000*/  STL [R1+0x4b0], R26 ;  /* 0x0004b01a01007387 */ /* 0x0001e60000100800 */
[----:B------:R-:W-:Y:S01]  /*75010*/  FSEL R10, R10, -INF , P5 ;  /* 0xff8000000a0a7808 */ /* 0x000fe20002800000 */
[----:B0-----:R-:W2:Y:S04]  /*75020*/  LDL.LU R26, [R1+0x368] ;  /* 0x00036800011a7983 */ /* 0x001ea80000300800 */
[----:B------:R0:W-:Y:S04]  /*75030*/  STL [R1+0x4b4], R27 ;  /* 0x0004b41b01007387 */ /* 0x0001e80000100800 */
[----:B0-----:R-:W3:Y:S04]  /*75040*/  LDL.LU R27, [R1+0x36c] ;  /* 0x00036c00011b7983 */ /* 0x001ee80000300800 */
[----:B------:R-:W4:Y:S04]  /*75050*/  LDL.LU R28, [R1+0x370] ;  /* 0x00037000011c7983 */ /* 0x000f280000300800 */
[----:B------:R0:W-:Y:S04]  /*75060*/  STL [R1+0x4b8], R10 ;  /* 0x0004b80a01007387 */ /* 0x0001e80000100800 */
[----:B0-----:R-:W5:Y:S04]  /*75070*/  LDL.LU R10, [R1+0x374] ;  /* 0x00037400010a7983 */ /* 0x001f680000300800 */
[----:B------:R0:W-:Y:S04]  /*75080*/  STL [R1+0x4bc], R9 ;  /* 0x0004bc0901007387 */ /* 0x0001e80000100800 */
[----:B0-----:R-:W2:Y:S04]  /*75090*/  LDL.LU R9, [R1+0x378] ;  /* 0x0003780001097983 */ /* 0x001ea80000300800 */
[----:B------:R0:W-:Y:S01]  /*750a0*/  STL [R1+0x4c0], R29 ;  /* 0x0004c01d01007387 */ /* 0x0001e20000100800 */
[----:B------:R-:W-:-:S03]  /*750b0*/  LOP3.LUT P5, RZ, R2, 0x1000000, RZ, 0xc0, !PT ;  /* 0x0100000002ff7812 */ /* 0x000fc600078ac0ff */
[----:B0-----:R-:W2:Y:S04]  /*750c0*/  LDL.LU R29, [R1+0x37c] ;  /* 0x00037c00011d7983 */ /* 0x001ea80000300800 */
[----:B------:R0:W-:Y:S04]  /*750d0*/  STL [R1+0x4c4], R20 ;  /* 0x0004c41401007387 */ /* 0x0001e80000100800 */
[----:B0-----:R-:W2:Y:S04]  /*750e0*/  LDL.LU R20, [R1+0x380] ;  /* 0x0003800001147983 */ /* 0x001ea80000300800 */
[----:B------:R0:W-:Y:S04]  /*750f0*/  STL [R1+0x4c8], R19 ;  /* 0x0004c81301007387 */ /* 0x0001e80000100800 */
[----:B0-----:R-:W2:Y:S04]  /*75100*/  LDL.LU R19, [R1+0x384] ;  /* 0x0003840001137983 */ /* 0x001ea80000300800 */
[----:B------:R0:W-:Y:S04]  /*75110*/  STL [R1+0x4cc], R13 ;  /* 0x0004cc0d01007387 */ /* 0x0001e80000100800 */
[----:B0-----:R-:W2:Y:S04]  /*75120*/  LDL.LU R13, [R1+0x388] ;  /* 0x00038800010d7983 */ /* 0x001ea80000300800 */
[----:B------:R-:W-:Y:S04]  /*75130*/  STL [R1+0x4d0], R7 ;  /* 0x0004d00701007387 */ /* 0x000fe80000100800 */
[----:B------:R0:W-:Y:S04]  /*75140*/  STL [R1+0x20ec], R2 ;  /* 0x0020ec0201007387 */ /* 0x0001e80000100800 */
[----:B0-----:R-:W2:Y:S04]  /*75150*/  LDL.LU R2, [R1+0x360] ;  /* 0x0003600001027983 */ /* 0x001ea80000300800 */
[----:B------:R-:W3:Y:S04]  /*75160*/  LDL.LU R7, [R1+0x38c] ;  /* 0x00038c0001077983 */ /* 0x000ee80000300800 */
[----:B------:R0:W-:Y:S04]  /*75170*/  STL [R1+0x20f0], R0 ;  /* 0x0020f00001007387 */ /* 0x0001e80000100800 */
[----:B0-----:R-:W3:Y:S01]  /*75180*/  LDL.LU R0, [R1+0x364] ;  /* 0x0003640001007983 */ /* 0x001ee20000300800 */
[----:B------:R-:W-:-:S02]  /*75190*/  FMUL R12, R4, R12 ;  /* 0x0000000c040c7220 */ /* 0x000fc40000400000 */
[----:B------:R-:W-:-:S03]  /*751a0*/  FMUL R3, R4, R3 ;  /* 0x0000000304037220 */ /* 0x000fc60000400000 */
[----:B------:R0:W-:Y:S04]  /*751b0*/  STL [R1+0x3c8], R12 ;  /* 0x0003c80c01007387 */ /* 0x0001e80000100800 */
[----:B0-----:R-:W4:Y:S04]  /*751c0*/  LDL.LU R12, [R1+0x390] ;  /* 0x00039000010c7983 */ /* 0x001f280000300800 */
[----:B------:R-:W-:Y:S01]  /*751d0*/  STL [R1+0x20f4], R3 ;  /* 0x0020f40301007387 */ /* 0x000fe20000100800 */
[----:B--2---:R-:W-:-:S05]  /*751e0*/  FMUL R2, R4, R2 ;  /* 0x0000000204027220 */ /* 0x004fca0000400000 */
[----:B------:R0:W-:Y:S02]  /*751f0*/  STL [R1+0x20f8], R2 ;  /* 0x0020f80201007387 */ /* 0x0001e40000100800 */
[C---:B0-----:R-:W-:Y:S02]  /*75200*/  FMUL R2, R4.reuse, R26 ;  /* 0x0000001a04027220 */ /* 0x041fe40000400000 */
[C---:B---3--:R-:W-:Y:S02]  /*75210*/  FMUL R3, R4.reuse, R0 ;  /* 0x0000000004037220 */ /* 0x048fe40000400000 */
[----:B------:R-:W2:Y:S01]  /*75220*/  LDL.LU R0, [R1+0x31c] ;  /* 0x00031c0001007983 */ /* 0x000ea20000300800 */
[----:B------:R-:W-:-:S03]  /*75230*/  FMUL R26, R4, R27 ;  /* 0x0000001b041a7220 */ /* 0x000fc60000400000 */
[----:B------:R4:W-:Y:S04]  /*75240*/  STL [R1+0x3bc], R3 ;  /* 0x0003bc0301007387 */ /* 0x0009e80000100800 */
[----:B------:R5:W-:Y:S01]  /*75250*/  STL [R1+0x3b8], R2 ;  /* 0x0003b80201007387 */ /* 0x000be20000100800 */
[----:B----4-:R-:W-:-:S03]  /*75260*/  FMUL R3, R4, R28 ;  /* 0x0000001c04037220 */ /* 0x010fc60000400000 */
[----:B------:R-:W-:Y:S01]  /*75270*/  STL [R1+0x3b4], R26 ;  /* 0x0003b41a01007387 */ /* 0x000fe20000100800 */
[----:B-----5:R-:W-:-:S03]  /*75280*/  FMUL R2, R4, R10 ;  /* 0x0000000a04027220 */ /* 0x020fc60000400000 */
[----:B------:R-:W3:Y:S04]  /*75290*/  LDL.LU R10, [R1+0x320] ;  /* 0x00032000010a7983 */ /* 0x000ee80000300800 */
[----:B------:R0:W-:Y:S04]  /*752a0*/  STL [R1+0x3b0], R3 ;  /* 0x0003b00301007387 */ /* 0x0001e80000100800 */
[----:B------:R1:W-:Y:S01]  /*752b0*/  STL [R1+0x20fc], R2 ;  /* 0x0020fc0201007387 */ /* 0x0003e20000100800 */
[C---:B0-----:R-:W-:Y:S02]  /*752c0*/  FMUL R3, R4.reuse, R29 ;  /* 0x0000001d04037220 */ /* 0x041fe40000400000 */
[----:B-1----:R-:W-:-:S02]  /*752d0*/  FMUL R2, R4, R9 ;  /* 0x0000000904027220 */ /* 0x002fc40000400000 */
[----:B------:R-:W4:Y:S04]  /*752e0*/  LDL.LU R9, [R1+0x324] ;  /* 0x0003240001097983 */ /* 0x000f280000300800 */
[----:B------:R0:W-:Y:S04]  /*752f0*/  STL [R1+0x3a8], R2 ;  /* 0x0003a80201007387 */ /* 0x0001e80000100800 */
[----:B------:R-:W5:Y:S04]  /*75300*/  LDL.LU R28, [R1+0x32c] ;  /* 0x00032c00011c7983 */ /* 0x000f680000300800 */
[----:B------:R1:W-:Y:S01]  /*75310*/  STL [R1+0x2100], R3 ;  /* 0x0021000301007387 */ /* 0x0003e20000100800 */
[----:B0-----:R-:W-:-:S03]  /*75320*/  FMUL R2, R4, R19 ;  /* 0x0000001304027220 */ /* 0x001fc60000400000 */
[----:B------:R-:W2:Y:S01]  /*75330*/  LDL.LU R29, [R1+0x334] ;  /* 0x00033400011d7983 */ /* 0x000ea20000300800 */
[----:B-1----:R-:W-:-:S05]  /*75340*/  FMUL R3, R4, R20 ;  /* 0x0000001404037220 */ /* 0x002fca0000400000 */
[----:B------:R0:W-:Y:S04]  /*75350*/  STL [R1+0x3a0], R3 ;  /* 0x0003a00301007387 */ /* 0x0001e80000100800 */
[----:B------:R-:W2:Y:S04]  /*75360*/  LDL.LU R26, [R1+0x338] ;  /* 0x00033800011a7983 */ /* 0x000ea80000300800 */
[----:B------:R-:W2:Y:S01]  /*75370*/  LDL.LU R20, [R1+0x33c] ;  /* 0x00033c0001147983 */ /* 0x000ea20000300800 */
[----:B0-----:R-:W-:-:S03]  /*75380*/  FMUL R3, R4, R13 ;  /* 0x0000000d04037220 */ /* 0x001fc60000400000 */
[----:B------:R0:W-:Y:S04]  /*75390*/  STL [R1+0x2104], R2 ;  /* 0x0021040201007387 */ /* 0x0001e80000100800 */
[----:B0-----:R-:W2:Y:S04]  /*753a0*/  LDL.LU R2, [R1+0x318] ;  /* 0x0003180001027983 */ /* 0x001ea80000300800 */
[----:B------:R0:W-:Y:S04]  /*753b0*/  STL [R1+0x2108], R3 ;  /* 0x0021080301007387 */ /* 0x0001e80000100800 */
[----:B0-----:R-:W2:Y:S01]  /*753c0*/  LDL.LU R3, [R1+0x314] ;  /* 0x0003140001037983 */ /* 0x001ea20000300800 */
[----:B------:R-:W2:Y:S01]  /*753d0*/  MUFU.RCP R5, R5 ;  /* 0x0000000500057308 */ /* 0x000ea20000001000 */
[----:B------:R-:W-:-:S02]  /*753e0*/  FMUL R13, R4, R7 ;  /* 0x00000007040d7220 */ /* 0x000fc40000400000 */
[----:B------:R-:W3:Y:S01]  /*753f0*/  LDL.LU R7, [R1+0x340] ;  /* 0x0003400001077983 */ /* 0x000ee20000300800 */
[----:B------:R-:W-:-:S03]  /*75400*/  FMUL R12, R4, R12 ;  /* 0x0000000c040c7220 */ /* 0x000fc60000400000 */
[----:B------:R-:W3:Y:S04]  /*75410*/  LDL.LU R19, [R1+0x344] ;  /* 0x0003440001137983 */ /* 0x000ee80000300800 */
[----:B------:R0:W-:Y:S04]  /*75420*/  STL [R1+0x394], R13 ;  /* 0x0003940d01007387 */ /* 0x0001e80000100800 */
[----:B------:R-:W3:Y:S04]  /*75430*/  LDL.LU R4, [R1+0x330] ;  /* 0x0003300001047983 */ /* 0x000ee80000300800 */
[----:B------:R-:W3:Y:S04]  /*75440*/  LDL.LU R27, [R1+0x348] ;  /* 0x00034800011b7983 */ /* 0x000ee80000300800 */
[----:B------:R1:W-:Y:S04]  /*75450*/  STL [R1+0x390], R12 ;  /* 0x0003900c01007387 */ /* 0x0003e80000100800 */
[----:B0-----:R-:W3:Y:S04]  /*75460*/  LDL.LU R13, [R1+0x34c] ;  /* 0x00034c00010d7983 */ /* 0x001ee80000300800 */
[----:B-1----:R-:W3:Y:S01]  /*75470*/  LDL.LU R12, [R1+0x350] ;  /* 0x00035000010c7983 */ /* 0x002ee20000300800 */
[----:B--2---:R-:W-:-:S05]  /*75480*/  FMUL R3, R5, R3 ;  /* 0x0000000305037220 */ /* 0x004fca0000400000 */
[----:B------:R0:W-:Y:S02]  /*75490*/  STL [R1+0x210c], R3 ;  /* 0x00210c0301007387 */ /* 0x0001e40000100800 */
[C---:B0-----:R-:W-:Y:S02]  /*754a0*/  FMUL R3, R5.reuse, R2 ;  /* 0x0000000205037220 */ /* 0x041fe40000400000 */
[----:B------:R-:W-:-:S03]  /*754b0*/  FMUL R2, R5, R0 ;  /* 0x0000000005027220 */ /* 0x000fc60000400000 */
[----:B------:R0:W-:Y:S04]  /*754c0*/  STL [R1+0x388], R3 ;  /* 0x0003880301007387 */ /* 0x0001e80000100800 */
[----:B0-----:R-:W2:Y:S04]  /*754d0*/  LDL.LU R3, [R1+0x2d4] ;  /* 0x0002d40001037983 */ /* 0x001ea80000300800 */
[----:B------:R0:W-:Y:S04]  /*754e0*/  STL [R1+0x2110], R2 ;  /* 0x0021100201007387 */ /* 0x0001e80000100800 */
[----:B0-----:R-:W2:Y:S01]  /*754f0*/  LDL.LU R2, [R1+0x328] ;  /* 0x0003280001027983 */ /* 0x001ea20000300800 */
[----:B---3--:R-:W-:-:S02]  /*75500*/  FMUL R10, R5, R10 ;  /* 0x0000000a050a7220 */ /* 0x008fc40000400000 */
[C---:B----4-:R-:W-:Y:S01]  /*75510*/  FMUL R9, R5.reuse, R9 ;  /* 0x0000000905097220 */ /* 0x050fe20000400000 */
[----:B------:R-:W3:Y:S04]  /*75520*/  LDL.LU R0, [R1+0x2d8] ;  /* 0x0002d80001007983 */ /* 0x000ee80000300800 */
[----:B------:R0:W-:Y:S04]  /*75530*/  STL [R1+0x380], R10 ;  /* 0x0003800a01007387 */ /* 0x0001e80000100800 */
[----:B0-----:R-:W4:Y:S04]  /*75540*/  LDL.LU R10, [R1+0x2dc] ;  /* 0x0002dc00010a7983 */ /* 0x001f280000300800 */
[----:B------:R0:W-:Y:S04]  /*75550*/  STL [R1+0x37c], R9 ;  /* 0x00037c0901007387 */ /* 0x0001e80000100800 */
[----:B0-----:R-:W3:Y:S01]  /*75560*/  LDL.LU R9, [R1+0x2e0] ;  /* 0x0002e00001097983 */ /* 0x001ee20000300800 */
[----:B------:R-:W0:Y:S01]  /*75570*/  MUFU.RCP R6, R6 ;  /* 0x0000000600067308 */ /* 0x000e220000001000 */
[----:B------:R-:W-:-:S02]  /*75580*/  FMUL R26, R5, R26 ;  /* 0x0000001a051a7220 */ /* 0x000fc40000400000 */
[C---:B------:R-:W-:Y:S02]  /*75590*/  FMUL R20, R5.reuse, R20 ;  /* 0x0000001405147220 */ /* 0x040fe40000400000 */
[C---:B------:R-:W-:Y:S02]  /*755a0*/  FMUL R7, R5.reuse, R7 ;  /* 0x0000000705077220 */ /* 0x040fe40000400000 */
[C---:B------:R-:W-:Y:S02]  /*755b0*/  FMUL R19, R5.reuse, R19 ;  /* 0x0000001305137220 */ /* 0x040fe40000400000 */
[C---:B------:R-:W-:Y:S02]  /*755c0*/  FMUL R27, R5.reuse, R27 ;  /* 0x0000001b051b7220 */ /* 0x040fe40000400000 */
[C---:B------:R-:W-:Y:S02]  /*755d0*/  FMUL R13, R5.reuse, R13 ;  /* 0x0000000d050d7220 */ /* 0x040fe40000400000 */
[----:B------:R-:W-:-:S02]  /*755e0*/  FMUL R12, R5, R12 ;  /* 0x0000000c050c7220 */ /* 0x000fc40000400000 */
[----:B--2---:R-:W-:-:S05]  /*755f0*/  FMUL R2, R5, R2 ;  /* 0x0000000205027220 */ /* 0x004fca0000400000 */
[----:B------:R5:W-:Y:S02]  /*75600*/  STL [R1+0x378], R2 ;  /* 0x0003780201007387 */ /* 0x000be40000100800 */
[C---:B-----5:R-:W-:Y:S02]  /*75610*/  FMUL R2, R5.reuse, R28 ;  /* 0x0000001c05027220 */ /* 0x060fe40000400000 */
[----:B------:R-:W2:Y:S04]  /*75620*/  LDL.LU R28, [R1+0x2ec] ;  /* 0x0002ec00011c7983 */ /* 0x000ea80000300800 */
[----:B------:R1:W-:Y:S02]  /*75630*/  STL [R1+0x374], R2 ;  /* 0x0003740201007387 */ /* 0x0003e40000100800 */
[----:B-1----:R-:W-:-:S02]  /*75640*/  FMUL R2, R5, R4 ;  /* 0x0000000405027220 */ /* 0x002fc40000400000 */
[----:B------:R-:W-:-:S03]  /*75650*/  FMUL R4, R5, R29 ;  /* 0x0000001d05047220 */ /* 0x000fc60000400000 */
[----:B------:R1:W-:Y:S04]  /*75660*/  STL [R1+0x2118], R2 ;  /* 0x0021180201007387 */ /* 0x0003e80000100800 */
[----:B-1----:R-:W5:Y:S04]  /*75670*/  LDL.LU R2, [R1+0x2f0] ;  /* 0x0002f00001027983 */ /* 0x002f680000300800 */
[----:B------:R-:W2:Y:S04]  /*75680*/  LDL.LU R29, [R1+0x2f4] ;  /* 0x0002f400011d7983 */ /* 0x000ea80000300800 */
[----:B------:R1:W-:Y:S04]  /*75690*/  STL [R1+0x36c], R4 ;  /* 0x00036c0401007387 */ /* 0x0003e80000100800 */
[----:B-1----:R-:W2:Y:S04]  /*756a0*/  LDL.LU R4, [R1+0x2f8] ;  /* 0x0002f80001047983 */ /* 0x002ea80000300800 */
[----:B------:R1:W-:Y:S01]  /*756b0*/  STL [R1+0x368], R26 ;  /* 0x0003681a01007387 */ /* 0x0003e20000100800 */
[----:B0-----:R-:W-:-:S03]  /*756c0*/  FMUL R3, R6, R3 ;  /* 0x0000000306037220 */ /* 0x001fc60000400000 */
[----:B-1----:R-:W2:Y:S04]  /*756d0*/  LDL.LU R26, [R1+0x2fc] ;  /* 0x0002fc00011a7983 */ /* 0x002ea80000300800 */
[----:B------:R0:W-:Y:S04]  /*756e0*/  STL [R1+0x364], R20 ;  /* 0x0003641401007387 */ /* 0x0001e80000100800 */
[----:B0-----:R-:W2:Y:S04]  /*756f0*/  LDL.LU R20, [R1+0x300] ;  /* 0x0003000001147983 */ /* 0x001ea80000300800 */
[----:B------:R0:W-:Y:S04]  /*75700*/  STL [R1+0x35c], R7 ;  /* 0x00035c0701007387 */ /* 0x0001e80000100800 */
[----:B0-----:R-:W2:Y:S04]  /*75710*/  LDL.LU R7, [R1+0x2254] ;  /* 0x0022540001077983 */ /* 0x001ea80000300800 */
[----:B------:R0:W-:Y:S04]  /*75720*/  STL [R1+0x354], R19 ;  /* 0x0003541301007387 */ /* 0x0001e80000100800 */
[----:B0-----:R-:W2:Y:S04]  /*75730*/  LDL.LU R19, [R1+0x304] ;  /* 0x0003040001137983 */ /* 0x001ea80000300800 */
[----:B------:R0:W-:Y:S04]  /*75740*/  STL [R1+0x348], R27 ;  /* 0x0003481b01007387 */ /* 0x0001e80000100800 */
[----:B0-----:R-:W2:Y:S04]  /*75750*/  LDL.LU R27, [R1+0x308] ;  /* 0x00030800011b7983 */ /* 0x001ea80000300800 */
[----:B------:R0:W-:Y:S04]  /*75760*/  STL [R1+0x344], R13 ;  /* 0x0003440d01007387 */ /* 0x0001e80000100800 */
[----:B------:R-:W2:Y:S04]  /*75770*/  LDL.LU R5, [R1+0x2e8] ;  /* 0x0002e80001057983 */ /* 0x000ea80000300800 */
[----:B0-----:R-:W2:Y:S04]  /*75780*/  LDL.LU R13, [R1+0x30c] ;  /* 0x00030c00010d7983 */ /* 0x001ea80000300800 */
[----:B------:R0:W-:Y:S04]  /*75790*/  STL [R1+0x33c], R12 ;  /* 0x00033c0c01007387 */ /* 0x0001e80000100800 */
[----:B0-----:R-:W2:Y:S04]  /*757a0*/  LDL.LU R12, [R1+0x310] ;  /* 0x00031000010c7983 */ /* 0x001ea80000300800 */
[----:B------:R0:W-:Y:S04]  /*757b0*/  STL [R1+0x2114], R3 ;  /* 0x0021140301007387 */ /* 0x0001e80000100800 */
[----:B0-----:R-:W2:Y:S01]  /*757c0*/  LDL.LU R3, [R1+0x2e4] ;  /* 0x0002e40001037983 */ /* 0x001ea20000300800 */
[----:B---3--:R-:W-:-:S05]  /*757d0*/  FMUL R0, R6, R0 ;  /* 0x0000000006007220 */ /* 0x008fca0000400000 */
[----:B------:R4:W-:Y:S02]  /*757e0*/  STL [R1+0x358], R0 ;  /* 0x0003580001007387 */ /* 0x0009e40000100800 */
[C---:B----4-:R-:W-:Y:S02]  /*757f0*/  FMUL R0, R6.reuse, R10 ;  /* 0x0000000a06007220 */ /* 0x050fe40000400000 */
[----:B------:R-:W3:Y:S04]  /*75800*/  LDL.LU R10, [R1+0x294] ;  /* 0x00029400010a7983 */ /* 0x000ee80000300800 */
[----:B------:R0:W-:Y:S02]  /*75810*/  STL [R1+0x350], R0 ;  /* 0x0003500001007387 */ /* 0x0001e40000100800 */
[----:B0-----:R-:W-:-:S02]  /*75820*/  FMUL R0, R6, R9 ;  /* 0x0000000906007220 */ /* 0x001fc40000400000 */
[----:B------:R-:W4:Y:S04]  /*75830*/  LDL.LU R9, [R1+0x298] ;  /* 0x0002980001097983 */ /* 0x000f280000300800 */
[----:B------:R2:W-:Y:S02]  /*75840*/  STL [R1+0x211c], R0 ;  /* 0x00211c0001007387 */ /* 0x0005e40000100800 */
[C---:B--2---:R-:W-:Y:S02]  /*75850*/  FMUL R0, R6.reuse, R3 ;  /* 0x0000000306007220 */ /* 0x044fe40000400000 */
[----:B------:R-:W-:-:S03]  /*75860*/  FMUL R3, R6, R5 ;  /* 0x0000000506037220 */ /* 0x000fc60000400000 */
[----:B------:R0:W-:Y:S04]  /*75870*/  STL [R1+0x340], R0 ;  /* 0x0003400001007387 */ /* 0x0001e80000100800 */
[----:B------:R-:W2:Y:S04]  /*75880*/  LDL.LU R5, [R1+0x29c] ;  /* 0x00029c0001057983 */ /* 0x000ea80000300800 */
[----:B------:R5:W-:Y:S01]  /*75890*/  STL [R1+0x338], R3 ;  /* 0x0003380301007387 */ /* 0x000be20000100800 */
[----:B0-----:R-:W-:-:S03]  /*758a0*/  FMUL R0, R6, R28 ;  /* 0x0000001c06007220 */ /* 0x001fc60000400000 */
[----:B------:R-:W2:Y:S01]  /*758b0*/  LDL.LU R28, [R1+0x2a0] ;  /* 0x0002a000011c7983 */ /* 0x000ea20000300800 */
[----:B-----5:R-:W-:-:S03]  /*758c0*/  FMUL R3, R6, R2 ;  /* 0x0000000206037220 */ /* 0x020fc60000400000 */
[----:B------:R0:W-:Y:S01]  /*758d0*/  STL [R1+0x334], R0 ;  /* 0x0003340001007387 */ /* 0x0001e20000100800 */
[----:B------:R-:W-:-:S03]  /*758e0*/  FMUL R2, R6, R29 ;  /* 0x0000001d06027220 */ /* 0x000fc60000400000 */
[----:B------:R1:W-:Y:S04]  /*758f0*/  STL [R1+0x2120], R3 ;  /* 0x0021200301007387 */ /* 0x0003e80000100800 */
[----:B------:R-:W5:Y:S01]  /*75900*/  LDL.LU R29, [R1+0x2a4] ;  /* 0x0002a400011d7983 */ /* 0x000f620000300800 */
[----:B0-----:R-:W-:-:S03]  /*75910*/  FMUL R0, R6, R20 ;  /* 0x0000001406007220 */ /* 0x001fc60000400000 */
[----:B------:R0:W-:Y:S01]  /*75920*/  STL [R1+0x2124], R2 ;  /* 0x0021240201007387 */ /* 0x0001e20000100800 */
[----:B-1----:R-:W-:-:S05]  /*75930*/  FMUL R3, R6, R4 ;  /* 0x0000000406037220 */ /* 0x002fca0000400000 */
[----:B------:R-:W-:Y:S01]  /*75940*/  STL [R1+0x328], R3 ;  /* 0x0003280301007387 */ /* 0x000fe20000100800 */
[----:B0-----:R-:W-:-:S03]  /*75950*/  FMUL R2, R6, R26 ;  /* 0x0000001a06027220 */ /* 0x001fc60000400000 */
[----:B------:R-:W5:Y:S04]  /*75960*/  LDL.LU R20, [R1+0x2a8] ;  /* 0x0002a80001147983 */ /* 0x000f680000300800 */
[----:B------:R-:W-:Y:S01]  /*75970*/  STL [R1+0x324], R2 ;  /* 0x0003240201007387 */ /* 0x000fe20000100800 */
[----:B------:R-:W4:Y:S03]  /*75980*/  MUFU.RCP R7, R7 ;  /* 0x0000000700077308 */ /* 0x000f260000001000 */
[----:B------:R0:W-:Y:S02]  /*75990*/  STL [R1+0x2128], R0 ;  /* 0x0021280001007387 */ /* 0x0001e40000100800 */
[----:B0-----:R-:W-:-:S02]  /*759a0*/  FMUL R0, R6, R19 ;  /* 0x0000001306007220 */ /* 0x001fc40000400000 */
[----:B------:R-:W5:Y:S04]  /*759b0*/  LDL.LU R19, [R1+0x2ac] ;  /* 0x0002ac0001137983 */ /* 0x000f680000300800 */
[----:B------:R0:W-:Y:S01]  /*759c0*/  STL [R1+0x212c], R0 ;  /* 0x00212c0001007387 */ /* 0x0001e20000100800 */
[----:B------:R-:W-:-:S03]  /*759d0*/  FMUL R2, R6, R13 ;  /* 0x0000000d06027220 */ /* 0x000fc60000400000 */
[----:B------:R-:W5:Y:S01]  /*759e0*/  LDL.LU R4, [R1+0x2b4] ;  /* 0x0002b40001047983 */ /* 0x000f620000300800 */
[----:B0-----:R-:W-:-:S05]  /*759f0*/  FMUL R0, R6, R27 ;  /* 0x0000001b06007220 */ /* 0x001fca0000400000 */
[----:B------:R0:W-:Y:S04]  /*75a00*/  STL [R1+0x2130], R0 ;  /* 0x0021300001007387 */ /* 0x0001e80000100800 */
[----:B------:R-:W5:Y:S01]  /*75a10*/  LDL.LU R13, [R1+0x2b8] ;  /* 0x0002b800010d7983 */ /* 0x000f620000300800 */
[----:B0-----:R-:W-:-:S03]  /*75a20*/  FMUL R0, R6, R12 ;  /* 0x0000000c06007220 */ /* 0x001fc60000400000 */
[----:B------:R-:W-:Y:S04]  /*75a30*/  STL [R1+0x314], R2 ;  /* 0x0003140201007387 */ /* 0x000fe80000100800 */
[----:B------:R-:W5:Y:S04]  /*75a40*/  LDL.LU R26, [R1+0x2c0] ;  /* 0x0002c000011a7983 */ /* 0x000f680000300800 */
[----:B------:R3:W-:Y:S01]  /*75a50*/  STL [R1+0x310], R0 ;  /* 0x0003100001007387 */ /* 0x0007e20000100800 */
[----:B----4-:R-:W-:-:S03]  /*75a60*/  FMUL R3, R7, R9 ;  /* 0x0000000907037220 */ /* 0x010fc60000400000 */
[----:B------:R-:W4:Y:S01]  /*75a70*/  LDL.LU R27, [R1+0x2c4] ;  /* 0x0002c400011b7983 */ /* 0x000f220000300800 */
[----:B---3--:R-:W-:-:S05]  /*75a80*/  FMUL R0, R7, R10 ;  /* 0x0000000a07007220 */ /* 0x008fca0000400000 */
[----:B------:R2:W-:Y:S04]  /*75a90*/  STL [R1+0x2134], R0 ;  /* 0x0021340001007387 */ /* 0x0005e80000100800 */
[----:B------:R-:W3:Y:S04]  /*75aa0*/  LDL.LU R10, [R1+0x2c8] ;  /* 0x0002c800010a7983 */ /* 0x000ee80000300800 */
[----:B------:R-:W3:Y:S04]  /*75ab0*/  LDL.LU R9, [R1+0x2cc] ;  /* 0x0002cc0001097983 */ /* 0x000ee80000300800 */
[----:B------:R-:W3:Y:S04]  /*75ac0*/  LDL.LU R12, [R1+0x2d0] ;  /* 0x0002d000010c7983 */ /* 0x000ee80000300800 */
[----:B------:R-:W-:Y:S01]  /*75ad0*/  STL [R1+0x2144], R3 ;  /* 0x0021440301007387 */ /* 0x000fe20000100800 */
[----:B--2---:R-:W-:-:S02]  /*75ae0*/  FMUL R0, R7, R5 ;  /* 0x0000000507007220 */ /* 0x004fc40000400000 */
[C---:B------:R-:W-:Y:S02]  /*75af0*/  FMUL R2, R7.reuse, R28 ;  /* 0x0000001c07027220 */ /* 0x040fe40000400000 */
[----:B------:R-:W2:Y:S04]  /*75b00*/  LDL.LU R28, [R1+0x258] ;  /* 0x00025800011c7983 */ /* 0x000ea80000300800 */
[----:B------:R5:W-:Y:S04]  /*75b10*/  STL [R1+0x308], R0 ;  /* 0x0003080001007387 */ /* 0x000be80000100800 */
[----:B------:R0:W-:Y:S01]  /*75b20*/  STL [R1+0x2148], R2 ;  /* 0x0021480201007387 */ /* 0x0001e20000100800 */
[----:B-----5:R-:W-:-:S03]  /*75b30*/  FMUL R0, R7, R29 ;  /* 0x0000001d07007220 */ /* 0x020fc60000400000 */
[----:B0-----:R-:W5:Y:S04]  /*75b40*/  LDL.LU R2, [R1+0x25c] ;  /* 0x00025c0001027983 */ /* 0x001f680000300800 */
[----:B------:R-:W2:Y:S04]  /*75b50*/  LDL.LU R5, [R1+0x260] ;  /* 0x0002600001057983 */ /* 0x000ea80000300800 */
[----:B------:R-:W2:Y:S04]  /*75b60*/  LDL.LU R29, [R1+0x264] ;  /* 0x00026400011d7983 */ /* 0x000ea80000300800 */
[----:B------:R0:W-:Y:S04]  /*75b70*/  STL [R1+0x2138], R0 ;  /* 0x0021380001007387 */ /* 0x0001e80000100800 */
[----:B0-----:R-:W2:Y:S01]  /*75b80*/  LDL.LU R0, [R1+0x2b0] ;  /* 0x0002b00001007983 */ /* 0x001ea20000300800 */
[----:B------:R-:W-:-:S03]  /*75b90*/  FMUL R20, R7, R20 ;  /* 0x0000001407147220 */ /* 0x000fc60000400000 */
[----:B------:R-:W3:Y:S01]  /*75ba0*/  LDL.LU R3, [R1+0x268] ;  /* 0x0002680001037983 */ /* 0x000ee20000300800 */
[----:B------:R-:W-:-:S03]  /*75bb0*/  FMUL R19, R7, R19 ;  /* 0x0000001307137220 */ /* 0x000fc60000400000 */
[----:B------:R-:W3:Y:S04]  /*75bc0*/  LDL.LU R6, [R1+0x26c] ;  /* 0x00026c0001067983 */ /* 0x000ee80000300800 */
[----:B------:R0:W-:Y:S04]  /*75bd0*/  STL [R1+0x2f0], R20 ;  /* 0x0002f01401007387 */ /* 0x0001e80000100800 */
[----:B0-----:R-:W3:Y:S04]  /*75be0*/  LDL.LU R20, [R1+0x270] ;  /* 0x0002700001147983 */ /* 0x001ee80000300800 */
[----:B------:R0:W-:Y:S04]  /*75bf0*/  STL [R1+0x2f8], R19 ;  /* 0x0002f81301007387 */ /* 0x0001e80000100800 */
[----:B0-----:R-:W3:Y:S01]  /*75c00*/  LDL.LU R19, [R1+0x274] ;  /* 0x0002740001137983 */ /* 0x001ee20000300800 */
[----:B--2---:R-:W-:-:S05]  /*75c10*/  FMUL R0, R7, R0 ;  /* 0x0000000007007220 */ /* 0x004fca0000400000 */
[----:B------:R0:W-:Y:S02]  /*75c20*/  STL [R1+0x2e8], R0 ;  /* 0x0002e80001007387 */ /* 0x0001e40000100800 */
[C---:B0-----:R-:W-:Y:S02]  /*75c30*/  FMUL R0, R7.reuse, R4 ;  /* 0x0000000407007220 */ /* 0x041fe40000400000 */
[----:B------:R-:W2:Y:S04]  /*75c40*/  LDL.LU R4, [R1+0x278] ;  /* 0x0002780001047983 */ /* 0x000ea80000300800 */
[----:B------:R0:W-:Y:S04]  /*75c50*/  STL [R1+0x213c], R0 ;  /* 0x00213c0001007387 */ /* 0x0001e80000100800 */
[----:B0-----:R-:W2:Y:S01]  /*75c60*/  LDL.LU R0, [R1+0x2bc] ;  /* 0x0002bc0001007983 */ /* 0x001ea20000300800 */
[----:B------:R-:W-:-:S02]  /*75c70*/  FMUL R13, R7, R13 ;  /* 0x0000000d070d7220 */ /* 0x000fc40000400000 */
[----:B------:R-:W-:-:S03]  /*75c80*/  FMUL R26, R7, R26 ;  /* 0x0000001a071a7220 */ /* 0x000fc60000400000 */
[----:B------:R0:W-:Y:S04]  /*75c90*/  STL [R1+0x2dc], R13 ;  /* 0x0002dc0d01007387 */ /* 0x0001e80000100800 */
[----:B0-----:R-:W3:Y:S01]  /*75ca0*/  LDL.LU R13, [R1+0x27c] ;  /* 0x00027c00010d7983 */ /* 0x001ee20000300800 */
[----:B--2---:R-:W-:-:S05]  /*75cb0*/  FMUL R0, R7, R0 ;  /* 0x0000000007007220 */ /* 0x004fca0000400000 */
[----:B------:R4:W-:Y:S04]  /*75cc0*/  STL [R1+0x2ec], R0 ;  /* 0x0002ec0001007387 */ /* 0x0009e80000100800 */
[----:B------:R0:W-:Y:S01]  /*75cd0*/  STL [R1+0x2d8], R26 ;  /* 0x0002d81a01007387 */ /* 0x0001e20000100800 */
[----:B----4-:R-:W-:-:S03]  /*75ce0*/  FMUL R0, R7, R27 ;  /* 0x0000001b07007220 */ /* 0x010fc60000400000 */
[----:B0-----:R-:W2:Y:S04]  /*75cf0*/  LDL.LU R26, [R1+0x280] ;  /* 0x00028000011a7983 */ /* 0x001ea80000300800 */
[----:B------:R-:W4:Y:S04]  /*75d00*/  LDL.LU R27, [R1+0x284] ;  /* 0x00028400011b7983 */ /* 0x000f280000300800 */
[----:B------:R0:W-:Y:S04]  /*75d10*/  STL [R1+0x2140], R0 ;  /* 0x0021400001007387 */ /* 0x0001e80000100800 */
[----:B0-----:R-:W2:Y:S01]  /*75d20*/  LDL.LU R0, [R1+0x254] ;  /* 0x0002540001007983 */ /* 0x001ea20000300800 */
[----:B------:R-:W0:Y:S01]  /*75d30*/  MUFU.RCP R8, R8 ;  /* 0x0000000800087308 */ /* 0x000e220000001000 */
[----:B---3--:R-:W-:-:S02]  /*75d40*/  FMUL R10, R7, R10 ;  /* 0x0000000a070a7220 */ /* 0x008fc40000400000 */
[C---:B------:R-:W-:Y:S02]  /*75d50*/  FMUL R9, R7.reuse, R9 ;  /* 0x0000000907097220 */ /* 0x040fe40000400000 */
[----:B------:R-:W-:Y:S01]  /*75d60*/  FMUL R7, R7, R12 ;  /* 0x0000000c07077220 */ /* 0x000fe20000400000 */
[----:B------:R1:W-:Y:S04]  /*75d70*/  STL [R1+0x2c8], R10 ;  /* 0x0002c80a01007387 */ /* 0x0003e80000100800 */
[----:B-1----:R-:W3:Y:S04]  /*75d80*/  LDL.LU R10, [R1+0x2250] ;  /* 0x00225000010a7983 */ /* 0x002ee80000300800 */
[----:B------:R1:W-:Y:S04]  /*75d90*/  STL [R1+0x2e0], R9 ;  /* 0x0002e00901007387 */ /* 0x0003e80000100800 */
[----:B-1----:R-:W3:Y:S04]  /*75da0*/  LDL.LU R9, [R1+0x224c] ;  /* 0x00224c0001097983 */ /* 0x002ee80000300800 */
[----:B------:R-:W3:Y:S04]  /*75db0*/  LDL.LU R12, [R1+0x288] ;  /* 0x00028800010c7983 */ /* 0x000ee80000300800 */
[----:B------:R0:W-:Y:S02]  /*75dc0*/  STL [R1+0x2c0], R7 ;  /* 0x0002c00701007387 */ /* 0x0001e40000100800 */
[----:B0-----:R-:W-:-:S02]  /*75dd0*/  FMUL R7, R8, R28 ;  /* 0x0000001c08077220 */ /* 0x001fc40000400000 */
[----:B------:R-:W3:Y:S01]  /*75de0*/  LDL.LU R28, [R1+0x290] ;  /* 0x00029000011c7983 */ /* 0x000ee20000300800 */
[C---:B------:R-:W-:Y:S02]  /*75df0*/  FMUL R3, R8.reuse, R3 ;  /* 0x0000000308037220 */ /* 0x040fe40000400000 */
[----:B--2---:R-:W-:-:S05]  /*75e00*/  FMUL R0, R8, R0 ;  /* 0x0000000008007220 */ /* 0x004fca0000400000 */
[----:B------:R5:W-:Y:S04]  /*75e10*/  STL [R1+0x2d4], R0 ;  /* 0x0002d40001007387 */ /* 0x000be80000100800 */
[----:B------:R-:W-:Y:S01]  /*75e20*/  STL [R1+0x2d0], R7 ;  /* 0x0002d00701007387 */ /* 0x000fe20000100800 */
[C---:B-----5:R-:W-:Y:S02]  /*75e30*/  FMUL R0, R8.reuse, R2 ;  /* 0x0000000208007220 */ /* 0x060fe40000400000 */
[----:B------:R-:W-:-:S03]  /*75e40*/  FMUL R2, R8, R5 ;  /* 0x0000000508027220 */ /* 0x000fc60000400000 */
[----:B------:R0:W-:Y:S04]  /*75e50*/  STL [R1+0x214c], R0 ;  /* 0x00214c0001007387 */ /* 0x0001e80000100800 */
[----:B------:R-:W2:Y:S01]  /*75e60*/  LDL.LU R5, [R1+0x214] ;  /* 0x0002140001057983 */ /* 0x000ea20000300800 */
[----:B0-----:R-:W-:-:S03]  /*75e70*/  FMUL R0, R8, R29 ;  /* 0x0000001d08007220 */ /* 0x001fc60000400000 */
[----:B------:R0:W-:Y:S04]  /*75e80*/  STL [R1+0x2c4], R2 ;  /* 0x0002c40201007387 */ /* 0x0001e80000100800 */
[----:B------:R-:W5:Y:S04]  /*75e90*/  LDL.LU R29, [R1+0x218] ;  /* 0x00021800011d7983 */ /* 0x000f680000300800 */
[----:B------:R1:W-:Y:S01]  /*75ea0*/  STL [R1+0x2bc], R0 ;  /* 0x0002bc0001007387 */ /* 0x0003e20000100800 */
[----:B0-----:R-:W-:-:S03]  /*75eb0*/  FMUL R2, R8, R6 ;  /* 0x0000000608027220 */ /* 0x001fc60000400000 */
[----:B------:R0:W-:Y:S01]  /*75ec0*/  STL [R1+0x2b8], R3 ;  /* 0x0002b80301007387 */ /* 0x0001e20000100800 */
[----:B-1----:R-:W-:-:S03]  /*75ed0*/  FMUL R0, R8, R20 ;  /* 0x0000001408007220 */ /* 0x002fc60000400000 */
[----:B------:R-:W2:Y:S01]  /*75ee0*/  LDL.LU R20, [R1+0x220] ;  /* 0x0002200001147983 */ /* 0x000ea20000300800 */
[----:B0-----:R-:W-:-:S03]  /*75ef0*/  FMUL R3, R8, R19 ;  /* 0x0000001308037220 */ /* 0x001fc60000400000 */
[----:B------:R0:W-:Y:S04]  /*75f00*/  STL [R1+0x2b4], R2 ;  /* 0x0002b40201007387 */ /* 0x0001e80000100800 */
[----:B------:R1:W-:Y:S04]  /*75f10*/  STL [R1+0x2b0], R0 ;  /* 0x0002b00001007387 */ /* 0x0003e80000100800 */
[----:B------:R-:W2:Y:S01]  /*75f20*/  LDL.LU R7, [R1+0x224] ;  /* 0x0002240001077983 */ /* 0x000ea20000300800 */
[----:B0-----:R-:W-:-:S03]  /*75f30*/  FMUL R2, R8, R4 ;  /* 0x0000000408027220 */ /* 0x001fc60000400000 */
[----:B------:R-:W2:Y:S04]  /*75f40*/  LDL.LU R19, [R1+0x228] ;  /* 0x0002280001137983 */ /* 0x000ea80000300800 */
[----:B------:R-:W-:Y:S04]  /*75f50*/  STL [R1+0x2150], R3 ;  /* 0x0021500301007387 */ /* 0x000fe80000100800 */
[----:B------:R0:W-:Y:S04]  /*75f60*/  STL [R1+0x2154], R2 ;  /* 0x0021540201007387 */ /* 0x0001e80000100800 */
[----:B-1----:R-:W2:Y:S04]  /*75f70*/  LDL.LU R0, [R1+0x22c] ;  /* 0x00022c0001007983 */ /* 0x002ea80000300800 */
[----:B------:R-:W2:Y:S01]  /*75f80*/  LDL.LU R6, [R1+0x230] ;  /* 0x0002300001067983 */ /* 0x000ea20000300800 */
[----:B0-----:R-:W-:-:S05]  /*75f90*/  FMUL R2, R8, R13 ;  /* 0x0000000d08027220 */ /* 0x001fca0000400000 */
[----:B------:R0:W-:Y:S01]  /*75fa0*/  STL [R1+0x2a4], R2 ;  /* 0x0002a40201007387 */ /* 0x0001e20000100800 */
[----:B----4-:R-:W-:-:S03]  /*75fb0*/  FMUL R3, R8, R27 ;  /* 0x0000001b08037220 */ /* 0x010fc60000400000 */
[----:B------:R-:W4:Y:S04]  /*75fc0*/  LDL.LU R13, [R1+0x234] ;  /* 0x00023400010d7983 */ /* 0x000f280000300800 */
[----:B------:R-:W2:Y:S01]  /*75fd0*/  LDL.LU R4, [R1+0x238] ;  /* 0x0002380001047983 */ /* 0x000ea20000300800 */
[----:B0-----:R-:W-:-:S05]  /*75fe0*/  FMUL R2, R8, R26 ;  /* 0x0000001a08027220 */ /* 0x001fca0000400000 */
[----:B------:R-:W-:Y:S04]  /*75ff0*/  STL [R1+0x2a0], R2 ;  /* 0x0002a00201007387 */ /* 0x000fe80000100800 */
[----:B------:R-:W2:Y:S04]  /*76000*/  LDL.LU R26, [R1+0x23c] ;  /* 0x00023c00011a7983 */ /* 0x000ea80000300800 */
[----:B------:R-:W2:Y:S04]  /*76010*/  LDL.LU R27, [R1+0x240] ;  /* 0x00024000011b7983 */ /* 0x000ea80000300800 */
[----:B------:R0:W-:Y:S04]  /*76020*/  STL [R1+0x2158], R3 ;  /* 0x0021580301007387 */ /* 0x0001e80000100800 */
[----:B0-----:R-:W2:Y:S01]  /*76030*/  LDL.LU R3, [R1+0x28c] ;  /* 0x00028c0001037983 */ /* 0x001ea20000300800 */
[----:B---3--:R-:W-:-:S03]  /*76040*/  FMUL R2, R8, R12 ;  /* 0x0000000c08027220 */ /* 0x008fc60000400000 */
[----:B------:R-:W3:Y:S04]  /*76050*/  LDL.LU R12, [R1+0x244] ;  /* 0x00024400010c7983 */ /* 0x000ee80000300800 */
[----:B------:R0:W-:Y:S02]  /*76060*/  STL [R1+0x215c], R2 ;  /* 0x00215c0201007387 */ /* 0x0001e40000100800 */
[C---:B0-----:R-:W-:Y:S01]  /*76070*/  FMUL R2, R8.reuse, R28 ;  /* 0x0000001c08027220 */ /* 0x041fe20000400000 */
[----:B------:R-:W0:Y:S01]  /*76080*/  MUFU.RCP R9, R9 ;  /* 0x0000000900097308 */ /* 0x000e220000001000 */
[----:B--2---:R-:W-:Y:S02]  /*76090*/  FMUL R3, R8, R3 ;  /* 0x0000000308037220 */ /* 0x004fe40000400000 */
[----:B------:R-:W2:Y:S04]  /*760a0*/  LDL.LU R8, [R1+0x21c] ;  /* 0x00021c0001087983 */ /* 0x000ea80000300800 */
[----:B------:R0:W-:Y:S04]  /*760b0*/  STL [R1+0x294], R3 ;  /* 0x0002940301007387 */ /* 0x0001e80000100800 */
[----:B------:R-:W3:Y:S04]  /*760c0*/  LDL.LU R28, [R1+0x248] ;  /* 0x00024800011c7983 */ /* 0x000ee80000300800 */
[----:B------:R5:W-:Y:S01]  /*760d0*/  STL [R1+0x290], R2 ;  /* 0x0002900201007387 */ /* 0x000be20000100800 */
[----:B0-----:R-:W-:-:S05]  /*760e0*/  FMUL R3, R9, R5 ;  /* 0x0000000509037220 */ /* 0x001fca0000400000 */
[----:B------:R-:W-:Y:S01]  /*760f0*/  STL [R1+0x2160], R3 ;  /* 0x0021600301007387 */ /* 0x000fe20000100800 */
[----:B-----5:R-:W-:-:S03]  /*76100*/  FMUL R2, R9, R29 ;  /* 0x0000001d09027220 */ /* 0x020fc60000400000 */
[----:B------:R-:W5:Y:S04]  /*76110*/  LDL.LU R5, [R1+0x24c] ;  /* 0x00024c0001057983 */ /* 0x000f680000300800 */
[----:B------:R-:W3:Y:S04]  /*76120*/  LDL.LU R29, [R1+0x250] ;  /* 0x00025000011d7983 */ /* 0x000ee80000300800 */
[----:B------:R0:W-:Y:S02]  /*76130*/  STL [R1+0x2164], R2 ;  /* 0x0021640201007387 */ /* 0x0001e40000100800 */
[----:B0-----:R-:W-:-:S02]  /*76140*/  FMUL R2, R9, R20 ;  /* 0x0000001409027220 */ /* 0x001fc40000400000 */
[----:B------:R-:W3:Y:S01]  /*76150*/  LDL.LU R20, [R1+0x1d4] ;  /* 0x0001d40001147983 */ /* 0x000ee20000300800 */
[----:B--2---:R-:W-:-:S05]  /*76160*/  FMUL R3, R9, R8 ;  /* 0x0000000809037220 */ /* 0x004fca0000400000 */
[----:B------:R0:W-:Y:S04]  /*76170*/  STL [R1+0x284], R3 ;  /* 0x0002840301007387 */ /* 0x0001e80000100800 */
[----:B------:R1:W-:Y:S01]  /*76180*/  STL [R1+0x280], R2 ;  /* 0x0002800201007387 */ /* 0x0003e20000100800 */
[C---:B0-----:R-:W-:Y:S02]  /*76190*/  FMUL R3, R9.reuse, R7 ;  /* 0x0000000709037220 */ /* 0x041fe40000400000 */
[----:B-1----:R-:W-:-:S03]  /*761a0*/  FMUL R2, R9, R19 ;  /* 0x0000001309027220 */ /* 0x002fc60000400000 */
[----:B------:R4:W-:Y:S04]  /*761b0*/  STL [R1+0x2168], R3 ;  /* 0x0021680301007387 */ /* 0x0009e80000100800 */
[----:B------:R-:W2:Y:S04]  /*761c0*/  LDL.LU R7, [R1+0x1d8] ;  /* 0x0001d80001077983 */ /* 0x000ea80000300800 */
[----:B------:R-:W2:Y:S04]  /*761d0*/  LDL.LU R19, [R1+0x1dc] ;  /* 0x0001dc0001137983 */ /* 0x000ea80000300800 */
[----:B------:R0:W-:Y:S01]  /*761e0*/  STL [R1+0x216c], R2 ;  /* 0x00216c0201007387 */ /* 0x0001e20000100800 */
[----:B----4-:R-:W-:-:S02]  /*761f0*/  FMUL R3, R9, R13 ;  /* 0x0000000d09037220 */ /* 0x010fc40000400000 */
[----:B0-----:R-:W-:-:S05]  /*76200*/  FMUL R2, R9, R0 ;  /* 0x0000000009027220 */ /* 0x001fca0000400000 */
[----:B------:R0:W-:Y:S04]  /*76210*/  STL [R1+0x274], R2 ;  /* 0x0002740201007387 */ /* 0x0001e80000100800 */
[----:B------:R-:W4:Y:S01]  /*76220*/  LDL.LU R13, [R1+0x1e0] ;  /* 0x0001e000010d7983 */ /* 0x000f220000300800 */
[C---:B------:R-:W-:Y:S02]  /*76230*/  FMUL R0, R9.reuse, R6 ;  /* 0x0000000609007220 */ /* 0x040fe40000400000 */
[----:B0-----:R-:W-:-:S03]  /*76240*/  FMUL R2, R9, R4 ;  /* 0x0000000409027220 */ /* 0x001fc60000400000 */
[----:B------:R0:W-:Y:S04]  /*76250*/  STL [R1+0x270], R0 ;  /* 0x0002700001007387 */ /* 0x0001e80000100800 */
[----:B------:R-:W-:Y:S04]  /*76260*/  STL [R1+0x2170], R3 ;  /* 0x0021700301007387 */ /* 0x000fe80000100800 */
[----:B------:R1:W-:Y:S01]  /*76270*/  STL [R1+0x2174], R2 ;  /* 0x0021740201007387 */ /* 0x0003e20000100800 */
[C---:B0-----:R-:W-:Y:S01]  /*76280*/  FMUL R0, R9.reuse, R27 ;  /* 0x0000001b09007220 */ /* 0x041fe20000400000 */
[----:B------:R-:W0:Y:S02]  /*76290*/  MUFU.RCP R10, R10 ;  /* 0x0000000a000a7308 */ /* 0x000e240000001000 */
[----:B------:R-:W4:Y:S01]  /*762a0*/  LDL.LU R4, [R1+0x1e4] ;  /* 0x0001e40001047983 */ /* 0x000f220000300800 */
[----:B-1----:R-:W-:-:S02]  /*762b0*/  FMUL R2, R9, R26 ;  /* 0x0000001a09027220 */ /* 0x002fc40000400000 */
[----:B---3--:R-:W-:-:S03]  /*762c0*/  FMUL R3, R9, R12 ;  /* 0x0000000c09037220 */ /* 0x008fc60000400000 */
[----:B------:R1:W-:Y:S04]  /*762d0*/  STL [R1+0x264], R2 ;  /* 0x0002640201007387 */ /* 0x0003e80000100800 */
[----:B------:R3:W-:Y:S04]  /*762e0*/  STL [R1+0x260], R0 ;  /* 0x0002600001007387 */ /* 0x0007e80000100800 */
[----:B------:R-:W4:Y:S01]  /*762f0*/  LDL.LU R12, [R1+0x1e8] ;  /* 0x0001e800010c7983 */ /* 0x000f220000300800 */
[----:B-1----:R-:W-:-:S03]  /*76300*/  FMUL R2, R9, R28 ;  /* 0x0000001c09027220 */ /* 0x002fc60000400000 */
[----:B------:R-:W4:Y:S04]  /*76310*/  LDL.LU R26, [R1+0x1f4] ;  /* 0x0001f400011a7983 */ /* 0x000f280000300800 */
[----:B------:R-:W4:Y:S04]  /*76320*/  LDL.LU R27, [R1+0x1f8] ;  /* 0x0001f800011b7983 */ /* 0x000f280000300800 */
[----:B------:R-:W-:Y:S04]  /*76330*/  STL [R1+0x2178], R3 ;  /* 0x0021780301007387 */ /* 0x000fe80000100800 */
[----:B------:R-:W4:Y:S04]  /*76340*/  LDL.LU R6, [R1+0x1fc] ;  /* 0x0001fc0001067983 */ /* 0x000f280000300800 */
[----:B------:R-:W4:Y:S04]  /*76350*/  LDL.LU R28, [R1+0x200] ;  /* 0x00020000011c7983 */ /* 0x000f280000300800 */
[----:B------:R5:W-:Y:S01]  /*76360*/  STL [R1+0x217c], R2 ;  /* 0x00217c0201007387 */ /* 0x000be20000100800 */
[----:B---3--:R-:W-:-:S03]  /*76370*/  FMUL R0, R9, R29 ;  /* 0x0000001d09007220 */ /* 0x008fc60000400000 */
[----:B------:R-:W3:Y:S01]  /*76380*/  LDL.LU R29, [R1+0x208] ;  /* 0x00020800011d7983 */ /* 0x000ee20000300800 */
[----:B-----5:R-:W-:-:S05]  /*76390*/  FMUL R2, R9, R5 ;  /* 0x0000000509027220 */ /* 0x020fca0000400000 */
[----:B------:R0:W-:Y:S04]  /*763a0*/  STL [R1+0x254], R2 ;  /* 0x0002540201007387 */ /* 0x0001e80000100800 */
[----:B------:R-:W5:Y:S04]  /*763b0*/  LDL.LU R5, [R1+0x20c] ;  /* 0x00020c0001057983 */ /* 0x000f680000300800 */
[----:B------:R-:W-:Y:S01]  /*763c0*/  STL [R1+0x24c], R0 ;  /* 0x00024c0001007387 */ /* 0x000fe20000100800 */
[----:B0-----:R-:W-:-:S03]  /*763d0*/  FMUL R2, R10, R20 ;  /* 0x000000140a027220 */ /* 0x001fc60000400000 */
[----:B------:R-:W3:Y:S04]  /*763e0*/  LDL.LU R20, [R1+0x210] ;  /* 0x0002100001147983 */ /* 0x000ee80000300800 */
[----:B------:R0:W-:Y:S04]  /*763f0*/  STL [R1+0x2180], R2 ;  /* 0x0021800201007387 */ /* 0x0001e80000100800 */
[----:B0-----:R-:W3:Y:S04]  /*76400*/  LDL.LU R2, [R1+0x204] ;  /* 0x0002040001027983 */ /* 0x001ee80000300800 */
[----:B------:R-:W3:Y:S01]  /*76410*/  LDL.LU R9, [R1+0x194] ;  /* 0x0001940001097983 */ /* 0x000ee20000300800 */
[----:B--2---:R-:W-:-:S02]  /*76420*/  FMUL R0, R10, R7 ;  /* 0x000000070a007220 */ /* 0x004fc40000400000 */
[----:B------:R-:W-:-:S03]  /*76430*/  FMUL R3, R10, R19 ;  /* 0x000000130a037220 */ /* 0x000fc60000400000 */
[----:B------:R-:W-:Y:S04]  /*76440*/  STL [R1+0x244], R0 ;  /* 0x0002440001007387 */ /* 0x000fe80000100800 */
[----:B------:R-:W2:Y:S04]  /*76450*/  LDL.LU R19, [R1+0x198] ;  /* 0x0001980001137983 */ /* 0x000ea80000300800 */
[----:B------:R0:W-:Y:S04]  /*76460*/  STL [R1+0x2184], R3 ;  /* 0x0021840301007387 */ /* 0x0001e80000100800 */
[----:B0-----:R-:W2:Y:S01]  /*76470*/  LDL.LU R3, [R1+0x1f0] ;  /* 0x0001f00001037983 */ /* 0x001ea20000300800 */
[----:B----4-:R-:W-:-:S03]  /*76480*/  FMUL R0, R10, R13 ;  /* 0x0000000d0a007220 */ /* 0x010fc60000400000 */
[----:B------:R-:W4:Y:S04]  /*76490*/  LDL.LU R8, [R1+0x19c] ;  /* 0x00019c0001087983 */ /* 0x000f280000300800 */
[----:B------:R-:W2:Y:S04]  /*764a0*/  LDL.LU R7, [R1+0x1a0] ;  /* 0x0001a00001077983 */ /* 0x000ea80000300800 */
[----:B------:R-:W2:Y:S04]  /*764b0*/  LDL.LU R13, [R1+0x1a4] ;  /* 0x0001a400010d7983 */ /* 0x000ea80000300800 */
[----:B------:R0:W-:Y:S04]  /*764c0*/  STL [R1+0x2188], R0 ;  /* 0x0021880001007387 */ /* 0x0001e80000100800 */
[----:B0-----:R-:W2:Y:S01]  /*764d0*/  LDL.LU R0, [R1+0x1ec] ;  /* 0x0001ec0001007983 */ /* 0x001ea20000300800 */
[----:B------:R-:W-:-:S05]  /*764e0*/  FMUL R4, R10, R4 ;  /* 0x000000040a047220 */ /* 0x000fca0000400000 */
[----:B------:R0:W-:Y:S01]  /*764f0*/  STL [R1+0x238], R4 ;  /* 0x0002380401007387 */ /* 0x0001e20000100800 */
[----:B------:R-:W-:-:S03]  /*76500*/  FMUL R12, R10, R12 ;  /* 0x0000000c0a0c7220 */ /* 0x000fc60000400000 */
[----:B0-----:R-:W3:Y:S04]  /*76510*/  LDL.LU R4, [R1+0x1a8] ;  /* 0x0001a80001047983 */ /* 0x001ee80000300800 */
[----:B------:R0:W-:Y:S04]  /*76520*/  STL [R1+0x234], R12 ;  /* 0x0002340c01007387 */ /* 0x0001e80000100800 */
[----:B0-----:R-:W3:Y:S01]  /*76530*/  LDL.LU R12, [R1+0x2248] ;  /* 0x00224800010c7983 */ /* 0x001ee20000300800 */
[----:B------:R-:W0:Y:S01]  /*76540*/  MUFU.RCP R11, R11 ;  /* 0x0000000b000b7308 */ /* 0x000e220000001000 */
[----:B--2---:R-:W-:-:S05]  /*76550*/  FMUL R0, R10, R0 ;  /* 0x000000000a007220 */ /* 0x004fca0000400000 */
[----:B------:R1:W-:Y:S02]  /*76560*/  STL [R1+0x230], R0 ;  /* 0x0002300001007387 */ /* 0x0003e40000100800 */
[C---:B-1----:R-:W-:Y:S02]  /*76570*/  FMUL R0, R10.reuse, R3 ;  /* 0x000000030a007220 */ /* 0x042fe40000400000 */
[C---:B------:R-:W-:Y:S02]  /*76580*/  FMUL R3, R10.reuse, R26 ;  /* 0x0000001a0a037220 */ /* 0x040fe40000400000 */
[----:B------:R-:W2:Y:S04]  /*76590*/  LDL.LU R26, [R1+0x1ac] ;  /* 0x0001ac00011a7983 */ /* 0x000ea80000300800 */
[----:B------:R1:W-:Y:S04]  /*765a0*/  STL [R1+0x22c], R0 ;  /* 0x00022c0001007387 */ /* 0x0003e80000100800 */
[----:B------:R0:W-:Y:S01]  /*765b0*/  STL [R1+0x228], R3 ;  /* 0x0002280301007387 */ /* 0x0001e20000100800 */
[----:B-1----:R-:W-:-:S03]  /*765c0*/  FMUL R0, R10, R27 ;  /* 0x0000001b0a007220 */ /* 0x002fc60000400000 */
[----:B------:R-:W2:Y:S01]  /*765d0*/  LDL.LU R27, [R1+0x1b0] ;  /* 0x0001b000011b7983 */ /* 0x000ea20000300800 */
[----:B0-----:R-:W-:-:S03]  /*765e0*/  FMUL R3, R10, R6 ;  /* 0x000000060a037220 */ /* 0x001fc60000400000 */
[----:B------:R0:W-:Y:S04]  /*765f0*/  STL [R1+0x224], R0 ;  /* 0x0002240001007387 */ /* 0x0001e80000100800 */
[----:B------:R-:W2:Y:S04]  /*76600*/  LDL.LU R6, [R1+0x1b4] ;  /* 0x0001b40001067983 */ /* 0x000ea80000300800 */
[----:B------:R3:W-:Y:S01]  /*76610*/  STL [R1+0x220], R3 ;  /* 0x0002200301007387 */ /* 0x0007e20000100800 */
[----:B0-----:R-:W-:-:S03]  /*76620*/  FMUL R0, R10, R28 ;  /* 0x0000001c0a007220 */ /* 0x001fc60000400000 */
[----:B------:R-:W2:Y:S04]  /*76630*/  LDL.LU R28, [R1+0x1b8] ;  /* 0x0001b800011c7983 */ /* 0x000ea80000300800 */
[----:B------:R0:W-:Y:S01]  /*76640*/  STL [R1+0x21c], R0 ;  /* 0x00021c0001007387 */ /* 0x0001e20000100800 */
[C---:B---3--:R-:W-:Y:S02]  /*76650*/  FMUL R3, R10.reuse, R2 ;  /* 0x000000020a037220 */ /* 0x048fe40000400000 */
[----:B-----5:R-:W-:-:S03]  /*76660*/  FMUL R2, R10, R5 ;  /* 0x000000050a027220 */ /* 0x020fc60000400000 */
[----:B------:R-:W-:Y:S01]  /*76670*/  STL [R1+0x218c], R3 ;  /* 0x00218c0301007387 */ /* 0x000fe20000100800 */
[----:B0-----:R-:W-:-:S03]  /*76680*/  FMUL R0, R10, R29 ;  /* 0x0000001d0a007220 */ /* 0x001fc60000400000 */
[----:B------:R-:W3:Y:S04]  /*76690*/  LDL.LU R29, [R1+0x1bc] ;  /* 0x0001bc00011d7983 */ /* 0x000ee80000300800 */
[----:B------:R0:W-:Y:S04]  /*766a0*/  STL [R1+0x214], R0 ;  /* 0x0002140001007387 */ /* 0x0001e80000100800 */
[----:B------:R-:W-:Y:S04]  /*766b0*/  STL [R1+0x2190], R2 ;  /* 0x0021900201007387 */ /* 0x000fe80000100800 */
[----:B------:R-:W5:Y:S01]  /*766c0*/  LDL.LU R5, [R1+0x1c0] ;  /* 0x0001c00001057983 */ /* 0x000f620000300800 */
[----:B0-----:R-:W-:-:S03]  /*766d0*/  FMUL R0, R10, R20 ;  /* 0x000000140a007220 */ /* 0x001fc60000400000 */
[----:B------:R-:W5:Y:S04]  /*766e0*/  LDL.LU R20, [R1+0x1c4] ;  /* 0x0001c40001147983 */ /* 0x000f680000300800 */
[----:B------:R0:W-:Y:S02]  /*766f0*/  STL [R1+0x208], R0 ;  /* 0x0002080001007387 */ /* 0x0001e40000100800 */
[C---:B0-----:R-:W-:Y:S02]  /*76700*/  FMUL R0, R11.reuse, R19 ;  /* 0x000000130b007220 */ /* 0x041fe40000400000 */
[----:B------:R-:W5:Y:S01]  /*76710*/  LDL.LU R19, [R1+0x1c8] ;  /* 0x0001c80001137983 */ /* 0x000f620000300800 */
[C---:B------:R-:W-:Y:S02]  /*76720*/  FMUL R2, R11.reuse, R9 ;  /* 0x000000090b027220 */ /* 0x040fe40000400000 */
[----:B----4-:R-:W-:-:S03]  /*76730*/  FMUL R3, R11, R8 ;  /* 0x000000080b037220 */ /* 0x010fc60000400000 */
[----:B------:R0:W-:Y:S04]  /*76740*/  STL [R1+0x204], R2 ;  /* 0x0002040201007387 */ /* 0x0001e80000100800 */
[----:B------:R1:W-:Y:S04]  /*76750*/  STL [R1+0x2194], R0 ;  /* 0x0021940001007387 */ /* 0x0003e80000100800 */
[----:B------:R4:W-:Y:S01]  /*76760*/  STL [R1+0x1fc], R3 ;  /* 0x0001fc0301007387 */ /* 0x0009e20000100800 */
[----:B0-----:R-:W-:-:S03]  /*76770*/  FMUL R2, R11, R13 ;  /* 0x0000000d0b027220 */ /* 0x001fc60000400000 */
[----:B------:R-:W5:Y:S01]  /*76780*/  LDL.LU R13, [R1+0x1cc] ;  /* 0x0001cc00010d7983 */ /* 0x000f620000300800 */
[----:B-1----:R-:W-:-:S05]  /*76790*/  FMUL R0, R11, R7 ;  /* 0x000000070b007220 */ /* 0x002fca0000400000 */
[----:B------:R0:W-:Y:S04]  /*767a0*/  STL [R1+0x1f8], R0 ;  /* 0x0001f80001007387 */ /* 0x0001e80000100800 */
[----:B------:R1:W-:Y:S04]  /*767b0*/  STL [R1+0x2198], R2 ;  /* 0x0021980201007387 */ /* 0x0003e80000100800 */
[----:B----4-:R-:W4:Y:S01]  /*767c0*/  LDL.LU R3, [R1+0x100] ;  /* 0x0001000001037983 */ /* 0x010f220000300800 */
[----:B0-----:R-:W-:-:S03]  /*767d0*/  FMUL R0, R11, R4 ;  /* 0x000000040b007220 */ /* 0x001fc60000400000 */
[----:B-1----:R-:W4:Y:S04]  /*767e0*/  LDL.LU R2, [R1+0xfc] ;  /* 0x0000fc0001027983 */ /* 0x002f280000300800 */
[----:B------:R-:W4:Y:S04]  /*767f0*/  LDL.LU R4, [R1+0xf8] ;  /* 0x0000f80001047983 */ /* 0x000f280000300800 */
[----:B------:R2:W-:Y:S02]  /*76800*/  STL [R1+0x219c], R0 ;  /* 0x00219c0001007387 */ /* 0x0005e40000100800 */
[----:B--2---:R-:W-:-:S02]  /*76810*/  FMUL R0, R11, R26 ;  /* 0x0000001a0b007220 */ /* 0x004fc40000400000 */
[----:B------:R-:W2:Y:S04]  /*76820*/  LDL.LU R26, [R1+0xf4] ;  /* 0x0000f400011a7983 */ /* 0x000ea80000300800 */
[----:B------:R0:W-:Y:S01]  /*76830*/  STL [R1+0x1ec], R0 ;  /* 0x0001ec0001007387 */ /* 0x0001e20000100800 */
[----:B------:R-:W-:-:S03]  /*76840*/  FMUL R7, R11, R27 ;  /* 0x0000001b0b077220 */ /* 0x000fc60000400000 */
[----:B------:R-:W2:Y:S01]  /*76850*/  LDL.LU R27, [R1+0x164] ;  /* 0x00016400011b7983 */ /* 0x000ea20000300800 */
[----:B0-----:R-:W-:-:S03]  /*76860*/  FMUL R0, R11, R6 ;  /* 0x000000060b007220 */ /* 0x001fc60000400000 */
[----:B------:R-:W-:Y:S04]  /*76870*/  STL [R1+0x1e8], R7 ;  /* 0x0001e80701007387 */ /* 0x000fe80000100800 */
[----:B------:R0:W-:Y:S04]  /*76880*/  STL [R1+0x21a0], R0 ;  /* 0x0021a00001007387 */ /* 0x0001e80000100800 */
[----:B------:R-:W2:Y:S01]  /*76890*/  LDL.LU R10, [R1+0x168] ;  /* 0x00016800010a7983 */ /* 0x000ea20000300800 */
[----:B0-----:R-:W-:-:S03]  /*768a0*/  FMUL R0, R11, R28 ;  /* 0x0000001c0b007220 */ /* 0x001fc60000400000 */
[----:B------:R-:W2:Y:S04]  /*768b0*/  LDL.LU R28, [R1+0x16c] ;  /* 0x00016c00011c7983 */ /* 0x000ea80000300800 */
[----:B------:R3:W-:Y:S04]  /*768c0*/  STL [R1+0x21a8], R0 ;  /* 0x0021a80001007387 */ /* 0x0007e80000100800 */
[----:B------:R-:W2:Y:S04]  /*768d0*/  LDL.LU R9, [R1+0x170] ;  /* 0x0001700001097983 */ /* 0x000ea80000300800 */
[----:B------:R-:W2:Y:S01]  /*768e0*/  LDL.LU R8, [R1+0x174] ;  /* 0x0001740001087983 */ /* 0x000ea20000300800 */
[----:B---3--:R-:W-:-:S02]  /*768f0*/  FMUL R0, R11, R29 ;  /* 0x0000001d0b007220 */ /* 0x008fc40000400000 */
[----:B-----5:R-:W-:-:S03]  /*76900*/  FMUL R5, R11, R5 ;  /* 0x000000050b057220 */ /* 0x020fc60000400000 */
[----:B------:R0:W-:Y:S04]  /*76910*/  STL [R1+0x1dc], R0 ;  /* 0x0001dc0001007387 */ /* 0x0001e80000100800 */
[----:B------:R-:W3:Y:S04]  /*76920*/  LDL.LU R29, [R1+0x178] ;  /* 0x00017800011d7983 */ /* 0x000ee80000300800 */
[----:B------:R-:W5:Y:S01]  /*76930*/  LDL.LU R7, [R1+0x17c] ;  /* 0x00017c0001077983 */ /* 0x000f620000300800 */
[----:B0-----:R-:W-:-:S03]  /*76940*/  FMUL R0, R11, R20 ;  /* 0x000000140b007220 */ /* 0x001fc60000400000 */
[----:B------:R-:W-:Y:S04]  /*76950*/  STL [R1+0x1d8], R5 ;  /* 0x0001d80501007387 */ /* 0x000fe80000100800 */
[----:B------:R-:W2:Y:S04]  /*76960*/  LDL.LU R20, [R1+0x180] ;  /* 0x0001800001147983 */ /* 0x000ea80000300800 */
[----:B------:R0:W-:Y:S04]  /*76970*/  STL [R1+0x21ac], R0 ;  /* 0x0021ac0001007387 */ /* 0x0001e80000100800 */
[----:B------:R-:W2:Y:S01]  /*76980*/  LDL.LU R6, [R1+0x184] ;  /* 0x0001840001067983 */ /* 0x000ea20000300800 */
[----:B0-----:R-:W-:-:S03]  /*76990*/  FMUL R0, R11, R19 ;  /* 0x000000130b007220 */ /* 0x001fc60000400000 */
[----:B------:R-:W2:Y:S04]  /*769a0*/  LDL.LU R19, [R1+0x188] ;  /* 0x0001880001137983 */ /* 0x000ea80000300800 */
[----:B------:R-:W2:Y:S04]  /*769b0*/  LDL.LU R5, [R1+0x18c] ;  /* 0x00018c0001057983 */ /* 0x000ea80000300800 */
[----:B------:R0:W-:Y:S04]  /*769c0*/  STL [R1+0x21b4], R0 ;  /* 0x0021b40001007387 */ /* 0x0001e80000100800 */
[----:B0-----:R-:W2:Y:S01]  /*769d0*/  LDL.LU R0, [R1+0x1d0] ;  /* 0x0001d00001007983 */ /* 0x001ea20000300800 */
[----:B------:R-:W4:Y:S01]  /*769e0*/  MUFU.RCP R12, R12 ;  /* 0x0000000c000c7308 */ /* 0x000f220000001000 */
[----:B------:R-:W-:-:S05]  /*769f0*/  FMUL R13, R11, R13 ;  /* 0x0000000d0b0d7220 */ /* 0x000fca0000400000 */
[----:B------:R0:W-:Y:S04]  /*76a00*/  STL [R1+0x1c4], R13 ;  /* 0x0001c40d01007387 */ /* 0x0001e80000100800 */
[----:B0-----:R-:W3:Y:S01]  /*76a10*/  LDL.LU R13, [R1+0x2244] ;  /* 0x00224400010d7983 */ /* 0x001ee20000300800 */
[----:B----4-:R-:W-:Y:S02]  /*76a20*/  FMUL R3, R12, R3 ;  /* 0x000000030c037220 */ /* 0x010fe40000400000 */
[----:B--2---:R-:W-:-:S05]  /*76a30*/  FMUL R0, R11, R0 ;  /* 0x000000000b007220 */ /* 0x004fca0000400000 */
[----:B------:R0:W-:Y:S04]  /*76a40*/  STL [R1+0x1c0], R0 ;  /* 0x0001c00001007387 */ /* 0x0001e80000100800 */
[----:B------:R-:W-:Y:S01]  /*76a50*/  STL [R1+0x21a4], R3 ;  /* 0x0021a40301007387 */ /* 0x000fe20000100800 */
[C---:B0-----:R-:W-:Y:S02]  /*76a60*/  FMUL R0, R12.reuse, R2 ;  /* 0x000000020c007220 */ /* 0x041fe40000400000 */
[C---:B------:R-:W-:Y:S02]  /*76a70*/  FMUL R2, R12.reuse, R4 ;  /* 0x000000040c027220 */ /* 0x040fe40000400000 */
[----:B------:R-:W2:Y:S04]  /*76a80*/  LDL.LU R4, [R1+0x190] ;  /* 0x0001900001047983 */ /* 0x000ea80000300800 */
[----:B------:R0:W-:Y:S04]  /*76a90*/  STL [R1+0x1b4], R0 ;  /* 0x0001b40001007387 */ /* 0x0001e80000100800 */
[----:B------:R1:W-:Y:S01]  /*76aa0*/  STL [R1+0x1cc], R2 ;  /* 0x0001cc0201007387 */ /* 0x0003e20000100800 */
[----:B0-----:R-:W-:-:S02]  /*76ab0*/  FMUL R0, R12, R26 ;  /* 0x0000001a0c007220 */ /* 0x001fc40000400000 */
[----:B-1----:R-:W-:-:S03]  /*76ac0*/  FMUL R2, R12, R27 ;  /* 0x0000001b0c027220 */ /* 0x002fc60000400000 */
[----:B------:R0:W-:Y:S04]  /*76ad0*/  STL [R1+0x21b8], R0 ;  /* 0x0021b80001007387 */ /* 0x0001e80000100800 */
[----:B------:R-:W4:Y:S04]  /*76ae0*/  LDL.LU R26, [R1+0xf0] ;  /* 0x0000f000011a7983 */ /* 0x000f280000300800 */
[----:B------:R-:W4:Y:S01]  /*76af0*/  LDL.LU R27, [R1+0xec] ;  /* 0x0000ec00011b7983 */ /* 0x000f220000300800 */
[----:B0-----:R-:W-:-:S03]  /*76b00*/  FMUL R0, R12, R10 ;  /* 0x0000000a0c007220 */ /* 0x001fc60000400000 */
[----:B------:R-:W-:Y:S04]  /*76b10*/  STL [R1+0x21b0], R2 ;  /* 0x0021b00201007387 */ /* 0x000fe80000100800 */
[----:B------:R0:W-:Y:S02]  /*76b20*/  STL [R1+0x21bc], R0 ;  /* 0x0021bc0001007387 */ /* 0x0001e40000100800 */
[C---:B0-----:R-:W-:Y:S02]  /*76b30*/  FMUL R0, R12.reuse, R28 ;  /* 0x0000001c0c007220 */ /* 0x041fe40000400000 */
[----:B------:R-:W4:Y:S01]  /*76b40*/  LDL.LU R28, [R1+0xe0] ;  /* 0x0000e000011c7983 */ /* 0x000f220000300800 */
[C---:B------:R-:W-:Y:S02]  /*76b50*/  FMUL R3, R12.reuse, R9 ;  /* 0x000000090c037220 */ /* 0x040fe40000400000 */
[C---:B------:R-:W-:Y:S01]  /*76b60*/  FMUL R2, R12.reuse, R8 ;  /* 0x000000080c027220 */ /* 0x040fe20000400000 */
[----:B------:R3:W-:Y:S04]  /*76b70*/  STL [R1+0x1b8], R0 ;  /* 0x0001b80001007387 */ /* 0x0007e80000100800 */
[----:B------:R5:W-:Y:S01]  /*76b80*/  STL [R1+0x1a0], R3 ;  /* 0x0001a00301007387 */ /* 0x000be20000100800 */
[----:B---3--:R-:W-:-:S03]  /*76b90*/  FMUL R0, R12, R29 ;  /* 0x0000001d0c007220 */ /* 0x008fc60000400000 */
[----:B------:R-:W3:Y:S01]  /*76ba0*/  LDL.LU R29, [R1+0xdc] ;  /* 0x0000dc00011d7983 */ /* 0x000ee20000300800 */
[----:B-----5:R-:W-:-:S03]  /*76bb0*/  FMUL R3, R12, R7 ;  /* 0x000000070c037220 */ /* 0x020fc60000400000 */
[----:B------:R-:W-:Y:S04]  /*76bc0*/  STL [R1+0x1ac], R2 ;  /* 0x0001ac0201007387 */ /* 0x000fe80000100800 */
[----:B------:R0:W-:Y:S01]  /*76bd0*/  STL [R1+0x21c8], R0 ;  /* 0x0021c80001007387 */ /* 0x0001e20000100800 */
[----:B------:R-:W4:Y:S03]  /*76be0*/  MUFU.RCP R13, R13 ;  /* 0x0000000d000d7308 */ /* 0x000f260000001000 */
[----:B------:R-:W-:Y:S01]  /*76bf0*/  STL [R1+0x21c0], R3 ;  /* 0x0021c00301007387 */ /* 0x000fe20000100800 */
[----:B0-----:R-:W-:-:S03]  /*76c00*/  FMUL R0, R12, R20 ;  /* 0x000000140c007220 */ /* 0x001fc60000400000 */
[----:B------:R-:W5:Y:S01]  /*76c10*/  LDL.LU R20, [R1+0xd0] ;  /* 0x0000d00001147983 */ /* 0x000f620000300800 */
[----:B------:R-:W-:-:S03]  /*76c20*/  FMUL R2, R12, R6 ;  /* 0x000000060c027220 */ /* 0x000fc60000400000 */
[----:B------:R0:W-:Y:S02]  /*76c30*/  STL [R1+0x194], R0 ;  /* 0x0001940001007387 */ /* 0x0001e40000100800 */
[C---:B0-----:R-:W-:Y:S02]  /*76c40*/  FMUL R0, R12.reuse, R19 ;  /* 0x000000130c007220 */ /* 0x041fe40000400000 */
[----:B------:R-:W5:Y:S04]  /*76c50*/  LDL.LU R19, [R1+0xac] ;  /* 0x0000ac0001137983 */ /* 0x000f680000300800 */
[----:B------:R0:W-:Y:S04]  /*76c60*/  STL [R1+0x198], R2 ;  /* 0x0001980201007387 */ /* 0x0001e80000100800 */
[----:B------:R-:W-:Y:S04]  /*76c70*/  STL [R1+0x188], R0 ;  /* 0x0001880001007387 */ /* 0x000fe80000100800 */
[----:B------:R-:W5:Y:S01]  /*76c80*/  LDL.LU R11, [R1+0xa0] ;  /* 0x0000a000010b7983 */ /* 0x000f620000300800 */
[----:B0-----:R-:W-:-:S03]  /*76c90*/  FMUL R2, R12, R5 ;  /* 0x000000050c027220 */ /* 0x001fc60000400000 */
[----:B------:R-:W5:Y:S04]  /*76ca0*/  LDL.LU R10, [R1+0x9c] ;  /* 0x00009c00010a7983 */ /* 0x000f680000300800 */
[----:B------:R-:W5:Y:S04]  /*76cb0*/  LDL.LU R9, [R1+0x90] ;  /* 0x0000900001097983 */ /* 0x000f680000300800 */
[----:B------:R-:W5:Y:S04]  /*76cc0*/  LDL.LU R8, [R1+0x8c] ;  /* 0x00008c0001087983 */ /* 0x000f680000300800 */
[----:B------:R-:W5:Y:S04]  /*76cd0*/  LDL.LU R7, [R1+0x80] ;  /* 0x0000800001077983 */ /* 0x000f680000300800 */
[----:B------:R-:W5:Y:S04]  /*76ce0*/  LDL.LU R6, [R1+0x7c] ;  /* 0x00007c0001067983 */ /* 0x000f680000300800 */
[----:B------:R-:W-:Y:S01]  /*76cf0*/  STL [R1+0x21c4], R2 ;  /* 0x0021c40201007387 */ /* 0x000fe20000100800 */
[----:B--2---:R-:W-:-:S03]  /*76d00*/  FMUL R3, R12, R4 ;  /* 0x000000040c037220 */ /* 0x004fc60000400000 */
[----:B------:R-:W2:Y:S04]  /*76d10*/  LDL.LU R12, [R1+0xb0] ;  /* 0x0000b000010c7983 */ /* 0x000ea80000300800 */
[----:B------:R0:W-:Y:S04]  /*76d20*/  STL [R1+0x21cc], R3 ;  /* 0x0021cc0301007387 */ /* 0x0001e80000100800 */
[----:B0-----:R-:W2:Y:S04]  /*76d30*/  LDL.LU R3, [R1+0xbc] ;  /* 0x0000bc0001037983 */ /* 0x001ea80000300800 */
[----:B------:R-:W2:Y:S01]  /*76d40*/  LDL.LU R5, [R1+0xe8] ;  /* 0x0000e80001057983 */ /* 0x000ea20000300800 */
[----:B----4-:R-:W-:-:S02]  /*76d50*/  FMUL R2, R13, R26 ;  /* 0x0000001a0d027220 */ /* 0x010fc40000400000 */
[----:B------:R-:W-:-:S03]  /*76d60*/  FMUL R0, R13, R27 ;  /* 0x0000001b0d007220 */ /* 0x000fc60000400000 */
[----:B------:R-:W-:Y:S04]  /*76d70*/  STL [R1+0x180], R2 ;  /* 0x0001800201007387 */ /* 0x000fe80000100800 */
[----:B------:R0:W-:Y:S04]  /*76d80*/  STL [R1+0x21d4], R0 ;  /* 0x0021d40001007387 */ /* 0x0001e80000100800 */
[----:B0-----:R-:W4:Y:S04]  /*76d90*/  LDL.LU R0, [R1+0xc0] ;  /* 0x0000c00001007983 */ /* 0x001f280000300800 */
[----:B------:R-:W2:Y:S01]  /*76da0*/  LDL.LU R4, [R1+0xe4] ;  /* 0x0000e40001047983 */ /* 0x000ea20000300800 */
[----:B------:R-:W-:-:S05]  /*76db0*/  FMUL R2, R13, R28 ;  /* 0x0000001c0d027220 */ /* 0x000fca0000400000 */
[----:B------:R0:W-:Y:S04]  /*76dc0*/  STL [R1+0x21d0], R2 ;  /* 0x0021d00201007387 */ /* 0x0001e80000100800 */
[----:B0-----:R-:W2:Y:S01]  /*76dd0*/  LDL.LU R2, [R1+0xcc] ;  /* 0x0000cc0001027983 */ /* 0x001ea20000300800 */
[----:B---3--:R-:W-:-:S03]  /*76de0*/  FMUL R28, R13, R29 ;  /* 0x0000001d0d1c7220 */ /* 0x008fc60000400000 */
[----:B------:R-:W3:Y:S04]  /*76df0*/  LDL.LU R26, [R1+0xd8] ;  /* 0x0000d800011a7983 */ /* 0x000ee80000300800 */
[----:B------:R-:W3:Y:S04]  /*76e00*/  LDL.LU R27, [R1+0xd4] ;  /* 0x0000d400011b7983 */ /* 0x000ee80000300800 */
[----:B------:R0:W-:Y:S04]  /*76e10*/  STL [R1+0x174], R28 ;  /* 0x0001741c01007387 */ /* 0x0001e80000100800 */
[----:B0-----:R-:W3:Y:S04]  /*76e20*/  LDL.LU R28, [R1+0xc8] ;  /* 0x0000c800011c7983 */ /* 0x001ee80000300800 */
[----:B------:R-:W3:Y:S01]  /*76e30*/  LDL.LU R29, [R1+0xc4] ;  /* 0x0000c400011d7983 */ /* 0x000ee20000300800 */
[----:B-----5:R-:W-:-:S05]  /*76e40*/  FMUL R20, R13, R20 ;  /* 0x000000140d147220 */ /* 0x020fca0000400000 */
[----:B------:R0:W-:Y:S04]  /*76e50*/  STL [R1+0x170], R20 ;  /* 0x0001701401007387 */ /* 0x0001e80000100800 */
[----:B0-----:R-:W5:Y:S01]  /*76e60*/  LDL.LU R20, [R1+0xb8] ;  /* 0x0000b80001147983 */ /* 0x001f620000300800 */
[C---:B----4-:R-:W-:Y:S02]  /*76e70*/  FMUL R0, R13.reuse, R0 ;  /* 0x000000000d007220 */ /* 0x050fe40000400000 */
[----:B--2---:R-:W-:-:S05]  /*76e80*/  FMUL R2, R13, R2 ;  /* 0x000000020d027220 */ /* 0x004fca0000400000 */
[----:B------:R0:W-:Y:S02]  /*76e90*/  STL [R1+0x16c], R2 ;  /* 0x00016c0201007387 */ /* 0x0001e40000100800 */
[----:B0-----:R-:W-:-:S05]  /*76ea0*/  FMUL R2, R13, R3 ;  /* 0x000000030d027220 */ /* 0x001fca0000400000 */
[----:B------:R0:W-:Y:S04]  /*76eb0*/  STL [R1+0x21dc], R2 ;  /* 0x0021dc0201007387 */ /* 0x0001e80000100800 */
[----:B------:R1:W-:Y:S01]  /*76ec0*/  STL [R1+0x168], R0 ;  /* 0x0001680001007387 */ /* 0x0003e20000100800 */
[----:B0-----:R-:W-:-:S03]  /*76ed0*/  FMUL R2, R13, R19 ;  /* 0x000000130d027220 */ /* 0x001fc60000400000 */
[----:B------:R-:W2:Y:S01]  /*76ee0*/  LDL.LU R19, [R1+0xb4] ;  /* 0x0000b40001137983 */ /* 0x000ea20000300800 */
[----:B-1----:R-:W-:-:S05]  /*76ef0*/  FMUL R0, R13, R12 ;  /* 0x0000000c0d007220 */ /* 0x002fca0000400000 */
[----:B------:R0:W-:Y:S01]  /*76f00*/  STL [R1+0x100], R0 ;  /* 0x0001000001007387 */ /* 0x0001e20000100800 */
[----:B------:R-:W-:-:S03]  /*76f10*/  FMUL R3, R13, R9 ;  /* 0x000000090d037220 */ /* 0x000fc60000400000 */
[----:B------:R1:W-:Y:S01]  /*76f20*/  STL [R1+0xfc], R2 ;  /* 0x0000fc0201007387 */ /* 0x0003e20000100800 */
[C---:B0-----:R-:W-:Y:S02]  /*76f30*/  FMUL R0, R13.reuse, R11 ;  /* 0x0000000b0d007220 */ /* 0x041fe40000400000 */
[----:B-1----:R-:W-:-:S03]  /*76f40*/  FMUL R2, R13, R10 ;  /* 0x0000000a0d027220 */ /* 0x002fc60000400000 */
[----:B------:R0:W-:Y:S01]  /*76f50*/  STL [R1+0xf8], R0 ;  /* 0x0000f80001007387 */ /* 0x0001e20000100800 */
[----:B------:R-:W1:Y:S03]  /*76f60*/  MUFU.RCP R14, R14 ;  /* 0x0000000e000e7308 */ /* 0x000e660000001000 */
[----:B------:R4:W-:Y:S01]  /*76f70*/  STL [R1+0xf0], R2 ;  /* 0x0000f00201007387 */ /* 0x0009e20000100800 */
[----:B0-----:R-:W-:-:S03]  /*76f80*/  FMUL R0, R13, R8 ;  /* 0x000000080d007220 */ /* 0x001fc60000400000 */
[----:B----4-:R-:W4:Y:S04]  /*76f90*/  LDL.LU R2, [R1+0xa8] ;  /* 0x0000a80001027983 */ /* 0x010f280000300800 */
[----:B------:R0:W-:Y:S04]  /*76fa0*/  STL [R1+0xec], R3 ;  /* 0x0000ec0301007387 */ /* 0x0001e80000100800 */
[----:B------:R1:W-:Y:S01]  /*76fb0*/  STL [R1+0xe0], R0 ;  /* 0x0000e00001007387 */ /* 0x0003e20000100800 */
[C---:B0-----:R-:W-:Y:S02]  /*76fc0*/  FMUL R3, R13.reuse, R7 ;  /* 0x000000070d037220 */ /* 0x041fe40000400000 */
[----:B-1----:R-:W-:-:S02]  /*76fd0*/  FMUL R0, R13, R6 ;  /* 0x000000060d007220 */ /* 0x002fc40000400000 */
[----:B------:R-:W4:Y:S04]  /*76fe0*/  LDL.LU R13, [R1+0xa4] ;  /* 0x0000a400010d7983 */ /* 0x000f280000300800 */
[----:B------:R0:W-:Y:S04]  /*76ff0*/  STL [R1+0xdc], R3 ;  /* 0x0000dc0301007387 */ /* 0x0001e80000100800 */
[----:B------:R-:W4:Y:S04]  /*77000*/  LDL.LU R12, [R1+0x98] ;  /* 0x00009800010c7983 */ /* 0x000f280000300800 */
[----:B------:R1:W-:Y:S04]  /*77010*/  STL [R1+0xd0], R0 ;  /* 0x0000d00001007387 */ /* 0x0003e80000100800 */
[----:B------:R-:W4:Y:S04]  /*77020*/  LDL.LU R9, [R1+0x94] ;  /* 0x0000940001097983 */ /* 0x000f280000300800 */
[----:B------:R-:W4:Y:S01]  /*77030*/  LDL.LU R8, [R1+0x88] ;  /* 0x0000880001087983 */ /* 0x000f220000300800 */
[----:B0-----:R-:W-:-:S03]  /*77040*/  FMUL R3, R14, R5 ;  /* 0x000000050e037220 */ /* 0x001fc60000400000 */
[----:B------:R-:W4:Y:S04]  /*77050*/  LDL.LU R7, [R1+0x84] ;  /* 0x0000840001077983 */ /* 0x000f280000300800 */
[----:B------:R-:W4:Y:S04]  /*77060*/  LDL.LU R6, [R1+0x78] ;  /* 0x0000780001067983 */ /* 0x000f280000300800 */
[----:B------:R0:W-:Y:S01]  /*77070*/  STL [R1+0x21d8], R3 ;  /* 0x0021d80301007387 */ /* 0x0001e20000100800 */
[----:B-1----:R-:W-:-:S03]  /*77080*/  FMUL R0, R14, R4 ;  /* 0x000000040e007220 */ /* 0x002fc60000400000 */
[----:B------:R-:W4:Y:S01]  /*77090*/  LDL.LU R5, [R1+0x74] ;  /* 0x0000740001057983 */ /* 0x000f220000300800 */
[C---:B---3--:R-:W-:Y:S02]  /*770a0*/  FMUL R4, R14.reuse, R27 ;  /* 0x0000001b0e047220 */ /* 0x048fe40000400000 */
[C---:B0-----:R-:W-:Y:S01]  /*770b0*/  FMUL R3, R14.reuse, R26 ;  /* 0x0000001a0e037220 */ /* 0x041fe20000400000 */
[----:B------:R0:W-:Y:S04]  /*770c0*/  STL [R1+0xe8], R0 ;  /* 0x0000e80001007387 */ /* 0x0001e80000100800 */
[----:B------:R1:W-:Y:S04]  /*770d0*/  STL [R1+0xe4], R3 ;  /* 0x0000e40301007387 */ /* 0x0003e80000100800 */
[----:B------:R3:W-:Y:S01]  /*770e0*/  STL [R1+0xd8], R4 ;  /* 0x0000d80401007387 */ /* 0x0007e20000100800 */
[----:B0-----:R-:W-:-:S02]  /*770f0*/  FMUL R0, R14, R28 ;  /* 0x0000001c0e007220 */ /* 0x001fc40000400000 */
[C---:B-1----:R-:W-:Y:S01]  /*77100*/  FMUL R3, R14.reuse, R29 ;  /* 0x0000001d0e037220 */ /* 0x042fe20000400000 */
[----:B---3--:R-:W3:Y:S04]  /*77110*/  LDL.LU R4, [R1+0x70] ;  /* 0x0000700001047983 */ /* 0x008ee80000300800 */
[----:B------:R5:W-:Y:S04]  /*77120*/  STL [R1+0xd4], R0 ;  /* 0x0000d40001007387 */ /* 0x000be80000100800 */
[----:B------:R2:W-:Y:S04]  /*77130*/  STL [R1+0xcc], R3 ;  /* 0x0000cc0301007387 */ /* 0x0005e80000100800 */
[----:B------:R-:W3:Y:S04]  /*77140*/  LDL.LU R11, [R1+0x6c] ;  /* 0x00006c00010b7983 */ /* 0x000ee80000300800 */
[----:B------:R-:W3:Y:S01]  /*77150*/  LDL.LU R10, [R1+0x68] ;  /* 0x00006800010a7983 */ /* 0x000ee20000300800 */
[----:B-----5:R-:W-:-:S03]  /*77160*/  FMUL R0, R14, R20 ;  /* 0x000000140e007220 */ /* 0x020fc60000400000 */
[----:B------:R-:W5:Y:S04]  /*77170*/  LDL.LU R26, [R1+0x64] ;  /* 0x00006400011a7983 */ /* 0x000f680000300800 */
[----:B------:R-:W5:Y:S04]  /*77180*/  LDL.LU R27, [R1+0x5c] ;  /* 0x00005c00011b7983 */ /* 0x000f680000300800 */
[----:B------:R-:W5:Y:S04]  /*77190*/  LDL.LU R28, [R1+0x58] ;  /* 0x00005800011c7983 */ /* 0x000f680000300800 */
[----:B------:R0:W-:Y:S04]  /*771a0*/  STL [R1+0x21e0], R0 ;  /* 0x0021e00001007387 */ /* 0x0001e80000100800 */
[----:B------:R-:W5:Y:S04]  /*771b0*/  LDL.LU R29, [R1+0x4c] ;  /* 0x00004c00011d7983 */ /* 0x000f680000300800 */
[----:B------:R-:W5:Y:S01]  /*771c0*/  LDL.LU R20, [R1+0x48] ;  /* 0x0000480001147983 */ /* 0x000f620000300800 */
[----:B--2---:R-:W-:-:S03]  /*771d0*/  FMUL R3, R14, R19 ;  /* 0x000000130e037220 */ /* 0x004fc60000400000 */
[----:B------:R-:W2:Y:S04]  /*771e0*/  LDL.LU R19, [R1+0x3c] ;  /* 0x00003c0001137983 */ /* 0x000ea80000300800 */
[----:B------:R1:W-:Y:S01]  /*771f0*/  STL [R1+0x21e4], R3 ;  /* 0x0021e40301007387 */ /* 0x0003e20000100800 */
[----:B------:R-:W3:Y:S01]  /*77200*/  MUFU.RCP R15, R15 ;  /* 0x0000000f000f7308 */ /* 0x000ee20000001000 */
[----:B----4-:R-:W-:-:S05]  /*77210*/  FMUL R2, R14, R2 ;  /* 0x000000020e027220 */ /* 0x010fca0000400000 */
[----:B------:R4:W-:Y:S01]  /*77220*/  STL [R1+0x21e8], R2 ;  /* 0x0021e80201007387 */ /* 0x0009e20000100800 */
[----:B0-----:R-:W-:-:S05]  /*77230*/  FMUL R0, R14, R13 ;  /* 0x0000000d0e007220 */ /* 0x001fca0000400000 */
[----:B------:R0:W-:Y:S01]  /*77240*/  STL [R1+0x21ec], R0 ;  /* 0x0021ec0001007387 */ /* 0x0001e20000100800 */
[----:B-1----:R-:W-:-:S05]  /*77250*/  FMUL R3, R14, R12 ;  /* 0x0000000c0e037220 */ /* 0x002fca0000400000 */
[----:B------:R-:W-:Y:S01]  /*77260*/  STL [R1+0xb8], R3 ;  /* 0x0000b80301007387 */ /* 0x000fe20000100800 */
[----:B----4-:R-:W-:-:S03]  /*77270*/  FMUL R2, R14, R9 ;  /* 0x000000090e027220 */ /* 0x010fc60000400000 */
[----:B------:R-:W4:Y:S01]  /*77280*/  LDL.LU R9, [R1+0x38] ;  /* 0x0000380001097983 */ /* 0x000f220000300800 */
[----:B0-----:R-:W-:-:S03]  /*77290*/  FMUL R0, R14, R8 ;  /* 0x000000080e007220 */ /* 0x001fc60000400000 */
[----:B------:R0:W-:Y:S04]  /*772a0*/  STL [R1+0xb4], R2 ;  /* 0x0000b40201007387 */ /* 0x0001e80000100800 */
[----:B------:R1:W-:Y:S01]  /*772b0*/  STL [R1+0x21f0], R0 ;  /* 0x0021f00001007387 */ /* 0x0003e20000100800 */
[C---:B0-----:R-:W-:Y:S02]  /*772c0*/  FMUL R2, R14.reuse, R6 ;  /* 0x000000060e027220 */ /* 0x041fe40000400000 */
[----:B-1----:R-:W-:-:S05]  /*772d0*/  FMUL R0, R14, R7 ;  /* 0x000000070e007220 */ /* 0x002fca0000400000 */
[----:B------:R0:W-:Y:S04]  /*772e0*/  STL [R1+0x21f4], R0 ;  /* 0x0021f40001007387 */ /* 0x0001e80000100800 */
[----:B------:R-:W4:Y:S04]  /*772f0*/  LDL.LU R8, [R1+0x2c] ;  /* 0x00002c0001087983 */ /* 0x000f280000300800 */
[----:B------:R-:W-:Y:S01]  /*77300*/  STL [R1+0xa8], R2 ;  /* 0x0000a80201007387 */ /* 0x000fe20000100800 */
[----:B0-----:R-:W-:-:S03]  /*77310*/  FMUL R0, R14, R5 ;  /* 0x000000050e007220 */ /* 0x001fc60000400000 */
[----:B------:R-:W4:Y:S04]  /*77320*/  LDL.LU R7, [R1+0x28] ;  /* 0x0000280001077983 */ /* 0x000f280000300800 */
[----:B------:R-:W4:Y:S04]  /*77330*/  LDL.LU R6, [R1+0x1c] ;  /* 0x00001c0001067983 */ /* 0x000f280000300800 */
[----:B------:R3:W-:Y:S04]  /*77340*/  STL [R1+0xa4], R0 ;  /* 0x0000a40001007387 */ /* 0x0007e80000100800 */
[----:B------:R-:W4:Y:S01]  /*77350*/  LDL.LU R5, [R1+0x18] ;  /* 0x0000180001057983 */ /* 0x000f220000300800 */
[----:B---3--:R-:W-:-:S03]  /*77360*/  FMUL R0, R15, R4 ;  /* 0x000000040f007220 */ /* 0x008fc60000400000 */
[----:B------:R-:W3:Y:S01]  /*77370*/  LDL.LU R4, [R1+0xc] ;  /* 0x00000c0001047983 */ /* 0x000ee20000300800 */
[----:B------:R-:W-:-:S03]  /*77380*/  FMUL R2, R15, R11 ;  /* 0x0000000b0f027220 */ /* 0x000fc60000400000 */
[----:B------:R0:W-:Y:S02]  /*77390*/  STL [R1+0xa0], R0 ;  /* 0x0000a00001007387 */ /* 0x0001e40000100800 */
[C---:B0-----:R-:W-:Y:S02]  /*773a0*/  FMUL R0, R15.reuse, R10 ;  /* 0x0000000a0f007220 */ /* 0x041fe40000400000 */
[----:B-----5:R-:W-:-:S03]  /*773b0*/  FMUL R3, R15, R28 ;  /* 0x0000001c0f037220 */ /* 0x020fc60000400000 */
[----:B------:R0:W-:Y:S04]  /*773c0*/  STL [R1+0x21f8], R0 ;  /* 0x0021f80001007387 */ /* 0x0001e80000100800 */
[----:B------:R1:W-:Y:S01]  /*773d0*/  STL [R1+0x9c], R2 ;  /* 0x00009c0201007387 */ /* 0x0003e20000100800 */
[C---:B0-----:R-:W-:Y:S02]  /*773e0*/  FMUL R0, R15.reuse, R27 ;  /* 0x0000001b0f007220 */ /* 0x041fe40000400000 */
[----:B-1----:R-:W-:-:S05]  /*773f0*/  FMUL R2, R15, R26 ;  /* 0x0000001a0f027220 */ /* 0x002fca0000400000 */
[----:B------:R0:W-:Y:S04]  /*77400*/  STL [R1+0x94], R2 ;  /* 0x0000940201007387 */ /* 0x0001e80000100800 */
[----:B------:R-:W-:Y:S04]  /*77410*/  STL [R1+0x2208], R3 ;  /* 0x0022080301007387 */ /* 0x000fe80000100800 */
[----:B------:R1:W-:Y:S01]  /*77420*/  STL [R1+0x90], R0 ;  /* 0x0000900001007387 */ /* 0x0003e20000100800 */
[C---:B0-----:R-:W-:Y:S02]  /*77430*/  FMUL R2, R15.reuse, R20 ;  /* 0x000000140f027220 */ /* 0x041fe40000400000 */
[----:B-1----:R-:W-:-:S03]  /*77440*/  FMUL R0, R15, R29 ;  /* 0x0000001d0f007220 */ /* 0x002fc60000400000 */
[----:B------:R-:W-:Y:S04]  /*77450*/  STL [R1+0x220c], R2 ;  /* 0x00220c0201007387 */ /* 0x000fe80000100800 */
[----:B------:R2:W-:Y:S04]  /*77460*/  STL [R1+0x88], R0 ;  /* 0x0000880001007387 */ /* 0x0005e80000100800 */
[----:B------:R-:W5:Y:S04]  /*77470*/  LDL.LU R26, [R1+0x10c] ;  /* 0x00010c00011a7983 */ /* 0x000f680000300800 */
[----:B------:R-:W5:Y:S01]  /*77480*/  LDL.LU R27, [R1+0x108] ;  /* 0x00010800011b7983 */ /* 0x000f620000300800 */
[----:B--2---:R-:W-:-:S05]  /*77490*/  FMUL R0, R15, R19 ;  /* 0x000000130f007220 */ /* 0x004fca0000400000 */
[----:B------:R0:W-:Y:S04]  /*774a0*/  STL [R1+0x80], R0 ;  /* 0x0000800001007387 */ /* 0x0001e80000100800 */
[----:B------:R-:W2:Y:S04]  /*774b0*/  LDL.LU R28, [R1+0x104] ;  /* 0x00010400011c7983 */ /* 0x000ea80000300800 */
[----:B------:R-:W2:Y:S04]  /*774c0*/  LDL.LU R29, [R1+0x60] ;  /* 0x00006000011d7983 */ /* 0x000ea80000300800 */
[----:B------:R-:W2:Y:S04]  /*774d0*/  LDL.LU R20, [R1+0x54] ;  /* 0x0000540001147983 */ /* 0x000ea80000300800 */
[----:B------:R-:W2:Y:S04]  /*774e0*/  LDL.LU R19, [R1+0x50] ;  /* 0x0000500001137983 */ /* 0x000ea80000300800 */
[----:B------:R-:W2:Y:S04]  /*774f0*/  LDL.LU R3, [R1+0x34] ;  /* 0x0000340001037983 */ /* 0x000ea80000300800 */
[----:B0-----:R-:W2:Y:S04]  /*77500*/  LDL.LU R0, [R1+0x30] ;  /* 0x0000300001007983 */ /* 0x001ea80000300800 */
[----:B------:R-:W2:Y:S04]  /*77510*/  LDL.LU R14, [R1+0x24] ;  /* 0x00002400010e7983 */ /* 0x000ea80000300800 */
[----:B------:R-:W2:Y:S01]  /*77520*/  LDL.LU R13, [R1+0x20] ;  /* 0x00002000010d7983 */ /* 0x000ea20000300800 */
[----:B------:R-:W5:Y:S01]  /*77530*/  MUFU.RCP R16, R16 ;  /* 0x0000001000107308 */ /* 0x000f620000001000 */
[----:B----4-:R-:W-:-:S05]  /*77540*/  FMUL R2, R15, R9 ;  /* 0x000000090f027220 */ /* 0x010fca0000400000 */
[----:B------:R0:W-:Y:S04]  /*77550*/  STL [R1+0x7c], R2 ;  /* 0x00007c0201007387 */ /* 0x0001e80000100800 */
[----:B------:R-:W4:Y:S04]  /*77560*/  LDL.LU R12, [R1+0x14] ;  /* 0x00001400010c7983 */ /* 0x000f280000300800 */
[----:B------:R-:W4:Y:S01]  /*77570*/  LDL.LU R11, [R1+0x10] ;  /* 0x00001000010b7983 */ /* 0x000f220000300800 */
[----:B0-----:R-:W-:-:S05]  /*77580*/  FMUL R2, R15, R8 ;  /* 0x000000080f027220 */ /* 0x001fca0000400000 */
[----:B------:R0:W-:Y:S01]  /*77590*/  STL [R1+0x78], R2 ;  /* 0x0000780201007387 */ /* 0x0001e20000100800 */
[----:B------:R-:W-:-:S03]  /*775a0*/  FMUL R8, R15, R7 ;  /* 0x000000070f087220 */ /* 0x000fc60000400000 */
[----:B------:R-:W4:Y:S01]  /*775b0*/  LDL.LU R7, [R1+0x4] ;  /* 0x0000040001077983 */ /* 0x000f220000300800 */
[----:B0-----:R-:W-:-:S03]  /*775c0*/  FMUL R2, R15, R6 ;  /* 0x000000060f027220 */ /* 0x001fc60000400000 */
[----:B------:R-:W-:Y:S01]  /*775d0*/  STL [R1+0x70], R8 ;  /* 0x0000700801007387 */ /* 0x000fe20000100800 */
[----:B------:R-:W-:-:S03]  /*775e0*/  FMUL R5, R15, R5 ;  /* 0x000000050f057220 */ /* 0x000fc60000400000 */
[----:B------:R-:W4:Y:S04]  /*775f0*/  LDL.LU R10, [R1] ;  /* 0x00000000010a7983 */ /* 0x000f280000300800 */
[----:B------:R3:W-:Y:S04]  /*77600*/  STL [R1+0x64], R2 ;  /* 0x0000640201007387 */ /* 0x0007e80000100800 */
[----:B------:R0:W-:Y:S04]  /*77610*/  STL [R1+0x5c], R5 ;  /* 0x00005c0501007387 */ /* 0x0001e80000100800 */
[----:B------:R-:W4:Y:S01]  /*77620*/  LDL.LU R9, [R1+0x128] ;  /* 0x0001280001097983 */ /* 0x000f220000300800 */
[----:B---3--:R-:W-:-:S03]  /*77630*/  FMUL R2, R15, R4 ;  /* 0x000000040f027220 */ /* 0x008fc60000400000 */
[----:B------:R-:W3:Y:S01]  /*77640*/  LDL.LU R8, [R1+0x124] ;  /* 0x0001240001087983 */ /* 0x000ee20000300800 */
[----:B------:R-:W-:-:S03]  /*77650*/  FMUL R15, R15, R17 ;  /* 0x000000110f0f7220 */ /* 0x000fc60000400000 */
[----:B------:R-:W3:Y:S04]  /*77660*/  LDL.LU R6, [R1+0x120] ;  /* 0x0001200001067983 */ /* 0x000ee80000300800 */
[----:B0-----:R-:W3:Y:S04]  /*77670*/  LDL.LU R5, [R1+0x11c] ;  /* 0x00011c0001057983 */ /* 0x001ee80000300800 */
[----:B------:R-:W3:Y:S04]  /*77680*/  LDL.LU R4, [R1+0x118] ;  /* 0x0001180001047983 */ /* 0x000ee80000300800 */
[----:B------:R0:W-:Y:S04]  /*77690*/  STL [R1+0x2210], R2 ;  /* 0x0022100201007387 */ /* 0x0001e80000100800 */
[----:B0-----:R-:W3:Y:S04]  /*776a0*/  LDL.LU R2, [R1+0x40] ;  /* 0x0000400001027983 */ /* 0x001ee80000300800 */
[----:B------:R-:W3:Y:S04]  /*776b0*/  LDL.LU R17, [R1+0x2240] ;  /* 0x0022400001117983 */ /* 0x000ee80000300800 */
[----:B------:R0:W-:Y:S04]  /*776c0*/  STL [R1+0x4c], R15 ;  /* 0x00004c0f01007387 */ /* 0x0001e80000100800 */
[----:B0-----:R-:W3:Y:S01]  /*776d0*/  LDL.LU R15, [R1+0x44] ;  /* 0x00004400010f7983 */ /* 0x001ee20000300800 */
[----:B-----5:R-:W-:-:S02]  /*776e0*/  FMUL R26, R16, R26 ;  /* 0x0000001a101a7220 */ /* 0x020fc40000400000 */
[----:B------:R-:W-:-:S03]  /*776f0*/  FMUL R27, R16, R27 ;  /* 0x0000001b101b7220 */ /* 0x000fc60000400000 */
[----:B------:R0:W-:Y:S04]  /*77700*/  STL [R1+0x74], R26 ;  /* 0x0000741a01007387 */ /* 0x0001e80000100800 */
[----:B0-----:R-:W5:Y:S04]  /*77710*/  LDL.LU R26, [R1+0x223c] ;  /* 0x00223c00011a7983 */ /* 0x001f680000300800 */
[----:B------:R0:W-:Y:S04]  /*77720*/  STL [R1+0x6c], R27 ;  /* 0x00006c1b01007387 */ /* 0x0001e80000100800 */
[----:B0-----:R-:W5:Y:S01]  /*77730*/  LDL.LU R27, [R1+0x2238] ;  /* 0x00223800011b7983 */ /* 0x001f620000300800 */
[----:B--2---:R-:W-:-:S02]  /*77740*/  FMUL R28, R16, R28 ;  /* 0x0000001c101c7220 */ /* 0x004fc40000400000 */
[----:B------:R-:W-:-:S03]  /*77750*/  FMUL R29, R16, R29 ;  /* 0x0000001d101d7220 */ /* 0x000fc60000400000 */
[----:B------:R0:W-:Y:S01]  /*77760*/  STL [R1+0x68], R28 ;  /* 0x0000681c01007387 */ /* 0x0001e20000100800 */
[C---:B------:R-:W-:Y:S02]  /*77770*/  FMUL R20, R16.reuse, R20 ;  /* 0x0000001410147220 */ /* 0x040fe40000400000 */
[C---:B------:R-:W-:Y:S01]  /*77780*/  FMUL R19, R16.reuse, R19 ;  /* 0x0000001310137220 */ /* 0x040fe20000400000 */
[----:B0-----:R-:W2:Y:S04]  /*77790*/  LDL.LU R28, [R1+0x2234] ;  /* 0x00223400011c7983 */ /* 0x001ea80000300800 */
[----:B------:R0:W-:Y:S04]  /*777a0*/  STL [R1+0x60], R29 ;  /* 0x0000601d01007387 */ /* 0x0001e80000100800 */
[----:B0-----:R-:W2:Y:S04]  /*777b0*/  LDL.LU R29, [R1+0x2230] ;  /* 0x00223000011d7983 */ /* 0x001ea80000300800 */
[----:B------:R0:W-:Y:S04]  /*777c0*/  STL [R1+0x54], R20 ;  /* 0x0000541401007387 */ /* 0x0001e80000100800 */
[----:B0-----:R-:W2:Y:S04]  /*777d0*/  LDL.LU R20, [R1+0x222c] ;  /* 0x00222c0001147983 */ /* 0x001ea80000300800 */
[----:B------:R0:W-:Y:S04]  /*777e0*/  STL [R1+0x48], R19 ;  /* 0x0000481301007387 */ /* 0x0001e80000100800 */
[----:B0-----:R-:W5:Y:S01]  /*777f0*/  LDL.LU R19, [R1+0x2228] ;  /* 0x0022280001137983 */ /* 0x001f620000300800 */
[----:B------:R-:W0:Y:S01]  /*77800*/  MUFU.RCP R18, R18 ;  /* 0x0000001200127308 */ /* 0x000e220000001000 */
[----:B---3--:R-:W-:-:S05]  /*77810*/  FMUL R15, R16, R15 ;  /* 0x0000000f100f7220 */ /* 0x008fca0000400000 */
[----:B------:R1:W-:Y:S02]  /*77820*/  STL [R1+0x3c], R15 ;  /* 0x00003c0f01007387 */ /* 0x0003e40000100800 */
[C---:B-1----:R-:W-:Y:S02]  /*77830*/  FMUL R15, R16.reuse, R2 ;  /* 0x00000002100f7220 */ /* 0x042fe40000400000 */
[C---:B------:R-:W-:Y:S02]  /*77840*/  FMUL R2, R16.reuse, R3 ;  /* 0x0000000310027220 */ /* 0x040fe40000400000 */
[C---:B------:R-:W-:Y:S01]  /*77850*/  FMUL R3, R16.reuse, R0 ;  /* 0x0000000010037220 */ /* 0x040fe20000400000 */
[----:B------:R-:W-:Y:S04]  /*77860*/  STL [R1+0x38], R15 ;  /* 0x0000380f01007387 */ /* 0x000fe80000100800 */
[----:B------:R4:W-:Y:S04]  /*77870*/  STL [R1+0x2214], R3 ;  /* 0x0022140301007387 */ /* 0x0009e80000100800 */
[----:B------:R1:W-:Y:S01]  /*77880*/  STL [R1+0x2c], R2 ;  /* 0x00002c0201007387 */ /* 0x0003e20000100800 */
[----:B------:R-:W-:-:S02]  /*77890*/  FMUL R0, R16, R13 ;  /* 0x0000000d10007220 */ /* 0x000fc40000400000 */
[C---:B----4-:R-:W-:Y:S02]  /*778a0*/  FMUL R3, R16.reuse, R12 ;  /* 0x0000000c10037220 */ /* 0x050fe40000400000 */
[----:B-1----:R-:W-:-:S05]  /*778b0*/  FMUL R2, R16, R14 ;  /* 0x0000000e10027220 */ /* 0x002fca0000400000 */
[----:B------:R-:W-:Y:S04]  /*778c0*/  STL [R1+0x1c], R2 ;  /* 0x00001c0201007387 */ /* 0x000fe80000100800 */
[----:B------:R1:W-:Y:S04]  /*778d0*/  STL [R1+0x2218], R3 ;  /* 0x0022180301007387 */ /* 0x0003e80000100800 */
[----:B------:R3:W-:Y:S01]  /*778e0*/  STL [R1+0x18], R0 ;  /* 0x0000180001007387 */ /* 0x0007e20000100800 */
[C---:B-1----:R-:W-:Y:S02]  /*778f0*/  FMUL R3, R16.reuse, R11 ;  /* 0x0000000b10037220 */ /* 0x042fe40000400000 */
[----:B---3--:R-:W-:-:S03]  /*77900*/  FMUL R0, R16, R7 ;  /* 0x0000000710007220 */ /* 0x008fc60000400000 */
[----:B------:R-:W-:Y:S01]  /*77910*/  STL [R1+0x221c], R3 ;  /* 0x00221c0301007387 */ /* 0x000fe20000100800 */
[----:B------:R-:W-:-:S03]  /*77920*/  FMUL R2, R16, R10 ;  /* 0x0000000a10027220 */ /* 0x000fc60000400000 */
[----:B------:R-:W3:Y:S04]  /*77930*/  LDL.LU R7, [R1+0x130] ;  /* 0x0001300001077983 */ /* 0x000ee80000300800 */
[----:B------:R-:W4:Y:S04]  /*77940*/  LDL.LU R11, [R1+0x12c] ;  /* 0x00012c00010b7983 */ /* 0x000f280000300800 */
[----:B------:R1:W-:Y:S01]  /*77950*/  STL [R1+0x8], R0 ;  /* 0x0000080001007387 */ /* 0x0003e20000100800 */
[----:B0-----:R-:W-:-:S03]  /*77960*/  FMUL R15, R18, R6 ;  /* 0x00000006120f7220 */ /* 0x001fc60000400000 */
[----:B------:R-:W-:Y:S01]  /*77970*/  STL [R1+0x4], R2 ;  /* 0x0000040201007387 */ /* 0x000fe20000100800 */
[----:B-1----:R-:W-:-:S05]  /*77980*/  FMUL R0, R18, R9 ;  /* 0x0000000912007220 */ /* 0x002fca0000400000 */
[----:B------:R-:W-:Y:S01]  /*77990*/  STL [R1], R0 ;  /* 0x0000000001007387 */ /* 0x000fe20000100800 */
[C---:B--2---:R-:W-:Y:S02]  /*779a0*/  FMUL R6, R18.reuse, R20 ;  /* 0x0000001412067220 */ /* 0x044fe40000400000 */
[----:B-----5:R-:W-:Y:S02]  /*779b0*/  FMUL R12, R18, R19 ;  /* 0x00000013120c7220 */ /* 0x020fe40000400000 */
[----:B------:R-:W2:Y:S04]  /*779c0*/  LDL.LU R19, [R1+0x2224] ;  /* 0x0022240001137983 */ /* 0x000ea80000300800 */
[----:B------:R-:W5:Y:S01]  /*779d0*/  LDL.LU R20, [R1+0x2220] ;  /* 0x0022200001147983 */ /* 0x000f620000300800 */
[----:B------:R-:W-:-:S02]  /*779e0*/  @!P5 FMUL R17, R17, 16777216 ;  /* 0x4b8000001111d820 */ /* 0x000fc40000400000 */
[C---:B------:R-:W-:Y:S02]  /*779f0*/  FMUL R9, R18.reuse, R27 ;  /* 0x0000001b12097220 */ /* 0x040fe40000400000 */
[C---:B------:R-:W-:Y:S02]  /*77a00*/  FMUL R25, R18.reuse, R25 ;  /* 0x0000001912197220 */ /* 0x040fe40000400000 */
[----:B------:R-:W0:Y:S01]  /*77a10*/  MUFU.RCP R17, R17 ;  /* 0x0000001100117308 */ /* 0x000e220000001000 */
[C---:B------:R-:W-:Y:S02]  /*77a20*/  FMUL R14, R18.reuse, R5 ;  /* 0x00000005120e7220 */ /* 0x040fe40000400000 */
[C---:B------:R-:W-:Y:S01]  /*77a30*/  FMUL R5, R18.reuse, R28 ;  /* 0x0000001c12057220 */ /* 0x040fe20000400000 */
[----:B------:R-:W-:Y:S01]  /*77a40*/  F2FP.BF16.PACK_AB R9, R9, R25 ;  /* 0x000000190909723e */ /* 0x000fe200000010ff */
[----:B------:R-:W1:Y:S04]  /*77a50*/  S2R R28, SR_TID.X ;  /* 0x00000000001c7919 */ /* 0x000e680000002100 */
[----:B------:R-:W0:Y:S01]  /*77a60*/  S2R R25, SR_TID.X ;  /* 0x0000000000197919 */ /* 0x000e220000002100 */
[----:B------:R-:W-:-:S03]  /*77a70*/  FMUL R10, R18, R29 ;  /* 0x0000001d120a7220 */ /* 0x000fc60000400000 */
[----:B------:R1:W-:Y:S01]  /*77a80*/  STL [R1+0x2034], R29 ;  /* 0x0020341d01007387 */ /* 0x0003e20000100800 */
[C---:B------:R-:W-:Y:S02]  /*77a90*/  FMUL R13, R18.reuse, R4 ;  /* 0x00000004120d7220 */ /* 0x040fe40000400000 */
[C---:B------:R-:W-:Y:S01]  /*77aa0*/  FMUL R4, R18.reuse, R24 ;  /* 0x0000001812047220 */ /* 0x040fe20000400000 */
[----:B-1----:R-:W5:Y:S01]  /*77ab0*/  LDL.LU R29, [R1+0x13c] ;  /* 0x00013c00011d7983 */ /* 0x002f620000300800 */
[C---:B------:R-:W-:Y:S02]  /*77ac0*/  FMUL R16, R18.reuse, R8 ;  /* 0x0000000812107220 */ /* 0x040fe40000400000 */
[C---:B------:R-:W-:Y:S01]  /*77ad0*/  FMUL R26, R18.reuse, R26 ;  /* 0x0000001a121a7220 */ /* 0x040fe20000400000 */
[----:B------:R-:W5:Y:S01]  /*77ae0*/  LDL.LU R27, [R1+0x140] ;  /* 0x00014000011b7983 */ /* 0x000f620000300800 */
[C---:B------:R-:W-:Y:S02]  /*77af0*/  FMUL R8, R18.reuse, R23 ;  /* 0x0000001712087220 */ /* 0x040fe40000400000 */
[----:B------:R-:W-:-:S02]  /*77b00*/  FMUL R22, R18, R22 ;  /* 0x0000001612167220 */ /* 0x000fc40000400000 */
[----:B------:R-:W-:-:S03]  /*77b10*/  FMUL R18, R18, R21 ;  /* 0x0000001512127220 */ /* 0x000fc60000400000 */
[----:B------:R-:W-:Y:S02]  /*77b20*/  F2FP.BF16.PACK_AB R4, R4, R22 ;  /* 0x000000160404723e */ /* 0x000fe400000010ff */
[----:B------:R-:W-:Y:S02]  /*77b30*/  F2FP.BF16.PACK_AB R8, R8, R18 ;  /* 0x000000120808723e */ /* 0x000fe400000010ff */
[----:B------:R-:W-:Y:S02]  /*77b40*/  LOP3.LUT R28, R28, 0xe0, RZ, 0xc0, !PT ;  /* 0x000000e01c1c7812 */ /* 0x000fe400078ec0ff */
[----:B0-----:R-:W-:Y:S02]  /*77b50*/  LOP3.LUT R25, R25, 0x3, RZ, 0xc0, !PT ;  /* 0x0000000319197812 */ /* 0x001fe400078ec0ff */
[----:B------:R-:W-:Y:S02]  /*77b60*/  F2FP.BF16.PACK_AB R5, R5, R26 ;  /* 0x0000001a0505723e */ /* 0x000fe400000010ff */
[----:B------:R-:W-:Y:S01]  /*77b70*/  LEA R28, R28, R25, 0x2 ;  /* 0x000000191c1c7211 */ /* 0x000fe200078e10ff */
[----:B---3--:R-:W-:-:S02]  /*77b80*/  @!P5 FMUL R7, R7, 16777216 ;  /* 0x4b8000000707d820 */ /* 0x008fc40000400000 */
[----:B----4-:R-:W-:Y:S02]  /*77b90*/  @!P5 FMUL R11, R11, 16777216 ;  /* 0x4b8000000b0bd820 */ /* 0x010fe40000400000 */
[C---:B------:R-:W-:Y:S02]  /*77ba0*/  FMUL R7, R17.reuse, R7 ;  /* 0x0000000711077220 */ /* 0x040fe40000400000 */
[----:B------:R-:W-:-:S05]  /*77bb0*/  FMUL R11, R17, R11 ;  /* 0x0000000b110b7220 */ /* 0x000fca0000400000 */
[----:B------:R-:W-:Y:S01]  /*77bc0*/  F2FP.BF16.PACK_AB R25, R7, R11 ;  /* 0x0000000b0719723e */ /* 0x000fe200000010ff */
[----:B--2---:R-:W-:Y:S02]  /*77bd0*/  @!P5 FMUL R19, R19, 16777216 ;  /* 0x4b8000001313d820 */ /* 0x004fe40000400000 */
[----:B-----5:R-:W-:Y:S02]  /*77be0*/  @!P5 FMUL R20, R20, 16777216 ;  /* 0x4b8000001414d820 */ /* 0x020fe40000400000 */
[C---:B------:R-:W-:Y:S02]  /*77bf0*/  FMUL R19, R17.reuse, R19 ;  /* 0x0000001311137220 */ /* 0x040fe40000400000 */
[----:B------:R-:W-:-:S05]  /*77c00*/  FMUL R24, R17, R20 ;  /* 0x0000001411187220 */ /* 0x000fca0000400000 */
[----:B------:R-:W-:Y:S02]  /*77c10*/  F2FP.BF16.PACK_AB R24, R24, R19 ;  /* 0x000000131818723e */ /* 0x000fe400000010ff */
[----:B------:R-:W2:Y:S04]  /*77c20*/  LDL.LU R19, [R1] ;  /* 0x0000000001137983 */ /* 0x000ea80000300800 */
[----:B------:R-:W3:Y:S04]  /*77c30*/  LDL.LU R23, [R1+0x160] ;  /* 0x0001600001177983 */ /* 0x000ee80000300800 */
[----:B------:R-:W4:Y:S04]  /*77c40*/  LDL.LU R22, [R1+0x15c] ;  /* 0x00015c0001167983 */ /* 0x000f280000300800 */
[----:B------:R-:W5:Y:S04]  /*77c50*/  LDL.LU R18, [R1+0x158] ;  /* 0x0001580001127983 */ /* 0x000f680000300800 */
[----:B------:R-:W2:Y:S04]  /*77c60*/  LDL.LU R20, [R1+0x154] ;  /* 0x0001540001147983 */ /* 0x000ea80000300800 */
[----:B------:R-:W2:Y:S04]  /*77c70*/  LDL.LU R21, [R1+0x150] ;  /* 0x0001500001157983 */ /* 0x000ea80000300800 */
[----:B------:R-:W2:Y:S04]  /*77c80*/  LDL.LU R2, [R1+0x14c] ;  /* 0x00014c0001027983 */ /* 0x000ea80000300800 */
[----:B------:R-:W3:Y:S04]  /*77c90*/  LDL.LU R0, [R1+0x148] ;  /* 0x0001480001007983 */ /* 0x000ee80000300800 */
[----:B------:R-:W3:Y:S04]  /*77ca0*/  LDL.LU R3, [R1+0x144] ;  /* 0x0001440001037983 */ /* 0x000ee80000300800 */
[----:B------:R-:W3:Y:S04]  /*77cb0*/  LDL.LU R26, [R1+0x138] ;  /* 0x00013800011a7983 */ /* 0x000ee80000300800 */
[----:B------:R-:W3:Y:S04]  /*77cc0*/  LDL.LU R11, [R1+0x134] ;  /* 0x00013400010b7983 */ /* 0x000ee80000300800 */
[----:B------:R-:W0:Y:S01]  /*77cd0*/  S2R R7, SR_TID.X ;  /* 0x0000000000077919 */ /* 0x000e220000002100 */
[----:B------:R-:W-:Y:S01]  /*77ce0*/  @!P5 FMUL R29, R29, 16777216 ;  /* 0x4b8000001d1dd820 */ /* 0x000fe20000400000 */
[----:B------:R-:W-:-:S03]  /*77cf0*/  F2FP.BF16.PACK_AB R10, R12, R10 ;  /* 0x0000000a0c0a723e */ /* 0x000fc600000010ff */
[----:B------:R-:W-:Y:S02]  /*77d00*/  FMUL R12, R17, R29 ;  /* 0x0000001d110c7220 */ /* 0x000fe40000400000 */
[----:B------:R-:W1:Y:S01]  /*77d10*/  S2R R29, SR_TID.X ;  /* 0x00000000001d7919 */ /* 0x000e620000002100 */
[----:B------:R-:W-:Y:S02]  /*77d20*/  IMAD.SHL.U32 R28, R28, 0x20, RZ ;  /* 0x000000201c1c7824 */ /* 0x000fe400078e00ff */
[----:B------:R-:W-:-:S04]  /*77d30*/  @!P5 FMUL R27, R27, 16777216 ;  /* 0x4b8000001b1bd820 */ /* 0x000fc80000400000 */
[----:B------:R-:W-:Y:S01]  /*77d40*/  FMUL R27, R17, R27 ;  /* 0x0000001b111b7220 */ /* 0x000fe20000400000 */
[----:B0-----:R-:W-:-:S04]  /*77d50*/  LOP3.LUT R7, R7, 0x1c, RZ, 0xc0, !PT ;  /* 0x0000001c07077812 */ /* 0x001fc800078ec0ff */
[----:B------:R-:W-:-:S04]  /*77d60*/  SHF.L.U32 R7, R7, 0x2, RZ ;  /* 0x0000000207077819 */ /* 0x000fc800000006ff */
[----:B------:R-:W-:Y:S01]  /*77d70*/  LOP3.LUT R28, R28, R7, RZ, 0x3c, !PT ;  /* 0x000000071c1c7212 */ /* 0x000fe200078e3cff */
[----:B-1----:R-:W-:Y:S01]  /*77d80*/  STL [R1+0x21fc], R29 ;  /* 0x0021fc1d01007387 */ /* 0x002fe20000100800 */
[----:B------:R-:W-:Y:S01]  /*77d90*/  F2FP.BF16.PACK_AB R27, R27, R12 ;  /* 0x0000000c1b1b723e */ /* 0x000fe200000010ff */
[----:B----4-:R-:W-:Y:S02]  /*77da0*/  @!P5 FMUL R22, R22, 16777216 ;  /* 0x4b8000001616d820 */ /* 0x010fe40000400000 */
[----:B-----5:R-:W-:Y:S02]  /*77db0*/  @!P5 FMUL R18, R18, 16777216 ;  /* 0x4b8000001212d820 */ /* 0x020fe40000400000 */
[C---:B------:R-:W-:Y:S02]  /*77dc0*/  FMUL R12, R17.reuse, R22 ;  /* 0x00000016110c7220 */ /* 0x040fe40000400000 */
[----:B------:R-:W-:Y:S02]  /*77dd0*/  FMUL R22, R17, R18 ;  /* 0x0000001211167220 */ /* 0x000fe40000400000 */
[----:B--2---:R-:W-:-:S02]  /*77de0*/  @!P5 FMUL R2, R2, 16777216 ;  /* 0x4b8000000202d820 */ /* 0x004fc40000400000 */
[----:B---3--:R-:W-:Y:S02]  /*77df0*/  @!P5 FMUL R26, R26, 16777216 ;  /* 0x4b8000001a1ad820 */ /* 0x008fe40000400000 */
[----:B------:R-:W-:Y:S02]  /*77e00*/  @!P5 FMUL R11, R11, 16777216 ;  /* 0x4b8000000b0bd820 */ /* 0x000fe40000400000 */
[C---:B------:R-:W-:Y:S02]  /*77e10*/  FMUL R26, R17.reuse, R26 ;  /* 0x0000001a111a7220 */ /* 0x040fe40000400000 */
[C---:B------:R-:W-:Y:S01]  /*77e20*/  FMUL R7, R17.reuse, R11 ;  /* 0x0000000b11077220 */ /* 0x040fe20000400000 */
[----:B------:R-:W-:Y:S01]  /*77e30*/  F2FP.BF16.PACK_AB R11, R16, R14 ;  /* 0x0000000e100b723e */ /* 0x000fe200000010ff */
[----:B------:R-:W-:Y:S01]  /*77e40*/  FMUL R14, R17, R2 ;  /* 0x00000002110e7220 */ /* 0x000fe20000400000 */
[----:B------:R-:W2:Y:S02]  /*77e50*/  LDL.LU R16, [R1+0x4] ;  /* 0x0000040001107983 */ /* 0x000ea40000300800 */
[----:B------:R-:W-:-:S02]  /*77e60*/  F2FP.BF16.PACK_AB R26, R26, R7 ;  /* 0x000000071a1a723e */ /* 0x000fc400000010ff */
[----:B------:R-:W3:Y:S01]  /*77e70*/  LDL.LU R2, [R1+0x5c] ;  /* 0x00005c0001027983 */ /* 0x000ee20000300800 */
[----:B------:R-:W-:-:S03]  /*77e80*/  F2FP.BF16.PACK_AB R7, R19, R15 ;  /* 0x0000000f1307723e */ /* 0x000fc600000010ff */
[----:B------:R-:W4:Y:S04]  /*77e90*/  LDL.LU R18, [R1+0x38] ;  /* 0x0000380001127983 */ /* 0x000f280000300800 */
[----:B------:R-:W5:Y:S01]  /*77ea0*/  LDL.LU R19, [R1+0x60] ;  /* 0x0000600001137983 */ /* 0x000f620000300800 */
[----:B------:R-:W-:Y:S02]  /*77eb0*/  F2FP.BF16.PACK_AB R6, R13, R6 ;  /* 0x000000060d06723e */ /* 0x000fe400000010ff */
[----:B------:R-:W-:Y:S01]  /*77ec0*/  LOP3.LUT R13, R29, 0x18, RZ, 0xc0, !PT ;  /* 0x000000181d0d7812 */ /* 0x000fe200078ec0ff */
[----:B-----5:R0:W-:Y:S04]  /*77ed0*/  STL [R1+0x2204], R19 ;  /* 0x0022041301007387 */ /* 0x0201e80000100800 */
[----:B0-----:R-:W5:Y:S04]  /*77ee0*/  LDL.LU R19, [R1+0x90] ;  /* 0x0000900001137983 */ /* 0x001f680000300800 */
[----:B------:R-:W2:Y:S01]  /*77ef0*/  LDL.LU R29, [R1+0x74] ;  /* 0x00007400011d7983 */ /* 0x000ea20000300800 */
[----:B------:R-:W-:-:S02]  /*77f00*/  @!P5 FMUL R20, R20, 16777216 ;  /* 0x4b8000001414d820 */ /* 0x000fc40000400000 */
[----:B------:R-:W-:Y:S02]  /*77f10*/  @!P5 FMUL R0, R0, 16777216 ;  /* 0x4b8000000000d820 */ /* 0x000fe40000400000 */
[----:B------:R-:W-:Y:S02]  /*77f20*/  @!P5 FMUL R23, R23, 16777216 ;  /* 0x4b8000001717d820 */ /* 0x000fe40000400000 */
[----:B------:R-:W-:Y:S02]  /*77f30*/  @!P5 FMUL R21, R21, 16777216 ;  /* 0x4b8000001515d820 */ /* 0x000fe40000400000 */
[----:B------:R-:W-:Y:S02]  /*77f40*/  @!P5 FMUL R3, R3, 16777216 ;  /* 0x4b8000000303d820 */ /* 0x000fe40000400000 */
[----:B------:R-:W-:Y:S02]  /*77f50*/  IMAD R28, R13, 0x1000, R28 ;  /* 0x000010000d1c7824 */ /* 0x000fe400078e021c */
[----:B------:R-:W-:-:S02]  /*77f60*/  FMUL R13, R17, R20 ;  /* 0x00000014110d7220 */ /* 0x000fc40000400000 */
[C---:B------:R-:W-:Y:S02]  /*77f70*/  FMUL R20, R17.reuse, R0 ;  /* 0x0000000011147220 */ /* 0x040fe40000400000 */
[C---:B------:R-:W-:Y:S02]  /*77f80*/  FMUL R23, R17.reuse, R23 ;  /* 0x0000001711177220 */ /* 0x040fe40000400000 */
[C---:B------:R-:W-:Y:S02]  /*77f90*/  FMUL R21, R17.reuse, R21 ;  /* 0x0000001511157220 */ /* 0x040fe40000400000 */
[----:B------:R-:W-:Y:S01]  /*77fa0*/  FMUL R17, R17, R3 ;  /* 0x0000000311117220 */ /* 0x000fe20000400000 */
[----:B--2---:R0:W-:Y:S04]  /*77fb0*/  STL [R1+0x2200], R29 ;  /* 0x0022001d01007387 */ /* 0x0041e80000100800 */
[----:B0-----:R-:W2:Y:S04]  /*77fc0*/  LDL.LU R29, [R1+0x6c] ;  /* 0x00006c00011d7983 */ /* 0x001ea80000300800 */
[----:B------:R-:W2:Y:S04]  /*77fd0*/  LDL.LU R0, [R1+0x9c] ;  /* 0x00009c0001007983 */ /* 0x000ea80000300800 */
[----:B------:R-:W2:Y:S04]  /*77fe0*/  LDL.LU R15, [R1+0xa0] ;  /* 0x0000a000010f7983 */ /* 0x000ea80000300800 */
[----:B------:R-:W2:Y:S04]  /*77ff0*/  LDL.LU R3, [R1+0x221c] ;  /* 0x00221c0001037983 */ /* 0x000ea80000300800 */
[----:B------:R0:W-:Y:S04]  /*78000*/  STS.128 [R28], R8 ;  /* 0x000000081c007388 */ /* 0x0001e80000000c00 */
[----:B------:R1:W-:Y:S04]  /*78010*/  STS.128 [R28+0x800], R4 ;  /* 0x000800041c007388 */ /* 0x0003e80000000c00 */
[----:B------:R1:W-:Y:S04]  /*78020*/  STS.128 [R28+0x80], R24 ;  /* 0x000080181c007388 */ /* 0x0003e80000000c00 */
[----:B0-----:R-:W3:Y:S04]  /*78030*/  LDL.LU R8, [R1+0x4c] ;  /* 0x00004c0001087983 */ /* 0x001ee80000300800 */
[----:B------:R-:W4:Y:S04]  /*78040*/  LDL.LU R9, [R1+0x70] ;  /* 0x0000700001097983 */ /* 0x000f280000300800 */
[----:B------:R-:W4:Y:S04]  /*78050*/  LDL.LU R10, [R1+0x3c] ;  /* 0x00003c00010a7983 */ /* 0x000f280000300800 */
[----:B------:R-:W4:Y:S04]  /*78060*/  LDL.LU R11, [R1+0x94] ;  /* 0x00009400010b7983 */ /* 0x000f280000300800 */
[----:B-1----:R-:W4:Y:S04]  /*78070*/  LDL.LU R4, [R1+0x8] ;  /* 0x0000080001047983 */ /* 0x002f280000300800 */
[----:B------:R-:W4:Y:S04]  /*78080*/  LDL.LU R5, [R1+0x1c] ;  /* 0x00001c0001057983 */ /* 0x000f280000300800 */
[----:B------:R-:W4:Y:S04]  /*78090*/  LDL.LU R6, [R1+0x54] ;  /* 0x0000540001067983 */ /* 0x000f280000300800 */
[----:B------:R-:W4:Y:S01]  /*780a0*/  LDL.LU R7, [R1+0x68] ;  /* 0x0000680001077983 */ /* 0x000f220000300800 */
[----:B------:R-:W-:-:S03]  /*780b0*/  F2FP.BF16.PACK_AB R20, R20, R17 ;  /* 0x000000111414723e */ /* 0x000fc600000010ff */
[----:B------:R-:W4:Y:S01]  /*780c0*/  LDL.LU R24, [R1+0x7c] ;  /* 0x00007c0001187983 */ /* 0x000f220000300800 */
[----:B------:R-:W-:-:S03]  /*780d0*/  F2FP.BF16.PACK_AB R21, R21, R14 ;  /* 0x0000000e1515723e */ /* 0x000fc600000010ff */
[----:B------:R-:W4:Y:S01]  /*780e0*/  LDL.LU R25, [R1+0x80] ;  /* 0x0000800001197983 */ /* 0x000f220000300800 */
[----:B------:R-:W-:-:S03]  /*780f0*/  F2FP.BF16.PACK_AB R22, R22, R13 ;  /* 0x0000000d1616723e */ /* 0x000fc600000010ff */
[----:B------:R-:W4:Y:S01]  /*78100*/  LDL.LU R26, [R1+0x78] ;  /* 0x00007800011a7983 */ /* 0x000f220000300800 */
[----:B------:R-:W-:-:S03]  /*78110*/  F2FP.BF16.PACK_AB R23, R23, R12 ;  /* 0x0000000c1717723e */ /* 0x000fc600000010ff */
[----:B------:R-:W4:Y:S04]  /*78120*/  LDL.LU R27, [R1+0x48] ;  /* 0x00004800011b7983 */ /* 0x000f280000300800 */
[----:B------:R-:W4:Y:S04]  /*78130*/  LDL.LU R17, [R1+0x18] ;  /* 0x0000180001117983 */ /* 0x000f280000300800 */
[----:B------:R-:W5:Y:S04]  /*78140*/  LDL.LU R14, [R1+0x88] ;  /* 0x00008800010e7983 */ /* 0x000f680000300800 */
[----:B------:R-:W4:Y:S04]  /*78150*/  LDL.LU R13, [R1+0x2c] ;  /* 0x00002c00010d7983 */ /* 0x000f280000300800 */
[----:B------:R-:W4:Y:S01]  /*78160*/  LDL.LU R12, [R1+0x64] ;  /* 0x00006400010c7983 */ /* 0x000f220000300800 */
[----:B--2---:R-:W-:-:S03]  /*78170*/  F2FP.BF16.PACK_AB R16, R3, R16 ;  /* 0x000000100310723e */ /* 0x004fc600000010ff */
[----:B------:R-:W4:Y:S01]  /*78180*/  LDL.LU R3, [R1+0x2218] ;  /* 0x0022180001037983 */ /* 0x000f220000300800 */
[----:B---3--:R-:W-:Y:S02]  /*78190*/  F2FP.BF16.PACK_AB R8, R2, R8 ;  /* 0x000000080208723e */ /* 0x008fe400000010ff */
[----:B----4-:R-:W-:Y:S02]  /*781a0*/  F2FP.BF16.PACK_AB R4, R3, R4 ;  /* 0x000000040304723e */ /* 0x010fe400000010ff */
[----:B------:R-:W2:Y:S04]  /*781b0*/  LDL.LU R3, [R1+0x2214] ;  /* 0x0022140001037983 */ /* 0x000ea80000300800 */
[----:B------:R-:W3:Y:S01]  /*781c0*/  LDL.LU R2, [R1+0x2210] ;  /* 0x0022100001027983 */ /* 0x000ee20000300800 */
[----:B--2---:R-:W-:-:S02]  /*781d0*/  F2FP.BF16.PACK_AB R17, R3, R17 ;  /* 0x000000110311723e */ /* 0x004fc400000010ff */
[----:B---3--:R-:W-:Y:S02]  /*781e0*/  F2FP.BF16.PACK_AB R12, R12, R2 ;  /* 0x000000020c0c723e */ /* 0x008fe400000010ff */
[----:B------:R-:W2:Y:S04]  /*781f0*/  LDL.LU R2, [R1+0x220c] ;  /* 0x00220c0001027983 */ /* 0x000ea80000300800 */
[----:B------:R-:W2:Y:S01]  /*78200*/  LDL.LU R3, [R1+0x2208] ;  /* 0x0022080001037983 */ /* 0x000ea20000300800 */
[----:B------:R-:W-:Y:S02]  /*78210*/  F2FP.BF16.PACK_AB R5, R13, R5 ;  /* 0x000000050d05723e */ /* 0x000fe400000010ff */
[----:B------:R-:W-:Y:S02]  /*78220*/  F2FP.BF16.PACK_AB R9, R24, R9 ;  /* 0x000000091809723e */ /* 0x000fe400000010ff */
[----:B------:R-:W-:Y:S01]  /*78230*/  F2FP.BF16.PACK_AB R13, R25, R26 ;  /* 0x0000001a190d723e */ /* 0x000fe200000010ff */
[----:B------:R-:W3:Y:S01]  /*78240*/  LDL.LU R24, [R1+0x170] ;  /* 0x0001700001187983 */ /* 0x000ee20000300800 */
[----:B------:R-:W-:-:S02]  /*78250*/  F2FP.BF16.PACK_AB R18, R27, R18 ;  /* 0x000000121b12723e */ /* 0x000fc400000010ff */
[----:B------:R-:W-:Y:S01]  /*78260*/  F2FP.BF16.PACK_AB R6, R6, R10 ;  /* 0x0000000a0606723e */ /* 0x000fe200000010ff */
[----:B------:R-:W3:Y:S01]  /*78270*/  LDL.LU R25, [R1+0x168] ;  /* 0x0001680001197983 */ /* 0x000ee20000300800 */
[----:B-----5:R-:W-:-:S03]  /*78280*/  F2FP.BF16.PACK_AB R14, R19, R14 ;  /* 0x0000000e130e723e */ /* 0x020fc600000010ff */
[----:B------:R-:W4:Y:S04]  /*78290*/  LDL.LU R26, [R1+0xe8] ;  /* 0x0000e800011a7983 */ /* 0x000f280000300800 */
[----:B------:R-:W4:Y:S01]  /*782a0*/  LDL.LU R27, [R1+0xd8] ;  /* 0x0000d800011b7983 */ /* 0x000f220000300800 */
[----:B--2---:R-:W-:-:S03]  /*782b0*/  F2FP.BF16.PACK_AB R10, R3, R2 ;  /* 0x00000002030a723e */ /* 0x004fc600000010ff */
[----:B------:R-:W2:Y:S04]  /*782c0*/  LDL.LU R2, [R1+0xe0] ;  /* 0x0000e00001027983 */ /* 0x000ea80000300800 */
[----:B------:R-:W5:Y:S04]  /*782d0*/  LDL.LU R3, [R1+0xec] ;  /* 0x0000ec0001037983 */ /* 0x000f680000300800 */
[----:B------:R-:W2:Y:S02]  /*782e0*/  LDL.LU R19, [R1+0x2204] ;  /* 0x0022040001137983 */ /* 0x000ea40000300800 */
[----:B--2---:R-:W-:-:S02]  /*782f0*/  F2FP.BF16.PACK_AB R19, R29, R19 ;  /* 0x000000131d13723e */ /* 0x004fc400000010ff */
[----:B------:R-:W2:Y:S01]  /*78300*/  LDL.LU R29, [R1+0x2200] ;  /* 0x00220000011d7983 */ /* 0x000ea20000300800 */
[----:B------:R-:W-:Y:S02]  /*78310*/  F2FP.BF16.PACK_AB R11, R0, R11 ;  /* 0x0000000b000b723e */ /* 0x000fe400000010ff */
[----:B--2---:R-:W-:Y:S02]  /*78320*/  F2FP.BF16.PACK_AB R7, R29, R7 ;  /* 0x000000071d07723e */ /* 0x004fe400000010ff */
[----:B------:R-:W2:Y:S04]  /*78330*/  LDL.LU R29, [R1+0x21fc] ;  /* 0x0021fc00011d7983 */ /* 0x000ea80000300800 */
[----:B------:R-:W2:Y:S04]  /*78340*/  LDL.LU R0, [R1+0x21f8] ;  /* 0x0021f80001007983 */ /* 0x000ea80000300800 */
[----:B------:R0:W-:Y:S04]  /*78350*/  STS.128 [R28+0x880], R20 ;  /* 0x000880141c007388 */ /* 0x0001e80000000c00 */
[----:B------:R1:W-:Y:S01]  /*78360*/  STS.128 [R28+0x100], R16 ;  /* 0x000100101c007388 */ /* 0x0003e20000000c00 */
[----:B--2---:R-:W-:-:S03]  /*78370*/  F2FP.BF16.PACK_AB R15, R15, R0 ;  /* 0x000000000f0f723e */ /* 0x004fc600000010ff */
[----:B------:R-:W2:Y:S04]  /*78380*/  LDL.LU R0, [R1+0x21f4] ;  /* 0x0021f40001007983 */ /* 0x000ea80000300800 */
[----:B0-----:R-:W2:Y:S04]  /*78390*/  LDL.LU R20, [R1+0xa4] ;  /* 0x0000a40001147983 */ /* 0x001ea80000300800 */
[----:B------:R-:W3:Y:S04]  /*783a0*/  LDL.LU R21, [R1+0xb4] ;  /* 0x0000b40001157983 */ /* 0x000ee80000300800 */
[----:B------:R-:W3:Y:S04]  /*783b0*/  LDL.LU R22, [R1+0xcc] ;  /* 0x0000cc0001167983 */ /* 0x000ee80000300800 */
[----:B------:R-:W3:Y:S04]  /*783c0*/  LDL.LU R23, [R1+0x16c] ;  /* 0x00016c0001177983 */ /* 0x000ee80000300800 */
[----:B-1----:R-:W3:Y:S04]  /*783d0*/  LDL.LU R16, [R1+0xa8] ;  /* 0x0000a80001107983 */ /* 0x002ee80000300800 */
[----:B------:R-:W3:Y:S04]  /*783e0*/  LDL.LU R17, [R1+0xb8] ;  /* 0x0000b80001117983 */ /* 0x000ee80000300800 */
[----:B------:R-:W3:Y:S04]  /*783f0*/  LDL.LU R18, [R1+0xd4] ;  /* 0x0000d40001127983 */ /* 0x000ee80000300800 */
[----:B------:R-:W3:Y:S04]  /*78400*/  LDL.LU R19, [R1+0xe4] ;  /* 0x0000e40001137983 */ /* 0x000ee80000300800 */
[----:B------:R0:W-:Y:S04]  /*78410*/  STS.128 [R28+0x900], R4 ;  /* 0x000900041c007388 */ /* 0x0001e80000000c00 */
[----:B------:R1:W-:Y:S04]  /*78420*/  STS.128 [R28+0x180], R8 ;  /* 0x000180081c007388 */ /* 0x0003e80000000c00 */
[----:B------:R1:W-:Y:S04]  /*78430*/  STS.128 [R28+0x980], R12 ;  /* 0x0009800c1c007388 */ /* 0x0003e80000000c00 */
[----:B0-----:R-:W3:Y:S04]  /*78440*/  LDL.LU R4, [R1+0xd0] ;  /* 0x0000d00001047983 */ /* 0x001ee80000300800 */
[----:B------:R-:W3:Y:S04]  /*78450*/  LDL.LU R5, [R1+0xf0] ;  /* 0x0000f00001057983 */ /* 0x000ee80000300800 */
[----:B------:R-:W3:Y:S04]  /*78460*/  LDL.LU R6, [R1+0xf8] ;  /* 0x0000f80001067983 */ /* 0x000ee80000300800 */
[----:B------:R-:W3:Y:S04]  /*78470*/  LDL.LU R7, [R1+0x174] ;  /* 0x0001740001077983 */ /* 0x000ee80000300800 */
[----:B-1----:R-:W5:Y:S04]  /*78480*/  LDL.LU R8, [R1+0xdc] ;  /* 0x0000dc0001087983 */ /* 0x002f680000300800 */
[----:B------:R-:W3:Y:S04]  /*78490*/  LDL.LU R9, [R1+0xfc] ;  /* 0x0000fc0001097983 */ /* 0x000ee80000300800 */
[----:B------:R-:W3:Y:S04]  /*784a0*/  LDL.LU R10, [R1+0x100] ;  /* 0x00010000010a7983 */ /* 0x000ee80000300800 */
[----:B------:R-:W3:Y:S04]  /*784b0*/  LDL.LU R11, [R1+0x180] ;  /* 0x00018000010b7983 */ /* 0x000ee80000300800 */
[----:B------:R-:W3:Y:S04]  /*784c0*/  LDL.LU R12, [R1+0x188] ;  /* 0x00018800010c7983 */ /* 0x000ee80000300800 */
[----:B------:R-:W3:Y:S04]  /*784d0*/  LDL.LU R13, [R1+0x194] ;  /* 0x00019400010d7983 */ /* 0x000ee80000300800 */
[----:B------:R-:W3:Y:S04]  /*784e0*/  LDL.LU R14, [R1+0x1a0] ;  /* 0x0001a000010e7983 */ /* 0x000ee80000300800 */
[----:B------:R-:W3:Y:S01]  /*784f0*/  LDL.LU R15, [R1+0x1b4] ;  /* 0x0001b400010f7983 */ /* 0x000ee20000300800 */
[----:B--2---:R-:W-:-:S03]  /*78500*/  F2FP.BF16.PACK_AB R20, R0, R20 ;  /* 0x000000140014723e */ /* 0x004fc600000010ff */
[----:B------:R-:W3:Y:S02]  /*78510*/  LDL.LU R0, [R1+0x21f0] ;  /* 0x0021f00001007983 */ /* 0x000ee40000300800 */
[----:B---3--:R-:W-:Y:S02]  /*78520*/  F2FP.BF16.PACK_AB R16, R0, R16 ;  /* 0x000000100010723e */ /* 0x008fe400000010ff */
[----:B------:R-:W2:Y:S01]  /*78530*/  LDL.LU R0, [R1+0x21ec] ;  /* 0x0021ec0001007983 */ /* 0x000ea20000300800 */
[----:B------:R-:W-:-:S03]  /*78540*/  F2FP.BF16.PACK_AB R4, R2, R4 ;  /* 0x000000040204723e */ /* 0x000fc600000010ff */
[----:B------:R-:W3:Y:S01]  /*78550*/  LDL.LU R2, [R1+0x21e8] ;  /* 0x0021e80001027983 */ /* 0x000ee20000300800 */
[----:B-----5:R-:W-:-:S03]  /*78560*/  F2FP.BF16.PACK_AB R8, R3, R8 ;  /* 0x000000080308723e */ /* 0x020fc600000010ff */
[----:B------:R-:W5:Y:S01]  /*78570*/  LDL.LU R3, [R1+0x21e4] ;  /* 0x0021e40001037983 */ /* 0x000f620000300800 */
[----:B--2---:R-:W-:-:S03]  /*78580*/  F2FP.BF16.PACK_AB R21, R0, R21 ;  /* 0x000000150015723e */ /* 0x004fc600000010ff */
[----:B------:R-:W2:Y:S01]  /*78590*/  LDL.LU R0, [R1+0x21e0] ;  /* 0x0021e00001007983 */ /* 0x000ea20000300800 */
[----:B---3--:R-:W-:-:S03]  /*785a0*/  F2FP.BF16.PACK_AB R17, R2, R17 ;  /* 0x000000110211723e */ /* 0x008fc600000010ff */
[----:B------:R-:W3:Y:S01]  /*785b0*/  LDL.LU R2, [R1+0x21dc] ;  /* 0x0021dc0001027983 */ /* 0x000ee20000300800 */
[----:B-----5:R-:W-:-:S03]  /*785c0*/  F2FP.BF16.PACK_AB R22, R22, R3 ;  /* 0x000000031616723e */ /* 0x020fc600000010ff */
[----:B------:R-:W5:Y:S01]  /*785d0*/  LDL.LU R3, [R1+0x21d8] ;  /* 0x0021d80001037983 */ /* 0x000f620000300800 */
[----:B--2---:R-:W-:-:S03]  /*785e0*/  F2FP.BF16.PACK_AB R18, R18, R0 ;  /* 0x000000001212723e */ /* 0x004fc600000010ff */
[----:B------:R-:W2:Y:S01]  /*785f0*/  LDL.LU R0, [R1+0x21d4] ;  /* 0x0021d40001007983 */ /* 0x000ea20000300800 */
[----:B------:R-:W-:Y:S02]  /*78600*/  F2FP.BF16.PACK_AB R5, R9, R5 ;  /* 0x000000050905723e */ /* 0x000fe400000010ff */
[----:B------:R-:W-:Y:S02]  /*78610*/  F2FP.BF16.PACK_AB R9, R10, R6 ;  /* 0x000000060a09723e */ /* 0x000fe400000010ff */
[----:B---3--:R-:W-:Y:S02]  /*78620*/  F2FP.BF16.PACK_AB R6, R23, R2 ;  /* 0x000000021706723e */ /* 0x008fe400000010ff */
[----:B------:R-:W3:Y:S01]  /*78630*/  LDL.LU R2, [R1+0x21d0] ;  /* 0x0021d00001027983 */ /* 0x000ee20000300800 */
[----:B------:R-:W-:Y:S02]  /*78640*/  F2FP.BF16.PACK_AB R10, R24, R25 ;  /* 0x00000019180a723e */ /* 0x000fe400000010ff */
[----:B----4-:R-:W-:Y:S01]  /*78650*/  F2FP.BF16.PACK_AB R23, R26, R27 ;  /* 0x0000001b1a17723e */ /* 0x010fe200000010ff */
[----:B------:R-:W4:Y:S01]  /*78660*/  LDL.LU R24, [R1+0x22c] ;  /* 0x00022c0001187983 */ /* 0x000f220000300800 */
[----:B-----5:R-:W-:-:S03]  /*78670*/  F2FP.BF16.PACK_AB R19, R3, R19 ;  /* 0x000000130313723e */ /* 0x020fc600000010ff */
[----:B------:R-:W5:Y:S04]  /*78680*/  LDL.LU R25, [R1+0x238] ;  /* 0x0002380001197983 */ /* 0x000f680000300800 */
[----:B------:R-:W5:Y:S04]  /*78690*/  LDL.LU R26, [R1+0x230] ;  /* 0x00023000011a7983 */ /* 0x000f680000300800 */
[----:B------:R-:W4:Y:S04]  /*786a0*/  LDL.LU R27, [R1+0x244] ;  /* 0x00024400011b7983 */ /* 0x000f280000300800 */
[----:B------:R-:W4:Y:S01]  /*786b0*/  LDL.LU R3, [R1+0x21cc] ;  /* 0x0021cc0001037983 */ /* 0x000f220000300800 */
[----:B--2---:R-:W-:-:S03]  /*786c0*/  F2FP.BF16.PACK_AB R7, R0, R7 ;  /* 0x000000070007723e */ /* 0x004fc600000010ff */
[----:B------:R-:W2:Y:S01]  /*786d0*/  LDL.LU R0, [R1+0x21c8] ;  /* 0x0021c80001007983 */ /* 0x000ea20000300800 */
[----:B---3--:R-:W-:-:S03]  /*786e0*/  F2FP.BF16.PACK_AB R11, R11, R2 ;  /* 0x000000020b0b723e */ /* 0x008fc600000010ff */
[----:B------:R-:W3:Y:S01]  /*786f0*/  LDL.LU R2, [R1+0x21c4] ;  /* 0x0021c40001027983 */ /* 0x000ee20000300800 */
[----:B----4-:R-:W-:-:S03]  /*78700*/  F2FP.BF16.PACK_AB R12, R12, R3 ;  /* 0x000000030c0c723e */ /* 0x010fc600000010ff */
[----:B------:R-:W4:Y:S01]  /*78710*/  LDL.LU R3, [R1+0x21c0] ;  /* 0x0021c00001037983 */ /* 0x000f220000300800 */
[----:B--2---:R-:W-:-:S03]  /*78720*/  F2FP.BF16.PACK_AB R13, R0, R13 ;  /* 0x0000000d000d723e */ /* 0x004fc600000010ff */
[----:B------:R-:W2:Y:S02]  /*78730*/  LDL.LU R0, [R1+0x21bc] ;  /* 0x0021bc0001007983 */ /* 0x000ea40000300800 */
[----:B--2---:R-:W-:Y:S02]  /*78740*/  F2FP.BF16.PACK_AB R14, R0, R14 ;  /* 0x0000000e000e723e */ /* 0x004fe400000010ff */
[----:B------:R-:W2:Y:S04]  /*78750*/  LDL.LU R0, [R1+0x21b8] ;  /* 0x0021b80001007983 */ /* 0x000ea80000300800 */
[----:B------:R0:W-:Y:S04]  /*78760*/  STS.128 [R28+0x200], R20 ;  /* 0x000200141c007388 */ /* 0x0001e80000000c00 */
[----:B------:R1:W-:Y:S01]  /*78770*/  STS.128 [R28+0xa00], R16 ;  /* 0x000a00101c007388 */ /* 0x0003e20000000c00 */
[----:B--2---:R-:W-:-:S03]  /*78780*/  F2FP.BF16.PACK_AB R15, R15, R0 ;  /* 0x000000000f0f723e */ /* 0x004fc600000010ff */
[----:B------:R-:W2:Y:S04]  /*78790*/  LDL.LU R0, [R1+0x21b4] ;  /* 0x0021b40001007983 */ /* 0x000ea80000300800 */
[----:B0-----:R-:W3:Y:S04]  /*787a0*/  LDL.LU R20, [R1+0x198] ;  /* 0x0001980001147983 */ /* 0x001ee80000300800 */
[----:B------:R-:W4:Y:S04]  /*787b0*/  LDL.LU R21, [R1+0x1ac] ;  /* 0x0001ac0001157983 */ /* 0x000f280000300800 */
[----:B------:R-:W2:Y:S04]  /*787c0*/  LDL.LU R22, [R1+0x1b8] ;  /* 0x0001b80001167983 */ /* 0x000ea80000300800 */
[----:B------:R-:W2:Y:S04]  /*787d0*/  LDL.LU R23, [R1+0x1cc] ;  /* 0x0001cc0001177983 */ /* 0x000ea80000300800 */
[----:B-1----:R-:W2:Y:S04]  /*787e0*/  LDL.LU R16, [R1+0x1c0] ;  /* 0x0001c00001107983 */ /* 0x002ea80000300800 */
[----:B------:R-:W4:Y:S04]  /*787f0*/  LDL.LU R17, [R1+0x1d8] ;  /* 0x0001d80001117983 */ /* 0x000f280000300800 */
[----:B------:R-:W4:Y:S04]  /*78800*/  LDL.LU R18, [R1+0x1e8] ;  /* 0x0001e80001127983 */ /* 0x000f280000300800 */
[----:B------:R-:W4:Y:S04]  /*78810*/  LDL.LU R19, [R1+0x1f8] ;  /* 0x0001f80001137983 */ /* 0x000f280000300800 */
[----:B------:R0:W-:Y:S04]  /*78820*/  STS.128 [R28+0x280], R4 ;  /* 0x000280041c007388 */ /* 0x0001e80000000c00 */
[----:B------:R1:W-:Y:S04]  /*78830*/  STS.128 [R28+0xa80], R8 ;  /* 0x000a80081c007388 */ /* 0x0003e80000000c00 */
[----:B------:R1:W-:Y:S04]  /*78840*/  STS.128 [R28+0x300], R12 ;  /* 0x0003000c1c007388 */ /* 0x0003e80000000c00 */
[----:B0-----:R-:W4:Y:S04]  /*78850*/  LDL.LU R4, [R1+0x1c4] ;  /* 0x0001c40001047983 */ /* 0x001f280000300800 */
[----:B------:R-:W4:Y:S04]  /*78860*/  LDL.LU R5, [R1+0x1dc] ;  /* 0x0001dc0001057983 */ /* 0x000f280000300800 */
[----:B------:R-:W4:Y:S04]  /*78870*/  LDL.LU R6, [R1+0x1ec] ;  /* 0x0001ec0001067983 */ /* 0x000f280000300800 */
[----:B------:R-:W4:Y:S04]  /*78880*/  LDL.LU R7, [R1+0x1fc] ;  /* 0x0001fc0001077983 */ /* 0x000f280000300800 */
[----:B-1----:R-:W4:Y:S04]  /*78890*/  LDL.LU R8, [R1+0x208] ;  /* 0x0002080001087983 */ /* 0x002f280000300800 */
[----:B------:R-:W4:Y:S04]  /*788a0*/  LDL.LU R9, [R1+0x21c] ;  /* 0x00021c0001097983 */ /* 0x000f280000300800 */
[----:B------:R-:W4:Y:S04]  /*788b0*/  LDL.LU R10, [R1+0x220] ;  /* 0x00022000010a7983 */ /* 0x000f280000300800 */
[----:B------:R-:W4:Y:S04]  /*788c0*/  LDL.LU R11, [R1+0x234] ;  /* 0x00023400010b7983 */ /* 0x000f280000300800 */
[----:B------:R-:W4:Y:S04]  /*788d0*/  LDL.LU R12, [R1+0x204] ;  /* 0x00020400010c7983 */ /* 0x000f280000300800 */
[----:B------:R-:W4:Y:S04]  /*788e0*/  LDL.LU R13, [R1+0x214] ;  /* 0x00021400010d7983 */ /* 0x000f280000300800 */
[----:B------:R-:W4:Y:S04]  /*788f0*/  LDL.LU R14, [R1+0x224] ;  /* 0x00022400010e7983 */ /* 0x000f280000300800 */
[----:B------:R-:W4:Y:S01]  /*78900*/  LDL.LU R15, [R1+0x228] ;  /* 0x00022800010f7983 */ /* 0x000f220000300800 */
[----:B---3--:R-:W-:-:S03]  /*78910*/  F2FP.BF16.PACK_AB R20, R20, R2 ;  /* 0x000000021414723e */ /* 0x008fc600000010ff */
[----:B------:R-:W3:Y:S01]  /*78920*/  LDL.LU R2, [R1+0x21b0] ;  /* 0x0021b00001027983 */ /* 0x000ee20000300800 */
[----:B--2---:R-:W-:-:S03]  /*78930*/  F2FP.BF16.PACK_AB R16, R0, R16 ;  /* 0x000000100010723e */ /* 0x004fc600000010ff */
[----:B------:R-:W4:Y:S02]  /*78940*/  LDL.LU R0, [R1+0x21ac] ;  /* 0x0021ac0001007983 */ /* 0x000f240000300800 */
[----:B----4-:R-:W-:Y:S02]  /*78950*/  F2FP.BF16.PACK_AB R4, R0, R4 ;  /* 0x000000040004723e */ /* 0x010fe400000010ff */
[----:B------:R-:W2:Y:S01]  /*78960*/  LDL.LU R0, [R1+0x21a8] ;  /* 0x0021a80001007983 */ /* 0x000ea20000300800 */
[----:B------:R-:W-:-:S03]  /*78970*/  F2FP.BF16.PACK_AB R21, R21, R3 ;  /* 0x000000031515723e */ /* 0x000fc600000010ff */
[----:B------:R-:W4:Y:S01]  /*78980*/  LDL.LU R3, [R1+0x21a4] ;  /* 0x0021a40001037983 */ /* 0x000f220000300800 */
[----:B--2---:R-:W-:-:S03]  /*78990*/  F2FP.BF16.PACK_AB R17, R0, R17 ;  /* 0x000000110011723e */ /* 0x004fc600000010ff */
[----:B------:R-:W2:Y:S01]  /*789a0*/  LDL.LU R0, [R1+0x21a0] ;  /* 0x0021a00001007983 */ /* 0x000ea20000300800 */
[----:B---3--:R-:W-:Y:S02]  /*789b0*/  F2FP.BF16.PACK_AB R22, R2, R22 ;  /* 0x000000160216723e */ /* 0x008fe400000010ff */
[----:B--2---:R-:W-:Y:S02]  /*789c0*/  F2FP.BF16.PACK_AB R5, R0, R5 ;  /* 0x000000050005723e */ /* 0x004fe400000010ff */
[----:B------:R-:W2:Y:S04]  /*789d0*/  LDL.LU R0, [R1+0x219c] ;  /* 0x00219c0001007983 */ /* 0x000ea80000300800 */
[----:B------:R-:W3:Y:S01]  /*789e0*/  LDL.LU R2, [R1+0x2198] ;  /* 0x0021980001027983 */ /* 0x000ee20000300800 */
[----:B----4-:R-:W-:-:S02]  /*789f0*/  F2FP.BF16.PACK_AB R23, R3, R23 ;  /* 0x000000170317723e */ /* 0x010fc400000010ff */
[----:B--2---:R-:W-:Y:S02]  /*78a00*/  F2FP.BF16.PACK_AB R18, R0, R18 ;  /* 0x000000120012723e */ /* 0x004fe400000010ff */
[----:B------:R-:W2:Y:S01]  /*78a10*/  LDL.LU R0, [R1+0x2194] ;  /* 0x0021940001007983 */ /* 0x000ea20000300800 */
[----:B---3--:R-:W-:-:S03]  /*78a20*/  F2FP.BF16.PACK_AB R6, R2, R6 ;  /* 0x000000060206723e */ /* 0x008fc600000010ff */
[----:B------:R-:W3:Y:S04]  /*78a30*/  LDL.LU R2, [R1+0x2190] ;  /* 0x0021900001027983 */ /* 0x000ee80000300800 */
[----:B------:R-:W3:Y:S01]  /*78a40*/  LDL.LU R3, [R1+0x218c] ;  /* 0x00218c0001037983 */ /* 0x000ee20000300800 */
[----:B------:R-:W-:Y:S02]  /*78a50*/  F2FP.BF16.PACK_AB R7, R12, R7 ;  /* 0x000000070c07723e */ /* 0x000fe400000010ff */
[----:B--2---:R-:W-:Y:S02]  /*78a60*/  F2FP.BF16.PACK_AB R19, R0, R19 ;  /* 0x000000130013723e */ /* 0x004fe400000010ff */
[----:B------:R-:W2:Y:S01]  /*78a70*/  LDL.LU R0, [R1+0x2188] ;  /* 0x0021880001007983 */ /* 0x000ea20000300800 */
[----:B---3--:R-:W-:-:S03]  /*78a80*/  F2FP.BF16.PACK_AB R12, R3, R2 ;  /* 0x00000002030c723e */ /* 0x008fc600000010ff */
[----:B------:R-:W3:Y:S04]  /*78a90*/  LDL.LU R3, [R1+0x2184] ;  /* 0x0021840001037983 */ /* 0x000ee80000300800 */
[----:B------:R-:W3:Y:S01]  /*78aa0*/  LDL.LU R2, [R1+0x2180] ;  /* 0x0021800001027983 */ /* 0x000ee20000300800 */
[----:B------:R-:W-:Y:S02]  /*78ab0*/  F2FP.BF16.PACK_AB R8, R13, R8 ;  /* 0x000000080d08723e */ /* 0x000fe400000010ff */
[----:B------:R-:W-:Y:S02]  /*78ac0*/  F2FP.BF16.PACK_AB R13, R15, R10 ;  /* 0x0000000a0f0d723e */ /* 0x000fe400000010ff */
[----:B------:R-:W-:Y:S02]  /*78ad0*/  F2FP.BF16.PACK_AB R9, R14, R9 ;  /* 0x000000090e09723e */ /* 0x000fe400000010ff */
[----:B------:R-:W-:-:S02]  /*78ae0*/  F2FP.BF16.PACK_AB R10, R11, R24 ;  /* 0x000000180b0a723e */ /* 0x000fc400000010ff */
[----:B-----5:R-:W-:Y:S01]  /*78af0*/  F2FP.BF16.PACK_AB R14, R25, R26 ;  /* 0x0000001a190e723e */ /* 0x020fe200000010ff */
[----:B------:R-:W4:Y:S04]  /*78b00*/  LDL.LU R24, [R1+0x24c] ;  /* 0x00024c0001187983 */ /* 0x000f280000300800 */
[----:B------:R-:W5:Y:S04]  /*78b10*/  LDL.LU R25, [R1+0x260] ;  /* 0x0002600001197983 */ /* 0x000f680000300800 */
[----:B------:R-:W4:Y:S04]  /*78b20*/  LDL.LU R26, [R1+0x270] ;  /* 0x00027000011a7983 */ /* 0x000f280000300800 */
[----:B------:R0:W-:Y:S04]  /*78b30*/  STS.128 [R28+0xb00], R20 ;  /* 0x000b00141c007388 */ /* 0x0001e80000000c00 */
[----:B------:R1:W-:Y:S01]  /*78b40*/  STS.128 [R28+0x380], R16 ;  /* 0x000380101c007388 */ /* 0x0003e20000000c00 */
[----:B--2---:R-:W-:-:S03]  /*78b50*/  F2FP.BF16.PACK_AB R11, R27, R0 ;  /* 0x000000001b0b723e */ /* 0x004fc600000010ff */
[----:B------:R-:W2:Y:S04]  /*78b60*/  LDL.LU R27, [R1+0x280] ;  /* 0x00028000011b7983 */ /* 0x000ea80000300800 */
[----:B------:R-:W2:Y:S01]  /*78b70*/  LDL.LU R0, [R1+0x2c8] ;  /* 0x0002c80001007983 */ /* 0x000ea20000300800 */
[----:B---3--:R-:W-:-:S03]  /*78b80*/  F2FP.BF16.PACK_AB R15, R2, R3 ;  /* 0x00000003020f723e */ /* 0x008fc600000010ff */
[----:B------:R-:W4:Y:S04]  /*78b90*/  LDL.LU R2, [R1+0x217c] ;  /* 0x00217c0001027983 */ /* 0x000f280000300800 */
[----:B------:R-:W3:Y:S04]  /*78ba0*/  LDL.LU R3, [R1+0x2178] ;  /* 0x0021780001037983 */ /* 0x000ee80000300800 */
[----:B0-----:R-:W2:Y:S04]  /*78bb0*/  LDL.LU R20, [R1+0x2e8] ;  /* 0x0002e80001147983 */ /* 0x001ea80000300800 */
[----:B------:R-:W2:Y:S04]  /*78bc0*/  LDL.LU R21, [R1+0x2d0] ;  /* 0x0002d00001157983 */ /* 0x000ea80000300800 */
[----:B------:R-:W2:Y:S04]  /*78bd0*/  LDL.LU R22, [R1+0x2c4] ;  /* 0x0002c40001167983 */ /* 0x000ea80000300800 */
[----:B------:R-:W2:Y:S04]  /*78be0*/  LDL.LU R23, [R1+0x2d4] ;  /* 0x0002d40001177983 */ /* 0x000ea80000300800 */
[----:B-1----:R-:W3:Y:S04]  /*78bf0*/  LDL.LU R16, [R1+0x254] ;  /* 0x0002540001107983 */ /* 0x002ee80000300800 */
[----:B------:R-:W2:Y:S04]  /*78c00*/  LDL.LU R17, [R1+0x264] ;  /* 0x0002640001117983 */ /* 0x000ea80000300800 */
[----:B------:R-:W2:Y:S04]  /*78c10*/  LDL.LU R18, [R1+0x274] ;  /* 0x0002740001127983 */ /* 0x000ea80000300800 */
[----:B------:R-:W2:Y:S04]  /*78c20*/  LDL.LU R19, [R1+0x284] ;  /* 0x0002840001137983 */ /* 0x000ea80000300800 */
[----:B------:R0:W-:Y:S04]  /*78c30*/  STS.128 [R28+0xb80], R4 ;  /* 0x000b80041c007388 */ /* 0x0001e80000000c00 */
[----:B------:R1:W-:Y:S04]  /*78c40*/  STS.128 [R28+0x400], R8 ;  /* 0x000400081c007388 */ /* 0x0003e80000000c00 */
[----:B------:R1:W-:Y:S04]  /*78c50*/  STS.128 [R28+0xc00], R12 ;  /* 0x000c000c1c007388 */ /* 0x0003e80000000c00 */
[----:B0-----:R-:W2:Y:S04]  /*78c60*/  LDL.LU R4, [R1+0x290] ;  /* 0x0002900001047983 */ /* 0x001ea80000300800 */
[----:B------:R-:W2:Y:S04]  /*78c70*/  LDL.LU R5, [R1+0x2a0] ;  /* 0x0002a00001057983 */ /* 0x000ea80000300800 */
[----:B------:R-:W2:Y:S04]  /*78c80*/  LDL.LU R6, [R1+0x2b0] ;  /* 0x0002b00001067983 */ /* 0x000ea80000300800 */
[----:B------:R-:W2:Y:S04]  /*78c90*/  LDL.LU R7, [R1+0x2f0] ;  /* 0x0002f00001077983 */ /* 0x000ea80000300800 */
[----:B-1----:R-:W2:Y:S04]  /*78ca0*/  LDL.LU R8, [R1+0x294] ;  /* 0x0002940001087983 */ /* 0x002ea80000300800 */
[----:B------:R-:W2:Y:S04]  /*78cb0*/  LDL.LU R9, [R1+0x2a4] ;  /* 0x0002a40001097983 */ /* 0x000ea80000300800 */
[----:B------:R-:W2:Y:S04]  /*78cc0*/  LDL.LU R10, [R1+0x2bc] ;  /* 0x0002bc00010a7983 */ /* 0x000ea80000300800 */
[----:B------:R-:W2:Y:S04]  /*78cd0*/  LDL.LU R11, [R1+0x2b4] ;  /* 0x0002b400010b7983 */ /* 0x000ea80000300800 */
[----:B------:R-:W2:Y:S04]  /*78ce0*/  LDL.LU R12, [R1+0x2c0] ;  /* 0x0002c000010c7983 */ /* 0x000ea80000300800 */
[----:B------:R-:W2:Y:S04]  /*78cf0*/  LDL.LU R13, [R1+0x2dc] ;  /* 0x0002dc00010d7983 */ /* 0x000ea80000300800 */
[----:B------:R-:W2:Y:S04]  /*78d00*/  LDL.LU R14, [R1+0x2d8] ;  /* 0x0002d800010e7983 */ /* 0x000ea80000300800 */
[----:B------:R-:W2:Y:S01]  /*78d10*/  LDL.LU R15, [R1+0x2b8] ;  /* 0x0002b800010f7983 */ /* 0x000ea20000300800 */
[----:B----4-:R-:W-:-:S03]  /*78d20*/  F2FP.BF16.PACK_AB R24, R2, R24 ;  /* 0x000000180218723e */ /* 0x010fc600000010ff */
[----:B------:R-:W5:Y:S01]  /*78d30*/  LDL.LU R2, [R1+0x2174] ;  /* 0x0021740001027983 */ /* 0x000f620000300800 */
[----:B---3--:R-:W-:-:S03]  /*78d40*/  F2FP.BF16.PACK_AB R16, R3, R16 ;  /* 0x000000100310723e */ /* 0x008fc600000010ff */
[----:B------:R-:W2:Y:S01]  /*78d50*/  LDL.LU R3, [R1+0x2170] ;  /* 0x0021700001037983 */ /* 0x000ea20000300800 */
[----:B-----5:R-:W-:-:S03]  /*78d60*/  F2FP.BF16.PACK_AB R25, R2, R25 ;  /* 0x000000190219723e */ /* 0x020fc600000010ff */
[----:B------:R-:W3:Y:S01]  /*78d70*/  LDL.LU R2, [R1+0x216c] ;  /* 0x00216c0001027983 */ /* 0x000ee20000300800 */
[----:B--2---:R-:W-:-:S03]  /*78d80*/  F2FP.BF16.PACK_AB R17, R3, R17 ;  /* 0x000000110311723e */ /* 0x004fc600000010ff */
[----:B------:R-:W2:Y:S01]  /*78d90*/  LDL.LU R3, [R1+0x2168] ;  /* 0x0021680001037983 */ /* 0x000ea20000300800 */
[----:B---3--:R-:W-:-:S03]  /*78da0*/  F2FP.BF16.PACK_AB R26, R2, R26 ;  /* 0x0000001a021a723e */ /* 0x008fc600000010ff */
[----:B------:R-:W3:Y:S01]  /*78db0*/  LDL.LU R2, [R1+0x2164] ;  /* 0x0021640001027983 */ /* 0x000ee20000300800 */
[----:B--2---:R-:W-:-:S03]  /*78dc0*/  F2FP.BF16.PACK_AB R18, R3, R18 ;  /* 0x000000120312723e */ /* 0x004fc600000010ff */
[----:B------:R-:W2:Y:S01]  /*78dd0*/  LDL.LU R3, [R1+0x2160] ;  /* 0x0021600001037983 */ /* 0x000ea20000300800 */
[----:B---3--:R-:W-:-:S03]  /*78de0*/  F2FP.BF16.PACK_AB R27, R2, R27 ;  /* 0x0000001b021b723e */ /* 0x008fc600000010ff */
[----:B------:R-:W3:Y:S01]  /*78df0*/  LDL.LU R2, [R1+0x215c] ;  /* 0x00215c0001027983 */ /* 0x000ee20000300800 */
[----:B--2---:R-:W-:-:S03]  /*78e00*/  F2FP.BF16.PACK_AB R19, R3, R19 ;  /* 0x000000130313723e */ /* 0x004fc600000010ff */
[----:B------:R-:W2:Y:S01]  /*78e10*/  LDL.LU R3, [R1+0x2158] ;  /* 0x0021580001037983 */ /* 0x000ea20000300800 */
[----:B------:R-:W-:Y:S02]  /*78e20*/  F2FP.BF16.PACK_AB R12, R0, R12 ;  /* 0x0000000c000c723e */ /* 0x000fe400000010ff */
[----:B---3--:R-:W-:Y:S02]  /*78e30*/  F2FP.BF16.PACK_AB R4, R2, R4 ;  /* 0x000000040204723e */ /* 0x008fe400000010ff */
[----:B------:R-:W3:Y:S01]  /*78e40*/  LDL.LU R2, [R1+0x2154] ;  /* 0x0021540001027983 */ /* 0x000ee20000300800 */
[----:B--2---:R-:W-:-:S03]  /*78e50*/  F2FP.BF16.PACK_AB R8, R3, R8 ;  /* 0x000000080308723e */ /* 0x004fc600000010ff */
[----:B------:R-:W2:Y:S04]  /*78e60*/  LDL.LU R3, [R1+0x2150] ;  /* 0x0021500001037983 */ /* 0x000ea80000300800 */
[----:B------:R-:W4:Y:S01]  /*78e70*/  LDL.LU R0, [R1+0x214c] ;  /* 0x00214c0001007983 */ /* 0x000f220000300800 */
[----:B------:R-:W-:Y:S02]  /*78e80*/  F2FP.BF16.PACK_AB R10, R10, R11 ;  /* 0x0000000b0a0a723e */ /* 0x000fe400000010ff */
[----:B------:R-:W-:Y:S02]  /*78e90*/  F2FP.BF16.PACK_AB R13, R13, R14 ;  /* 0x0000000e0d0d723e */ /* 0x000fe400000010ff */
[----:B------:R-:W-:Y:S02]  /*78ea0*/  F2FP.BF16.PACK_AB R14, R7, R20 ;  /* 0x00000014070e723e */ /* 0x000fe400000010ff */
[----:B---3--:R-:W-:-:S02]  /*78eb0*/  F2FP.BF16.PACK_AB R5, R2, R5 ;  /* 0x000000050205723e */ /* 0x008fc400000010ff */
[----:B------:R-:W3:Y:S01]  /*78ec0*/  LDL.LU R2, [R1+0x2148] ;  /* 0x0021480001027983 */ /* 0x000ee20000300800 */
[----:B--2---:R-:W-:-:S03]  /*78ed0*/  F2FP.BF16.PACK_AB R9, R3, R9 ;  /* 0x000000090309723e */ /* 0x004fc600000010ff */
[----:B------:R-:W3:Y:S01]  /*78ee0*/  LDL.LU R3, [R1+0x2144] ;  /* 0x0021440001037983 */ /* 0x000ee20000300800 */
[----:B----4-:R-:W-:-:S03]  /*78ef0*/  F2FP.BF16.PACK_AB R11, R23, R0 ;  /* 0x00000000170b723e */ /* 0x010fc600000010ff */
[----:B------:R-:W2:Y:S04]  /*78f00*/  LDL.LU R0, [R1+0x2140] ;  /* 0x0021400001007983 */ /* 0x000ea80000300800 */
[----:B------:R-:W2:Y:S01]  /*78f10*/  LDL.LU R20, [R1+0x2e0] ;  /* 0x0002e00001147983 */ /* 0x000ea20000300800 */
[----:B------:R-:W-:Y:S02]  /*78f20*/  F2FP.BF16.PACK_AB R7, R21, R22 ;  /* 0x000000161507723e */ /* 0x000fe400000010ff */
[----:B------:R-:W-:Y:S01]  /*78f30*/  F2FP.BF16.PACK_AB R6, R15, R6 ;  /* 0x000000060f06723e */ /* 0x000fe200000010ff */
[----:B------:R-:W4:Y:S04]  /*78f40*/  LDL.LU R21, [R1+0x2ec] ;  /* 0x0002ec0001157983 */ /* 0x000f280000300800 */
[----:B------:R-:W5:Y:S04]  /*78f50*/  LDL.LU R22, [R1+0x2f8] ;  /* 0x0002f80001167983 */ /* 0x000f680000300800 */
[----:B------:R-:W2:Y:S04]  /*78f60*/  LDL.LU R23, [R1+0x308] ;  /* 0x0003080001177983 */ /* 0x000ea80000300800 */
[----:B------:R0:W-:Y:S04]  /*78f70*/  STS.128 [R28+0x480], R24 ;  /* 0x000480181c007388 */ /* 0x0001e80000000c00 */
[----:B------:R-:W-:Y:S04]  /*78f80*/  STS.128 [R28+0xc80], R16 ;  /* 0x000c80101c007388 */ /* 0x000fe80000000c00 */
[----:B------:R-:W-:Y:S04]  /*78f90*/  STS.128 [R28+0x500], R4 ;  /* 0x000500041c007388 */ /* 0x000fe80000000c00 */
[----:B------:R-:W-:Y:S01]  /*78fa0*/  STS.128 [R28+0xd00], R8 ;  /* 0x000d00081c007388 */ /* 0x000fe20000000c00 */
[----:B---3--:R-:W-:-:S03]  /*78fb0*/  F2FP.BF16.PACK_AB R15, R3, R2 ;  /* 0x00000002030f723e */ /* 0x008fc600000010ff */
[----:B------:R-:W3:Y:S04]  /*78fc0*/  LDL.LU R2, [R1+0x348] ;  /* 0x0003480001027983 */ /* 0x000ee80000300800 */
[----:B------:R-:W3:Y:S04]  /*78fd0*/  LDL.LU R3, [R1+0x354] ;  /* 0x0003540001037983 */ /* 0x000ee80000300800 */
[----:B0-----:R-:W3:Y:S04]  /*78fe0*/  LDL.LU R27, [R1+0x374] ;  /* 0x00037400011b7983 */ /* 0x001ee80000300800 */
[----:B------:R-:W3:Y:S04]  /*78ff0*/  LDL.LU R26, [R1+0x358] ;  /* 0x00035800011a7983 */ /* 0x000ee80000300800 */
[----:B------:R0:W-:Y:S04]  /*79000*/  STL [R1+0x203c], R24 ;  /* 0x00203c1801007387 */ /* 0x0001e80000100800 */
[----:B0-----:R-:W3:Y:S04]  /*79010*/  LDL.LU R24, [R1+0x37c] ;  /* 0x00037c0001187983 */ /* 0x001ee80000300800 */
[----:B------:R0:W-:Y:S04]  /*79020*/  STL [R1+0x2038], R25 ;  /* 0x0020381901007387 */ /* 0x0001e80000100800 */
        /* <DEDUP_REMOVED lines=13> */
[----:B------:R0:W-:Y:S01]  /*79100*/  STS.128 [R28+0x580], R12 ;  /* 0x0005800c1c007388 */ /* 0x0001e20000000c00 */
[----:B--2---:R-:W-:-:S03]  /*79110*/  F2FP.BF16.PACK_AB R20, R0, R20 ;  /* 0x000000140014723e */ /* 0x004fc600000010ff */
[----:B0-----:R-:W2:Y:S04]  /*79120*/  LDL.LU R12, [R1+0x344] ;  /* 0x00034400010c7983 */ /* 0x001ea80000300800 */
[----:B------:R-:W2:Y:S04]  /*79130*/  LDL.LU R13, [R1+0x368] ;  /* 0x00036800010d7983 */ /* 0x000ea80000300800 */
[----:B------:R-:W2:Y:S04]  /*79140*/  LDL.LU R14, [R1+0x36c] ;  /* 0x00036c00010e7983 */ /* 0x000ea80000300800 */
[----:B------:R-:W2:Y:S04]  /*79150*/  LDL.LU R15, [R1+0x388] ;  /* 0x00038800010f7983 */ /* 0x000ea80000300800 */
[----:B------:R-:W4:Y:S02]  /*79160*/  LDL.LU R0, [R1+0x213c] ;  /* 0x00213c0001007983 */ /* 0x000f240000300800 */
[----:B----4-:R-:W-:-:S02]  /*79170*/  F2FP.BF16.PACK_AB R21, R0, R21 ;  /* 0x000000150015723e */ /* 0x010fc400000010ff */
[----:B------:R-:W5:Y:S02]  /*79180*/  LDL.LU R0, [R1+0x2138] ;  /* 0x0021380001007983 */ /* 0x000f640000300800 */
[----:B-----5:R-:W-:Y:S02]  /*79190*/  F2FP.BF16.PACK_AB R22, R0, R22 ;  /* 0x000000160016723e */ /* 0x020fe400000010ff */
[----:B------:R-:W4:Y:S02]  /*791a0*/  LDL.LU R0, [R1+0x2134] ;  /* 0x0021340001007983 */ /* 0x000f240000300800 */
[----:B----4-:R-:W-:Y:S02]  /*791b0*/  F2FP.BF16.PACK_AB R23, R0, R23 ;  /* 0x000000170017723e */ /* 0x010fe400000010ff */
[----:B------:R-:W3:Y:S02]  /*791c0*/  LDL.LU R0, [R1+0x2130] ;  /* 0x0021300001007983 */ /* 0x000ee40000300800 */
[----:B---3--:R-:W-:-:S02]  /*791d0*/  F2FP.BF16.PACK_AB R16, R0, R16 ;  /* 0x000000100010723e */ /* 0x008fc400000010ff */
[----:B------:R-:W3:Y:S01]  /*791e0*/  LDL.LU R0, [R1+0x212c] ;  /* 0x00212c0001007983 */ /* 0x000ee20000300800 */
[----:B------:R-:W-:Y:S02]  /*791f0*/  F2FP.BF16.PACK_AB R8, R2, R8 ;  /* 0x000000080208723e */ /* 0x000fe400000010ff */
[----:B--2---:R-:W-:Y:S02]  /*79200*/  F2FP.BF16.PACK_AB R12, R3, R12 ;  /* 0x0000000c030c723e */ /* 0x004fe400000010ff */
[----:B---3--:R-:W-:Y:S02]  /*79210*/  F2FP.BF16.PACK_AB R4, R0, R4 ;  /* 0x000000040004723e */ /* 0x008fe400000010ff */
[----:B------:R-:W2:Y:S04]  /*79220*/  LDL.LU R0, [R1+0x2128] ;  /* 0x0021280001007983 */ /* 0x000ea80000300800 */
[----:B------:R-:W3:Y:S04]  /*79230*/  LDL.LU R2, [R1+0x2124] ;  /* 0x0021240001027983 */ /* 0x000ee80000300800 */
[----:B------:R-:W4:Y:S01]  /*79240*/  LDL.LU R3, [R1+0x2120] ;  /* 0x0021200001037983 */ /* 0x000f220000300800 */
[----:B--2---:R-:W-:-:S03]  /*79250*/  F2FP.BF16.PACK_AB R17, R17, R0 ;  /* 0x000000001111723e */ /* 0x004fc600000010ff */
[----:B------:R-:W2:Y:S01]  /*79260*/  LDL.LU R0, [R1+0x211c] ;  /* 0x00211c0001007983 */ /* 0x000ea20000300800 */
[----:B---3--:R-:W-:-:S03]  /*79270*/  F2FP.BF16.PACK_AB R5, R2, R5 ;  /* 0x000000050205723e */ /* 0x008fc600000010ff */
[----:B------:R-:W3:Y:S01]  /*79280*/  LDL.LU R2, [R1+0x2118] ;  /* 0x0021180001027983 */ /* 0x000ee20000300800 */
[----:B----4-:R-:W-:-:S03]  /*79290*/  F2FP.BF16.PACK_AB R18, R18, R3 ;  /* 0x000000031212723e */ /* 0x010fc600000010ff */
[----:B------:R-:W4:Y:S01]  /*792a0*/  LDL.LU R3, [R1+0x2114] ;  /* 0x0021140001037983 */ /* 0x000f220000300800 */
[----:B------:R-:W-:Y:S02]  /*792b0*/  F2FP.BF16.PACK_AB R9, R13, R9 ;  /* 0x000000090d09723e */ /* 0x000fe400000010ff */
[----:B------:R-:W-:Y:S02]  /*792c0*/  F2FP.BF16.PACK_AB R13, R14, R10 ;  /* 0x0000000a0e0d723e */ /* 0x000fe400000010ff */
[----:B------:R-:W-:Y:S02]  /*792d0*/  F2FP.BF16.PACK_AB R6, R6, R19 ;  /* 0x000000130606723e */ /* 0x000fe400000010ff */
[----:B------:R-:W-:Y:S02]  /*792e0*/  F2FP.BF16.PACK_AB R14, R24, R27 ;  /* 0x0000001b180e723e */ /* 0x000fe400000010ff */
[----:B--2---:R-:W-:Y:S02]  /*792f0*/  F2FP.BF16.PACK_AB R19, R26, R0 ;  /* 0x000000001a13723e */ /* 0x004fe400000010ff */
[----:B---3--:R-:W-:-:S02]  /*79300*/  F2FP.BF16.PACK_AB R10, R25, R2 ;  /* 0x00000002190a723e */ /* 0x008fc400000010ff */
[----:B------:R-:W2:Y:S04]  /*79310*/  LDL.LU R2, [R1+0x2110] ;  /* 0x0021100001027983 */ /* 0x000ea80000300800 */
[----:B------:R-:W3:Y:S01]  /*79320*/  LDL.LU R27, [R1+0x3c8] ;  /* 0x0003c800011b7983 */ /* 0x000ee20000300800 */
[----:B----4-:R-:W-:-:S03]  /*79330*/  F2FP.BF16.PACK_AB R7, R3, R7 ;  /* 0x000000070307723e */ /* 0x010fc600000010ff */
[----:B------:R-:W4:Y:S04]  /*79340*/  LDL.LU R26, [R1+0x498] ;  /* 0x00049800011a7983 */ /* 0x000f280000300800 */
[----:B------:R-:W5:Y:S04]  /*79350*/  LDL.LU R0, [R1+0x518] ;  /* 0x0005180001007983 */ /* 0x000f680000300800 */
[----:B------:R-:W2:Y:S04]  /*79360*/  LDL.LU R25, [R1+0x53c] ;  /* 0x00053c0001197983 */ /* 0x000ea80000300800 */
[----:B------:R-:W2:Y:S04]  /*79370*/  LDL.LU R24, [R1+0x534] ;  /* 0x0005340001187983 */ /* 0x000ea80000300800 */
[----:B------:R-:W2:Y:S01]  /*79380*/  LDL.LU R3, [R1+0x210c] ;  /* 0x00210c0001037983 */ /* 0x000ea20000300800 */
[----:B------:R-:W-:-:S03]  /*79390*/  F2FP.BF16.PACK_AB R11, R15, R11 ;  /* 0x0000000b0f0b723e */ /* 0x000fc600000010ff */
[----:B------:R0:W-:Y:S04]  /*793a0*/  STS.128 [R28+0xd80], R20 ;  /* 0x000d80141c007388 */ /* 0x0001e80000000c00 */
[----:B------:R-:W-:Y:S04]  /*793b0*/  STS.128 [R28+0x600], R16 ;  /* 0x000600101c007388 */ /* 0x000fe80000000c00 */
[----:B------:R-:W-:Y:S04]  /*793c0*/  STS.128 [R28+0xe00], R4 ;  /* 0x000e00041c007388 */ /* 0x000fe80000000c00 */
[----:B------:R-:W-:Y:S01]  /*793d0*/  STS.128 [R28+0x680], R8 ;  /* 0x000680081c007388 */ /* 0x000fe20000000c00 */
[----:B--2---:R-:W-:-:S03]  /*793e0*/  F2FP.BF16.PACK_AB R15, R3, R2 ;  /* 0x00000002030f723e */ /* 0x004fc600000010ff */
[----:B------:R-:W2:Y:S04]  /*793f0*/  LDL.LU R3, [R1+0x2108] ;  /* 0x0021080001037983 */ /* 0x000ea80000300800 */
[----:B------:R-:W2:Y:S04]  /*79400*/  LDL.LU R2, [R1+0x2104] ;  /* 0x0021040001027983 */ /* 0x000ea80000300800 */
[----:B0-----:R-:W2:Y:S04]  /*79410*/  LDL.LU R23, [R1+0x49c] ;  /* 0x00049c0001177983 */ /* 0x001ea80000300800 */
[----:B------:R-:W2:Y:S04]  /*79420*/  LDL.LU R20, [R1+0x520] ;  /* 0x0005200001147983 */ /* 0x000ea80000300800 */
[----:B------:R-:W2:Y:S04]  /*79430*/  LDL.LU R22, [R1+0x524] ;  /* 0x0005240001167983 */ /* 0x000ea80000300800 */
[----:B------:R0:W-:Y:S04]  /*79440*/  STL [R1+0x2040], R21 ;  /* 0x0020401501007387 */ /* 0x0001e80000100800 */
[----:B0-----:R-:W2:Y:S04]  /*79450*/  LDL.LU R21, [R1+0x530] ;  /* 0x0005300001157983 */ /* 0x001ea80000300800 */
[----:B------:R-:W2:Y:S04]  /*79460*/  LDL.LU R16, [R1+0x50c] ;  /* 0x00050c0001107983 */ /* 0x000ea80000300800 */
[----:B------:R-:W2:Y:S04]  /*79470*/  LDL.LU R17, [R1+0x514] ;  /* 0x0005140001117983 */ /* 0x000ea80000300800 */
        /* <DEDUP_REMOVED lines=8> */
[----:B------:R-:W5:Y:S04]  /*79500*/  LDL.LU R10, [R1+0x3bc] ;  /* 0x0003bc00010a7983 */ /* 0x000f680000300800 */
[----:B------:R-:W5:Y:S04]  /*79510*/  LDL.LU R11, [R1+0x3b4] ;  /* 0x0003b400010b7983 */ /* 0x000f680000300800 */
[----:B------:R0:W-:Y:S04]  /*79520*/  STS.128 [R28+0xe80], R12 ;  /* 0x000e800c1c007388 */ /* 0x0001e80000000c00 */
[----:B0-----:R-:W5:Y:S04]  /*79530*/  LDL.LU R12, [R1+0x508] ;  /* 0x00050800010c7983 */ /* 0x001f680000300800 */
[----:B------:R-:W5:Y:S04]  /*79540*/  LDL.LU R13, [R1+0x510] ;  /* 0x00051000010d7983 */ /* 0x000f680000300800 */
[----:B------:R-:W5:Y:S04]  /*79550*/  LDL.LU R14, [R1+0x51c] ;  /* 0x00051c00010e7983 */ /* 0x000f680000300800 */
[----:B------:R-:W5:Y:S01]  /*79560*/  LDL.LU R15, [R1+0x3b8] ;  /* 0x0003b800010f7983 */ /* 0x000f620000300800 */
[----:B--2---:R-:W-:-:S03]  /*79570*/  F2FP.BF16.PACK_AB R4, R3, R4 ;  /* 0x000000040304723e */ /* 0x004fc600000010ff */
[----:B------:R-:W2:Y:S01]  /*79580*/  LDL.LU R3, [R1+0x2100] ;  /* 0x0021000001037983 */ /* 0x000ea20000300800 */
[----:B---3--:R-:W-:-:S03]  /*79590*/  F2FP.BF16.PACK_AB R8, R2, R8 ;  /* 0x000000080208723e */ /* 0x008fc600000010ff */
[----:B------:R-:W2:Y:S01]  /*795a0*/  LDL.LU R2, [R1+0x20fc] ;  /* 0x0020fc0001027983 */ /* 0x000ea20000300800 */
[----:B------:R-:W-:Y:S02]  /*795b0*/  F2FP.BF16.PACK_AB R16, R16, R23 ;  /* 0x000000171010723e */ /* 0x000fe400000010ff */
[----:B----4-:R-:W-:Y:S02]  /*795c0*/  F2FP.BF16.PACK_AB R5, R9, R5 ;  /* 0x000000050905723e */ /* 0x010fe400000010ff */
[----:B-----5:R-:W-:Y:S02]  /*795d0*/  F2FP.BF16.PACK_AB R12, R12, R26 ;  /* 0x0000001a0c0c723e */ /* 0x020fe400000010ff */
[----:B------:R-:W3:Y:S04]  /*795e0*/  LDL R26, [R1+0x500] ;  /* 0x00050000011a7983 */ /* 0x000ee80000100800 */
[----:B------:R-:W4:Y:S01]  /*795f0*/  LDL.LU R23, [R1+0x504] ;  /* 0x0005040001177983 */ /* 0x000f220000300800 */
[----:B------:R-:W-:-:S02]  /*79600*/  F2FP.BF16.PACK_AB R13, R0, R13 ;  /* 0x0000000d000d723e */ /* 0x000fc400000010ff */
[----:B--2---:R-:W-:Y:S02]  /*79610*/  F2FP.BF16.PACK_AB R9, R2, R3 ;  /* 0x000000030209723e */ /* 0x004fe400000010ff */
[----:B------:R-:W2:Y:S04]  /*79620*/  LDL.LU R2, [R1+0x20f8] ;  /* 0x0020f80001027983 */ /* 0x000ea80000300800 */
[----:B------:R-:W5:Y:S04]  /*79630*/  LDL.LU R3, [R1+0x20f4] ;  /* 0x0020f40001037983 */ /* 0x000f680000300800 */
[----:B------:R-:W5:Y:S01]  /*79640*/  LDL.LU R0, [R1+0x20f0] ;  /* 0x0020f00001007983 */ /* 0x000f620000300800 */
[----:B------:R-:W-:-:S02]  /*79650*/  F2FP.BF16.PACK_AB R17, R14, R17 ;  /* 0x000000110e11723e */ /* 0x000fc400000010ff */
[----:B------:R-:W-:Y:S02]  /*79660*/  F2FP.BF16.PACK_AB R14, R7, R20 ;  /* 0x00000014070e723e */ /* 0x000fe400000010ff */
[----:B------:R-:W-:Y:S02]  /*79670*/  F2FP.BF16.PACK_AB R10, R10, R11 ;  /* 0x0000000b0a0a723e */ /* 0x000fe400000010ff */
[----:B------:R-:W-:Y:S02]  /*79680*/  F2FP.BF16.PACK_AB R6, R15, R6 ;  /* 0x000000060f06723e */ /* 0x000fe400000010ff */
[----:B------:R-:W-:Y:S02]  /*79690*/  F2FP.BF16.PACK_AB R15, R19, R21 ;  /* 0x00000015130f723e */ /* 0x000fe400000010ff */
[----:B------:R-:W-:Y:S02]  /*796a0*/  F2FP.BF16.PACK_AB R19, R25, R24 ;  /* 0x000000181913723e */ /* 0x000fe400000010ff */
[----:B------:R-:W-:-:S02]  /*796b0*/  F2FP.BF16.PACK_AB R18, R18, R22 ;  /* 0x000000161212723e */ /* 0x000fc400000010ff */
[----:B------:R-:W0:Y:S04]  /*796c0*/  S2R R22, SR_TID.X ;  /* 0x0000000000167919 */ /* 0x000e280000002100 */
[----:B------:R-:W-:Y:S04]  /*796d0*/  STS.128 [R28+0x780], R12 ;  /* 0x0007800c1c007388 */ /* 0x000fe80000000c00 */
[----:B------:R-:W-:Y:S01]  /*796e0*/  STS.128 [R28+0xf80], R16 ;  /* 0x000f80101c007388 */ /* 0x000fe20000000c00 */
[----:B------:R-:W-:-:S04]  /*796f0*/  SHF.L.U32 R20, R29, 0xe, RZ ;  /* 0x0000000e1d147819 */ /* 0x000fc800000006ff */
[----:B------:R-:W-:Y:S02]  /*79700*/  LOP3.LUT R20, R20, 0x18000, RZ, 0xc0, !PT ;  /* 0x0001800014147812 */ /* 0x000fe400078ec0ff */
[----:B--2---:R-:W-:Y:S02]  /*79710*/  F2FP.BF16.PACK_AB R7, R27, R2 ;  /* 0x000000021b07723e */ /* 0x004fe400000010ff */
[----:B------:R-:W2:Y:S01]  /*79720*/  LDL.LU R2, [R1+0x20ec] ;  /* 0x0020ec0001027983 */ /* 0x000ea20000300800 */
[----:B-----5:R-:W-:-:S03]  /*79730*/  F2FP.BF16.PACK_AB R11, R0, R3 ;  /* 0x00000003000b723e */ /* 0x020fc600000010ff */
[----:B------:R-:W5:Y:S04]  /*79740*/  LDL.LU R0, [R1+0x20e8] ;  /* 0x0020e80001007983 */ /* 0x000f680000300800 */
[----:B------:R-:W5:Y:S04]  /*79750*/  LDL.LU R3, [R1+0x20e4] ;  /* 0x0020e40001037983 */ /* 0x000f680000300800 */
[----:B------:R-:W5:Y:S04]  /*79760*/  LDL.LU R25, [R1+0x540] ;  /* 0x0005400001197983 */ /* 0x000f680000300800 */
[----:B------:R-:W5:Y:S04]  /*79770*/  LDL.LU R24, [R1+0x544] ;  /* 0x0005440001187983 */ /* 0x000f680000300800 */
[----:B------:R1:W-:Y:S04]  /*79780*/  STS.128 [R28+0x700], R4 ;  /* 0x000700041c007388 */ /* 0x0003e80000000c00 */
[----:B------:R-:W-:Y:S01]  /*79790*/  STS.128 [R28+0xf00], R8 ;  /* 0x000f00081c007388 */ /* 0x000fe20000000c00 */
[----:B0-----:R-:W-:-:S05]  /*797a0*/  LOP3.LUT R27, R22, 0xff, RZ, 0xc0, !PT ;  /* 0x000000ff161b7812 */ /* 0x001fca00078ec0ff */
[----:B-1----:R-:W-:Y:S01]  /*797b0*/  IMAD R4, R27, 0x10, R20 ;  /* 0x000000101b047824 */ /* 0x002fe200078e0214 */
[----:B------:R-:W-:Y:S06]  /*797c0*/  BAR.SYNC.DEFER_BLOCKING 0x0 ;  /* 0x0000000000007b1d */ /* 0x000fec0000010000 */
[----:B------:R-:W0:Y:S01]  /*797d0*/  LDS.128 R8, [R4] ;  /* 0x0000000004087984 */ /* 0x000e220000000c00 */
[----:B------:R-:W-:-:S03]  /*797e0*/  LOP3.LUT R6, R4, 0x20, RZ, 0x3c, !PT ;  /* 0x0000002004067812 */ /* 0x000fc600078e3cff */
[----:B------:R-:W-:Y:S04]  /*797f0*/  STL [R1+0x2044], R20 ;  /* 0x0020441401007387 */ /* 0x000fe80000100800 */
[----:B------:R-:W-:Y:S04]  /*79800*/  STL [R1+0x204c], R16 ;  /* 0x00204c1001007387 */ /* 0x000fe80000100800 */
[----:B------:R-:W-:Y:S04]  /*79810*/  STL [R1+0x2048], R18 ;  /* 0x0020481201007387 */ /* 0x000fe80000100800 */
[----:B0-----:R-:W-:Y:S01]  /*79820*/  STL.64 [R1+0x490], R8 ;  /* 0x0004900801007387 */ /* 0x001fe20000100a00 */
[----:B------:R-:W-:-:S03]  /*79830*/  MOV R19, R8 ;  /* 0x0000000800137202 */ /* 0x000fc60000000f00 */
[----:B------:R-:W-:Y:S04]  /*79840*/  STL.64 [R1+0x498], R10 ;  /* 0x0004980a01007387 */ /* 0x000fe80000100a00 */
[----:B------:R-:W0:Y:S01]  /*79850*/  LDS.128 R8, [R6] ;  /* 0x0000000006087984 */ /* 0x000e220000000c00 */
[----:B----4-:R-:W-:Y:S01]  /*79860*/  FSEL R5, R23, -INF , P0 ;  /* 0xff80000017057808 */ /* 0x010fe20000000000 */
[----:B0-----:R-:W-:Y:S01]  /*79870*/  IMAD.MOV.U32 R23, RZ, RZ, R8 ;  /* 0x000000ffff177224 */ /* 0x001fe200078e0008 */
[----:B------:R-:W-:Y:S02]  /*79880*/  LOP3.LUT R15, R4, 0x60, RZ, 0x3c, !PT ;  /* 0x00000060040f7812 */ /* 0x000fe400078e3cff */
[----:B---3--:R-:W-:Y:S02]  /*79890*/  ISETP.GE.U32.AND P1, PT, R26, 0x7f800000, PT ;  /* 0x7f8000001a00780c */ /* 0x008fe40003f26070 */
[----:B------:R-:W-:-:S04]  /*798a0*/  SHF.R.U32.HI R7, RZ, 0x7, R22 ;  /* 0x00000007ff077819 */ /* 0x000fc80000011616 */
[----:B------:R-:W-:Y:S01]  /*798b0*/  SGXT.U32 R7, R7, 0x1 ;  /* 0x000000010707781a */ /* 0x000fe20000000000 */
[----:B--2---:R-:W-:Y:S04]  /*798c0*/  STL [R1+0x2020], R2 ;  /* 0x0020200201007387 */ /* 0x004fe80000100800 */
[----:B------:R0:W-:Y:S04]  /*798d0*/  STL [R1+0x4ac], R5 ;  /* 0x0004ac0501007387 */ /* 0x0001e80000100800 */
[----:B------:R-:W-:Y:S01]  /*798e0*/  STL.64 [R1+0x480], R8 ;  /* 0x0004800801007387 */ /* 0x000fe20000100a00 */
[----:B0-----:R-:W-:-:S03]  /*798f0*/  LOP3.LUT R5, R4, 0x40, RZ, 0x3c, !PT ;  /* 0x0000004004057812 */ /* 0x001fc600078e3cff */
[----:B------:R-:W-:Y:S04]  /*79900*/  STL.64 [R1+0x488], R10 ;  /* 0x0004880a01007387 */ /* 0x000fe80000100a00 */
[----:B------:R-:W0:Y:S01]  /*79910*/  LDS.128 R8, [R5] ;  /* 0x0000000005087984 */ /* 0x000e220000000c00 */
[----:B------:R-:W-:-:S03]  /*79920*/  LOP3.LUT P2, RZ, R2, 0x100000, RZ, 0xc0, !PT ;  /* 0x0010000002ff7812 */ /* 0x000fc6000784c0ff */
[----:B0-----:R-:W-:Y:S01]  /*79930*/  STL.64 [R1+0x470], R8 ;  /* 0x0004700801007387 */ /* 0x001fe20000100a00 */
[----:B------:R-:W-:Y:S01]  /*79940*/  MOV R17, R8 ;  /* 0x0000000800117202 */ /* 0x000fe20000000f00 */
[----:B------:R-:W-:Y:S02]  /*79950*/  IMAD.MOV.U32 R2, RZ, RZ, R10 ;  /* 0x000000ffff027224 */ /* 0x000fe400078e000a */
[----:B------:R-:W-:Y:S04]  /*79960*/  STL.64 [R1+0x478], R10 ;  /* 0x0004780a01007387 */ /* 0x000fe80000100a00 */
[----:B------:R-:W0:Y:S04]  /*79970*/  LDS.128 R8, [R15] ;  /* 0x000000000f087984 */ /* 0x000e280000000c00 */
[----:B------:R-:W-:Y:S04]  /*79980*/  STL [R1+0x20e0], R19 ;  /* 0x0020e01301007387 */ /* 0x000fe80000100800 */
[----:B------:R-:W-:Y:S04]  /*79990*/  STL [R1+0x20dc], R17 ;  /* 0x0020dc1101007387 */ /* 0x000fe80000100800 */
[----:B------:R-:W1:Y:S04]  /*799a0*/  LDS.128 R16, [R4+0x1000] ;  /* 0x0010000004107984 */ /* 0x000e680000000c00 */
[----:B------:R2:W-:Y:S04]  /*799b0*/  STL [R1+0x2028], R2 ;  /* 0x0020280201007387 */ /* 0x0005e80000100800 */
[----:B0-----:R0:W-:Y:S01]  /*799c0*/  STL.64 [R1+0x440], R8 ;  /* 0x0004400801007387 */ /* 0x0011e20000100a00 */
[----:B--2---:R-:W-:-:S03]  /*799d0*/  MOV R2, R8 ;  /* 0x0000000800027202 */ /* 0x004fc60000000f00 */
[----:B------:R-:W-:Y:S01]  /*799e0*/  STL.64 [R1+0x448], R10 ;  /* 0x0004480a01007387 */ /* 0x000fe20000100a00 */
[----:B0-----:R-:W-:Y:S02]  /*799f0*/  @P1 IMAD.MOV.U32 R8, RZ, RZ, 0x7f800000 ;  /* 0x7f800000ff081424 */ /* 0x001fe400078e00ff */
[----:B-----5:R-:W-:Y:S02]  /*79a00*/  FADD R9, R24, R25 ;  /* 0x0000001918097221 */ /* 0x020fe40000000000 */
[----:B------:R-:W-:Y:S02]  /*79a10*/  @P1 FFMA.FTZ R9, R26, R8, +INF ;  /* 0x7f8000001a091423 */ /* 0x000fe40000010008 */
[----:B-1----:R-:W-:-:S03]  /*79a20*/  IMAD.MOV.U32 R22, RZ, RZ, R16 ;  /* 0x000000ffff167224 */ /* 0x002fc600078e0010 */
[----:B------:R0:W-:Y:S04]  /*79a30*/  STL [R1+0x4a4], R9 ;  /* 0x0004a40901007387 */ /* 0x0001e80000100800 */
[----:B------:R-:W-:Y:S04]  /*79a40*/  STL.64 [R1+0x460], R16 ;  /* 0x0004601001007387 */ /* 0x000fe80000100a00 */
[----:B------:R-:W-:Y:S04]  /*79a50*/  STL.64 [R1+0x468], R18 ;  /* 0x0004681201007387 */ /* 0x000fe80000100a00 */
[----:B------:R-:W1:Y:S01]  /*79a60*/  LDS.128 R16, [R6+0x1000] ;  /* 0x0010000006107984 */ /* 0x000e620000000c00 */
[----:B------:R-:W-:Y:S01]  /*79a70*/  ISETP.GE.U32.AND P0, PT, R27, 0x80, PT ;  /* 0x000000801b00780c */ /* 0x000fe20003f06070 */
[----:B------:R-:W-:Y:S01]  /*79a80*/  IMAD R7, R7, c[0x0][0x1c8], RZ ;  /* 0x0000720007077a24 */ /* 0x000fe200078e02ff */
[----:B------:R-:W-:-:S02]  /*79a90*/  MOV R27, c[0x0][0x1c8] ;  /* 0x00007200001b7a02 */ /* 0x000fc40000000f00 */
[----:B0-----:R-:W-:Y:S02]  /*79aa0*/  SHF.L.U32 R9, R29, 0x2, RZ ;  /* 0x000000021d097819 */ /* 0x001fe400000006ff */
[----:B------:R-:W-:Y:S02]  /*79ab0*/  LEA R8, R27, R7, 0x1 ;  /* 0x000000071b087211 */ /* 0x000fe400078e08ff */
[----:B------:R-:W-:-:S03]  /*79ac0*/  LOP3.LUT R13, R9, 0x180, RZ, 0xc0, !PT ;  /* 0x00000180090d7812 */ /* 0x000fc600078ec0ff */
[----:B------:R-:W-:Y:S01]  /*79ad0*/  IMAD R9, R27, 0x2, R8 ;  /* 0x000000021b097824 */ /* 0x000fe200078e0208 */
[----:B-1----:R-:W-:Y:S01]  /*79ae0*/  MOV R24, R16 ;  /* 0x0000001000187202 */ /* 0x002fe20000000f00 */
[----:B------:R0:W-:Y:S04]  /*79af0*/  STL [R1+0x450], R16 ;  /* 0x0004501001007387 */ /* 0x0001e80000100800 */
[----:B------:R1:W-:Y:S01]  /*79b00*/  STL.64 [R1+0x458], R18 ;  /* 0x0004581201007387 */ /* 0x0003e20000100a00 */
[----:B0-----:R-:W-:-:S03]  /*79b10*/  IMAD.MOV.U32 R16, RZ, RZ, R17 ;  /* 0x000000ffff107224 */ /* 0x001fc600078e0011 */
[----:B-1----:R-:W2:Y:S04]  /*79b20*/  LDL.LU R19, [R1+0x20e0] ;  /* 0x0020e00001137983 */ /* 0x002ea80000300800 */
[----:B------:R-:W3:Y:S04]  /*79b30*/  LDL.LU R17, [R1+0x20dc] ;  /* 0x0020dc0001117983 */ /* 0x000ee80000300800 */
[----:B------:R-:W-:Y:S04]  /*79b40*/  STL [R1+0x20d8], R27 ;  /* 0x0020d81b01007387 */ /* 0x000fe80000100800 */
[----:B------:R-:W-:Y:S04]  /*79b50*/  STL [R1+0x20d4], R24 ;  /* 0x0020d41801007387 */ /* 0x000fe80000100800 */
[----:B------:R-:W0:Y:S01]  /*79b60*/  LDS.128 R24, [R5+0x1000] ;  /* 0x0010000005187984 */ /* 0x000e220000000c00 */
[----:B------:R-:W-:Y:S01]  /*79b70*/  IMAD.SHL.U32 R14, R29, 0x10, RZ ;  /* 0x000000101d0e7824 */ /* 0x000fe200078e00ff */
[----:B------:R-:W-:-:S04]  /*79b80*/  LEA R10, P1, R7, R3, 0x1 ;  /* 0x00000003070a7211 */ /* 0x000fc800078208ff */
[----:B------:R-:W-:Y:S02]  /*79b90*/  LOP3.LUT R14, R14, 0x70, RZ, 0xc0, !PT ;  /* 0x000000700e0e7812 */ /* 0x000fe400078ec0ff */
[----:B------:R-:W-:Y:S02]  /*79ba0*/  LEA.HI.X.SX32 R11, R7, R0, 0x1, P1 ;  /* 0x00000000070b7211 */ /* 0x000fe400008f0eff */
[----:B------:R-:W-:Y:S01]  /*79bb0*/  IADD3 R7, R14, R13, RZ ;  /* 0x0000000d0e077210 */ /* 0x000fe20007ffe0ff */
[----:B------:R-:W-:Y:S04]  /*79bc0*/  STL [R1+0x2058], R16 ;  /* 0x0020581001007387 */ /* 0x000fe80000100800 */
[----:B------:R-:W-:Y:S04]  /*79bd0*/  STL [R1+0x4a8], R7 ;  /* 0x0004a80701007387 */ /* 0x000fe80000100800 */
[----:B0-----:R-:W-:Y:S01]  /*79be0*/  STL [R1+0x430], R24 ;  /* 0x0004301801007387 */ /* 0x001fe20000100800 */
[----:B------:R-:W-:-:S03]  /*79bf0*/  IMAD.MOV.U32 R20, RZ, RZ, R24 ;  /* 0x000000ffff147224 */ /* 0x000fc600078e0018 */
[----:B------:R0:W-:Y:S04]  /*79c00*/  STL.64 [R1+0x438], R26 ;  /* 0x0004381a01007387 */ /* 0x0001e80000100a00 */
[----:B0-----:R-:W4:Y:S04]  /*79c10*/  LDL.LU R27, [R1+0x20d8] ;  /* 0x0020d800011b7983 */ /* 0x001f280000300800 */
[----:B------:R-:W5:Y:S01]  /*79c20*/  LDL.LU R24, [R1+0x20d4] ;  /* 0x0020d40001187983 */ /* 0x000f620000300800 */
[----:B------:R-:W-:-:S05]  /*79c30*/  MOV R18, R25 ;  /* 0x0000001900127202 */ /* 0x000fca0000000f00 */
[----:B------:R-:W-:Y:S01]  /*79c40*/  STL [R1+0x205c], R18 ;  /* 0x00205c1201007387 */ /* 0x000fe20000100800 */
[----:B------:R-:W-:-:S04]  /*79c50*/  LEA R12, P1, R8, R3, 0x1 ;  /* 0x00000003080c7211 */ /* 0x000fc800078208ff */
[----:B------:R-:W-:Y:S02]  /*79c60*/  LEA.HI.X.SX32 R13, R8, R0, 0x1, P1 ;  /* 0x00000000080d7211 */ /* 0x000fe400008f0eff */
[----:B------:R-:W-:Y:S01]  /*79c70*/  LEA R8, P1, R9, R3, 0x1 ;  /* 0x0000000309087211 */ /* 0x000fe200078208ff */
[----:B--2---:R-:W-:Y:S04]  /*79c80*/  STG.E.U16 [R10.64], R19 ;  /* 0x000000130a007986 */ /* 0x004fe8000c101506 */
[----:B------:R-:W-:Y:S04]  /*79c90*/  STG.E.U16 [R12.64], R23 ;  /* 0x000000170c007986 */ /* 0x000fe8000c101506 */
[----:B----4-:R-:W-:Y:S01]  /*79ca0*/  STL [R1+0x20d0], R27 ;  /* 0x0020d01b01007387 */ /* 0x010fe20000100800 */
[----:B------:R-:W-:-:S03]  /*79cb0*/  IMAD R7, R27, 0x2, R9 ;  /* 0x000000021b077824 */ /* 0x000fc600078e0209 */
[----:B-----5:R-:W-:Y:S04]  /*79cc0*/  STL [R1+0x20cc], R24 ;  /* 0x0020cc1801007387 */ /* 0x020fe80000100800 */
[----:B------:R-:W0:Y:S04]  /*79cd0*/  LDS.128 R24, [R15+0x1000] ;  /* 0x001000000f187984 */ /* 0x000e280000000c00 */
[----:B0-----:R-:W-:Y:S01]  /*79ce0*/  STL.64 [R1+0x420], R24 ;  /* 0x0004201801007387 */ /* 0x001fe20000100a00 */
[----:B------:R-:W-:-:S03]  /*79cf0*/  MOV R21, R24 ;  /* 0x0000001800157202 */ /* 0x000fc60000000f00 */
[----:B------:R-:W-:Y:S04]  /*79d00*/  STL.64 [R1+0x428], R26 ;  /* 0x0004281a01007387 */ /* 0x000fe80000100a00 */
[----:B------:R-:W0:Y:S04]  /*79d10*/  LDS.128 R24, [R4+0x2000] ;  /* 0x0020000004187984 */ /* 0x000e280000000c00 */
[----:B------:R-:W-:Y:S04]  /*79d20*/  STL [R1+0x20c8], R22 ;  /* 0x0020c81601007387 */ /* 0x000fe80000100800 */
[----:B------:R-:W-:Y:S04]  /*79d30*/  STL.64 [R1+0x20c0], R20 ;  /* 0x0020c01401007387 */ /* 0x000fe80000100a00 */
[----:B------:R-:W1:Y:S04]  /*79d40*/  LDS.128 R20, [R6+0x2000] ;  /* 0x0020000006147984 */ /* 0x000e680000000c00 */
[----:B0-----:R-:W-:Y:S04]  /*79d50*/  STL [R1+0x410], R24 ;  /* 0x0004101801007387 */ /* 0x001fe80000100800 */
[----:B------:R0:W-:Y:S01]  /*79d60*/  STL.64 [R1+0x418], R26 ;  /* 0x0004181a01007387 */ /* 0x0001e20000100a00 */
[----:B------:R-:W-:Y:S01]  /*79d70*/  MOV R19, R25 ;  /* 0x0000001900137202 */ /* 0x000fe20000000f00 */
[----:B------:R-:W-:-:S02]  /*79d80*/  IMAD.MOV.U32 R18, RZ, RZ, R24 ;  /* 0x000000ffff127224 */ /* 0x000fc400078e0018 */
[----:B0-----:R-:W2:Y:S04]  /*79d90*/  LDL.LU R27, [R1+0x20d0] ;  /* 0x0020d000011b7983 */ /* 0x001ea80000300800 */
[----:B------:R-:W4:Y:S04]  /*79da0*/  LDL.LU R24, [R1+0x20cc] ;  /* 0x0020cc0001187983 */ /* 0x000f280000300800 */
[----:B------:R-:W-:Y:S04]  /*79db0*/  STL [R1+0x2060], R19 ;  /* 0x0020601301007387 */ /* 0x000fe80000100800 */
[----:B-1----:R-:W-:Y:S04]  /*79dc0*/  STL [R1+0x400], R20 ;  /* 0x0004001401007387 */ /* 0x002fe80000100800 */
[----:B------:R0:W-:Y:S04]  /*79dd0*/  STL.64 [R1+0x408], R22 ;  /* 0x0004081601007387 */ /* 0x0001e80000100a00 */
[----:B0-----:R-:W5:Y:S01]  /*79de0*/  LDL.LU R22, [R1+0x20c8] ;  /* 0x0020c80001167983 */ /* 0x001f620000300800 */
[----:B------:R-:W-:Y:S01]  /*79df0*/  LEA.HI.X.SX32 R9, R9, R0, 0x1, P1 ;  /* 0x0000000009097211 */ /* 0x000fe200008f0eff */
[----:B------:R-:W-:-:S04]  /*79e00*/  IMAD.MOV.U32 R16, RZ, RZ, R20 ;  /* 0x000000ffff107224 */ /* 0x000fc800078e0014 */
[----:B---3--:R0:W-:Y:S02]  /*79e10*/  STG.E.U16 [R8.64], R17 ;  /* 0x0000001108007986 */ /* 0x0081e4000c101506 */
[----:B0-----:R-:W-:Y:S02]  /*79e20*/  MOV R17, R21 ;  /* 0x0000001500117202 */ /* 0x001fe40000000f00 */
[----:B------:R-:W3:Y:S04]  /*79e30*/  LDL.LU.64 R20, [R1+0x20c0] ;  /* 0x0020c00001147983 */ /* 0x000ee80000300a00 */
[----:B------:R-:W-:Y:S04]  /*79e40*/  STL [R1+0x2064], R17 ;  /* 0x0020641101007387 */ /* 0x000fe80000100800 */
[----:B------:R-:W-:Y:S04]  /*79e50*/  STL [R1+0x20bc], R18 ;  /* 0x0020bc1201007387 */ /* 0x000fe80000100800 */
[----:B------:R-:W-:Y:S04]  /*79e60*/  STL [R1+0x20b8], R16 ;  /* 0x0020b81001007387 */ /* 0x000fe80000100800 */
[----:B------:R-:W0:Y:S01]  /*79e70*/  LDS.128 R16, [R5+0x2000] ;  /* 0x0020000005107984 */ /* 0x000e220000000c00 */
[----:B------:R-:W-:-:S03]  /*79e80*/  LEA R10, P1, R7, R3, 0x1 ;  /* 0x00000003070a7211 */ /* 0x000fc600078208ff */
[----:B0-----:R-:W-:Y:S01]  /*79e90*/  STL.64 [R1+0x3f0], R16 ;  /* 0x0003f01001007387 */ /* 0x001fe20000100a00 */
[----:B------:R-:W-:-:S03]  /*79ea0*/  MOV R25, R16 ;  /* 0x0000001000197202 */ /* 0x000fc60000000f00 */
[----:B------:R-:W-:Y:S04]  /*79eb0*/  STL.64 [R1+0x3f8], R18 ;  /* 0x0003f81201007387 */ /* 0x000fe80000100a00 */
[----:B------:R-:W0:Y:S01]  /*79ec0*/  LDS.128 R16, [R15+0x2000] ;  /* 0x002000000f107984 */ /* 0x000e220000000c00 */
[----:B------:R-:W-:-:S05]  /*79ed0*/  LEA.HI.X.SX32 R11, R7, R0, 0x1, P1 ;  /* 0x00000000070b7211 */ /* 0x000fca00008f0eff */
[----:B------:R1:W-:Y:S04]  /*79ee0*/  STG.E.U16 [R10.64], R2 ;  /* 0x000000020a007986 */ /* 0x0003e8000c101506 */
[----:B0-----:R-:W-:Y:S01]  /*79ef0*/  STL [R1+0x3e0], R16 ;  /* 0x0003e01001007387 */ /* 0x001fe20000100800 */
[----:B-1----:R-:W-:Y:S01]  /*79f00*/  MOV R2, R16 ;  /* 0x0000001000027202 */ /* 0x002fe20000000f00 */
[----:B------:R-:W-:Y:S02]  /*79f10*/  IMAD.MOV.U32 R23, RZ, RZ, R17 ;  /* 0x000000ffff177224 */ /* 0x000fe400078e0011 */
[----:B------:R-:W-:Y:S04]  /*79f20*/  STL.64 [R1+0x3e8], R18 ;  /* 0x0003e81201007387 */ /* 0x000fe80000100a00 */
[----:B------:R-:W0:Y:S04]  /*79f30*/  LDS.128 R16, [R4+0x3000] ;  /* 0x0030000004107984 */ /* 0x000e280000000c00 */
[----:B------:R-:W-:Y:S04]  /*79f40*/  STL [R1+0x2068], R23 ;  /* 0x0020681701007387 */ /* 0x000fe80000100800 */
[----:B0-----:R-:W-:Y:S04]  /*79f50*/  STL.64 [R1+0x3d0], R16 ;  /* 0x0003d01001007387 */ /* 0x001fe80000100a00 */
[----:B------:R-:W-:Y:S01]  /*79f60*/  STL.64 [R1+0x3d8], R18 ;  /* 0x0003d81201007387 */ /* 0x000fe20000100a00 */
[----:B--2---:R-:W-:-:S05]  /*79f70*/  IMAD R14, R27, 0x2, R7 ;  /* 0x000000021b0e7824 */ /* 0x004fca00078e0207 */
[----:B------:R-:W-:-:S04]  /*79f80*/  LEA R12, P1, R14, R3, 0x1 ;  /* 0x000000030e0c7211 */ /* 0x000fc800078208ff */
[----:B------:R-:W-:-:S05]  /*79f90*/  LEA.HI.X.SX32 R13, R14, R0, 0x1, P1 ;  /* 0x000000000e0d7211 */ /* 0x000fca00008f0eff */
[----:B-----5:R0:W-:Y:S02]  /*79fa0*/  STG.E.U16 [R12.64], R22 ;  /* 0x000000160c007986 */ /* 0x0201e4000c101506 */
[----:B0-----:R-:W-:Y:S02]  /*79fb0*/  IMAD.MOV.U32 R22, RZ, RZ, R16 ;  /* 0x000000ffff167224 */ /* 0x001fe400078e0010 */
[----:B------:R-:W0:Y:S01]  /*79fc0*/  LDS.128 R16, [R6+0x3000] ;  /* 0x0030000006107984 */ /* 0x000e220000000c00 */
[----:B------:R-:W-:-:S04]  /*79fd0*/  LEA R7, R27, R14, 0x1 ;  /* 0x0000000e1b077211 */ /* 0x000fc800078e08ff */
[----:B------:R-:W-:Y:S01]  /*79fe0*/  LEA R8, P1, R7, R3, 0x1 ;  /* 0x0000000307087211 */ /* 0x000fe200078208ff */
[----:B------:R-:W-:-:S03]  /*79ff0*/  IMAD R11, R27, 0x2, R7 ;  /* 0x000000021b0b7824 */ /* 0x000fc600078e0207 */
[----:B------:R-:W-:Y:S01]  /*7a000*/  LEA.HI.X.SX32 R9, R7, R0, 0x1, P1 ;  /* 0x0000000007097211 */ /* 0x000fe200008f0eff */
[----:B------:R-:W-:Y:S01]  /*7a010*/  IMAD R7, R27, 0x2, R11 ;  /* 0x000000021b077824 */ /* 0x000fe200078e020b */
[----:B------:R-:W-:-:S04]  /*7a020*/  LEA R10, P1, R11, R3, 0x1 ;  /* 0x000000030b0a7211 */ /* 0x000fc800078208ff */
[-C--:B------:R-:W-:Y:S02]  /*7a030*/  LEA.HI.X.SX32 R11, R11, R0.reuse, 0x1, P1 ;  /* 0x000000000b0b7211 */ /* 0x080fe400008f0eff */
[----:B------:R-:W-:Y:S02]  /*7a040*/  LEA R12, P1, R7, R3, 0x1 ;  /* 0x00000003070c7211 */ /* 0x000fe400078208ff */
[----:B------:R-:W-:Y:S01]  /*7a050*/  LEA R14, R27, R7, 0x1 ;  /* 0x000000071b0e7211 */ /* 0x000fe200078e08ff */
[----:B----4-:R1:W-:Y:S01]  /*7a060*/  STG.E.U16 [R8.64], R24 ;  /* 0x0000001808007986 */ /* 0x0103e2000c101506 */
[----:B------:R-:W-:-:S03]  /*7a070*/  LEA.HI.X.SX32 R13, R7, R0, 0x1, P1 ;  /* 0x00000000070d7211 */ /* 0x000fc600008f0eff */
[----:B---3--:R0:W-:Y:S01]  /*7a080*/  STG.E.U16 [R10.64], R20 ;  /* 0x000000140a007986 */ /* 0x0081e2000c101506 */
[----:B------:R-:W-:Y:S02]  /*7a090*/  LEA R7, R27, R14, 0x1 ;  /* 0x0000000e1b077211 */ /* 0x000fe400078e08ff */
[----:B-1----:R-:W-:-:S04]  /*7a0a0*/  LEA R8, P1, R14, R3, 0x1 ;  /* 0x000000030e087211 */ /* 0x002fc800078208ff */
[----:B------:R-:W-:Y:S02]  /*7a0b0*/  LEA.HI.X.SX32 R9, R14, R0, 0x1, P1 ;  /* 0x000000000e097211 */ /* 0x000fe400008f0eff */
[----:B0-----:R-:W-:Y:S01]  /*7a0c0*/  MOV R20, R17 ;  /* 0x0000001100147202 */ /* 0x001fe20000000f00 */
[----:B------:R-:W-:Y:S01]  /*7a0d0*/  STL [R1+0x3c0], R16 ;  /* 0x0003c01001007387 */ /* 0x000fe20000100800 */
[----:B------:R-:W-:-:S03]  /*7a0e0*/  IMAD.MOV.U32 R14, RZ, RZ, R16 ;  /* 0x000000ffff0e7224 */ /* 0x000fc600078e0010 */
[----:B------:R0:W-:Y:S04]  /*7a0f0*/  STL.64 [R1+0x3c8], R18 ;  /* 0x0003c81201007387 */ /* 0x0001e80000100a00 */
[----:B------:R-:W-:Y:S04]  /*7a100*/  STG.E.U16 [R12.64], R21 ;  /* 0x000000150c007986 */ /* 0x000fe8000c101506 */
[----:B0-----:R-:W2:Y:S04]  /*7a110*/  LDL.LU R18, [R1+0x20bc] ;  /* 0x0020bc0001127983 */ /* 0x001ea80000300800 */
[----:B------:R-:W3:Y:S04]  /*7a120*/  LDL.LU R16, [R1+0x20b8] ;  /* 0x0020b80001107983 */ /* 0x000ee80000300800 */
[----:B------:R-:W-:Y:S04]  /*7a130*/  STL [R1+0x206c], R20 ;  /* 0x00206c1401007387 */ /* 0x000fe80000100800 */
[----:B------:R-:W-:Y:S04]  /*7a140*/  STL [R1+0x20b4], R22 ;  /* 0x0020b41601007387 */ /* 0x000fe80000100800 */
[----:B------:R-:W0:Y:S04]  /*7a150*/  LDS.128 R20, [R5+0x3000] ;  /* 0x0030000005147984 */ /* 0x000e280000000c00 */
[----:B0-----:R-:W-:Y:S01]  /*7a160*/  STL.64 [R1+0x390], R20 ;  /* 0x0003901401007387 */ /* 0x001fe20000100a00 */
[----:B------:R-:W-:-:S03]  /*7a170*/  MOV R19, R20 ;  /* 0x0000001400137202 */ /* 0x000fc60000000f00 */
[----:B------:R-:W-:Y:S04]  /*7a180*/  STL.64 [R1+0x398], R22 ;  /* 0x0003981601007387 */ /* 0x000fe80000100a00 */
[----:B------:R-:W0:Y:S04]  /*7a190*/  LDS.128 R20, [R15+0x3000] ;  /* 0x003000000f147984 */ /* 0x000e280000000c00 */
[----:B0-----:R-:W-:Y:S04]  /*7a1a0*/  STL [R1+0x380], R20 ;  /* 0x0003801401007387 */ /* 0x001fe80000100800 */
[----:B------:R0:W-:Y:S04]  /*7a1b0*/  STL.64 [R1+0x388], R22 ;  /* 0x0003881601007387 */ /* 0x0001e80000100a00 */
[----:B0-----:R-:W4:Y:S04]  /*7a1c0*/  LDL.LU R22, [R1+0x20b4] ;  /* 0x0020b40001167983 */ /* 0x001f280000300800 */
[----:B------:R-:W-:Y:S04]  /*7a1d0*/  STL [R1+0x2070], R21 ;  /* 0x0020701501007387 */ /* 0x000fe80000100800 */
[----:B--2---:R0:W-:Y:S02]  /*7a1e0*/  STG.E.U16 [R8.64], R18 ;  /* 0x0000001208007986 */ /* 0x0041e4000c101506 */
[----:B0-----:R-:W-:-:S02]  /*7a1f0*/  IMAD.MOV.U32 R18, RZ, RZ, R20 ;  /* 0x000000ffff127224 */ /* 0x001fc400078e0014 */
[----:B----4-:R-:W-:Y:S04]  /*7a200*/  STL [R1+0x20b0], R22 ;  /* 0x0020b01601007387 */ /* 0x010fe80000100800 */
[----:B------:R-:W0:Y:S04]  /*7a210*/  LDS.128 R20, [R4+0x4000] ;  /* 0x0040000004147984 */ /* 0x000e280000000c00 */
[----:B0-----:R-:W-:Y:S01]  /*7a220*/  STL.64 [R1+0x3b0], R20 ;  /* 0x0003b01401007387 */ /* 0x001fe20000100a00 */
[----:B------:R-:W-:-:S03]  /*7a230*/  IMAD.MOV.U32 R17, RZ, RZ, R20 ;  /* 0x000000ffff117224 */ /* 0x000fc600078e0014 */
[----:B------:R-:W-:Y:S04]  /*7a240*/  STL.64 [R1+0x3b8], R22 ;  /* 0x0003b81601007387 */ /* 0x000fe80000100a00 */
[----:B------:R-:W0:Y:S04]  /*7a250*/  LDS.128 R20, [R6+0x4000] ;  /* 0x0040000006147984 */ /* 0x000e280000000c00 */
[----:B0-----:R-:W-:Y:S04]  /*7a260*/  STL [R1+0x3a0], R20 ;  /* 0x0003a01401007387 */ /* 0x001fe80000100800 */
[----:B------:R0:W-:Y:S04]  /*7a270*/  STL.64 [R1+0x3a8], R22 ;  /* 0x0003a81601007387 */ /* 0x0001e80000100a00 */
[----:B0-----:R-:W2:Y:S01]  /*7a280*/  LDL.LU R22, [R1+0x20b0] ;  /* 0x0020b00001167983 */ /* 0x001ea20000300800 */
[----:B------:R-:W-:-:S04]  /*7a290*/  LEA R10, P1, R7, R3, 0x1 ;  /* 0x00000003070a7211 */ /* 0x000fc800078208ff */
[----:B------:R-:W-:-:S05]  /*7a2a0*/  LEA.HI.X.SX32 R11, R7, R0, 0x1, P1 ;  /* 0x00000000070b7211 */ /* 0x000fca00008f0eff */
[----:B---3--:R0:W-:Y:S04]  /*7a2b0*/  STG.E.U16 [R10.64], R16 ;  /* 0x000000100a007986 */ /* 0x0081e8000c101506 */
[----:B------:R-:W-:Y:S01]  /*7a2c0*/  STL.64 [R1+0x20a8], R18 ;  /* 0x0020a81201007387 */ /* 0x000fe20000100a00 */
[----:B0-----:R-:W-:-:S05]  /*7a2d0*/  IMAD.MOV.U32 R16, RZ, RZ, R20 ;  /* 0x000000ffff107224 */ /* 0x001fca00078e0014 */
[----:B------:R-:W-:Y:S04]  /*7a2e0*/  STL.64 [R1+0x20a0], R16 ;  /* 0x0020a01001007387 */ /* 0x000fe80000100a00 */
[----:B------:R-:W0:Y:S01]  /*7a2f0*/  LDS.128 R16, [R5+0x4000] ;  /* 0x0040000005107984 */ /* 0x000e220000000c00 */
[----:B------:R-:W-:-:S05]  /*7a300*/  IMAD R8, R27, 0x2, R7 ;  /* 0x000000021b087824 */ /* 0x000fca00078e0207 */
[CC--:B------:R-:W-:Y:S02]  /*7a310*/  LEA R12, P1, R8.reuse, R3.reuse, 0x1 ;  /* 0x00000003080c7211 */ /* 0x0c0fe400078208ff */
[----:B------:R-:W-:Y:S02]  /*7a320*/  LEA R9, R27, R8, 0x1 ;  /* 0x000000081b097211 */ /* 0x000fe400078e08ff */
[----:B------:R-:W-:Y:S02]  /*7a330*/  LEA.HI.X.SX32 R13, R8, R0, 0x1, P1 ;  /* 0x00000000080d7211 */ /* 0x000fe400008f0eff */
[----:B------:R-:W-:Y:S02]  /*7a340*/  LEA R8, P1, R9, R3, 0x1 ;  /* 0x0000000309087211 */ /* 0x000fe400078208ff */
[----:B------:R-:W-:Y:S02]  /*7a350*/  LEA R7, R27, R9, 0x1 ;  /* 0x000000091b077211 */ /* 0x000fe400078e08ff */
[----:B------:R-:W-:-:S02]  /*7a360*/  MOV R24, R21 ;  /* 0x0000001500187202 */ /* 0x000fc40000000f00 */
[----:B------:R-:W-:Y:S01]  /*7a370*/  LEA.HI.X.SX32 R9, R9, R0, 0x1, P1 ;  /* 0x0000000009097211 */ /* 0x000fe200008f0eff */
[----:B------:R-:W-:Y:S04]  /*7a380*/  STG.E.U16 [R12.64], R25 ;  /* 0x000000190c007986 */ /* 0x000fe8000c101506 */
[----:B------:R-:W-:Y:S04]  /*7a390*/  STL [R1+0x2074], R24 ;  /* 0x0020741801007387 */ /* 0x000fe80000100800 */
[----:B------:R1:W-:Y:S04]  /*7a3a0*/  STG.E.U16 [R8.64], R2 ;  /* 0x0000000208007986 */ /* 0x0003e8000c101506 */
[----:B0-----:R-:W-:Y:S01]  /*7a3b0*/  STL [R1+0x360], R16 ;  /* 0x0003601001007387 */ /* 0x001fe20000100800 */
[----:B-1----:R-:W-:Y:S01]  /*7a3c0*/  MOV R2, R16 ;  /* 0x0000001000027202 */ /* 0x002fe20000000f00 */
[----:B------:R-:W-:-:S02]  /*7a3d0*/  IMAD.MOV.U32 R25, RZ, RZ, R17 ;  /* 0x000000ffff197224 */ /* 0x000fc400078e0011 */
[----:B------:R-:W-:Y:S04]  /*7a3e0*/  STL.64 [R1+0x368], R18 ;  /* 0x0003681201007387 */ /* 0x000fe80000100a00 */
[----:B------:R-:W0:Y:S01]  /*7a3f0*/  LDS.128 R16, [R15+0x4000] ;  /* 0x004000000f107984 */ /* 0x000e220000000c00 */
[----:B------:R-:W-:-:S04]  /*7a400*/  LEA R10, P1, R7, R3, 0x1 ;  /* 0x00000003070a7211 */ /* 0x000fc800078208ff */
[----:B------:R-:W-:Y:S01]  /*7a410*/  LEA.HI.X.SX32 R11, R7, R0, 0x1, P1 ;  /* 0x00000000070b7211 */ /* 0x000fe200008f0eff */
[----:B------:R-:W-:Y:S04]  /*7a420*/  STL [R1+0x2078], R25 ;  /* 0x0020781901007387 */ /* 0x000fe80000100800 */
[----:B0-----:R-:W-:Y:S04]  /*7a430*/  STL [R1+0x340], R16 ;  /* 0x0003401001007387 */ /* 0x001fe80000100800 */
[----:B------:R-:W-:Y:S04]  /*7a440*/  STL.64 [R1+0x348], R18 ;  /* 0x0003481201007387 */ /* 0x000fe80000100a00 */
[----:B--2---:R0:W-:Y:S02]  /*7a450*/  STG.E.U16 [R10.64], R22 ;  /* 0x000000160a007986 */ /* 0x0041e4000c101506 */
[----:B0-----:R-:W-:-:S02]  /*7a460*/  IMAD.MOV.U32 R22, RZ, RZ, R17 ;  /* 0x000000ffff167224 */ /* 0x001fc400078e0011 */
[----:B------:R-:W0:Y:S04]  /*7a470*/  LDS.128 R16, [R4+0x5000] ;  /* 0x0050000004107984 */ /* 0x000e280000000c00 */
[----:B------:R-:W-:Y:S04]  /*7a480*/  STL [R1+0x207c], R22 ;  /* 0x00207c1601007387 */ /* 0x000fe80000100800 */
[----:B0-----:R-:W-:Y:S04]  /*7a490*/  STL.64 [R1+0x370], R16 ;  /* 0x0003701001007387 */ /* 0x001fe80000100a00 */
[----:B------:R-:W-:Y:S04]  /*7a4a0*/  STL.64 [R1+0x378], R18 ;  /* 0x0003781201007387 */ /* 0x000fe80000100a00 */
[----:B------:R-:W0:Y:S04]  /*7a4b0*/  LDS.128 R16, [R6+0x5000] ;  /* 0x0050000006107984 */ /* 0x000e280000000c00 */
[----:B0-----:R0:W-:Y:S01]  /*7a4c0*/  STL.64 [R1+0x358], R18 ;  /* 0x0003581201007387 */ /* 0x0011e20000100a00 */
[----:B------:R-:W-:Y:S01]  /*7a4d0*/  MOV R22, R16 ;  /* 0x0000001000167202 */ /* 0x000fe20000000f00 */
[----:B------:R-:W-:-:S02]  /*7a4e0*/  IMAD.MOV.U32 R28, RZ, RZ, R17 ;  /* 0x000000ffff1c7224 */ /* 0x000fc400078e0011 */
[----:B0-----:R-:W2:Y:S04]  /*7a4f0*/  LDL.LU.64 R18, [R1+0x20a8] ;  /* 0x0020a80001127983 */ /* 0x001ea80000300a00 */
[----:B------:R-:W3:Y:S01]  /*7a500*/  LDL.LU.64 R16, [R1+0x20a0] ;  /* 0x0020a00001107983 */ /* 0x000ee20000300a00 */
[----:B------:R-:W-:-:S05]  /*7a510*/  IMAD R12, R27, 0x2, R7 ;  /* 0x000000021b0c7824 */ /* 0x000fca00078e0207 */
[CC--:B------:R-:W-:Y:S02]  /*7a520*/  LEA R8, P1, R12.reuse, R3.reuse, 0x1 ;  /* 0x000000030c087211 */ /* 0x0c0fe400078208ff */
[----:B------:R-:W-:Y:S02]  /*7a530*/  LEA R7, R27, R12, 0x1 ;  /* 0x0000000c1b077211 */ /* 0x000fe400078e08ff */
[-C--:B------:R-:W-:Y:S02]  /*7a540*/  LEA.HI.X.SX32 R9, R12, R0.reuse, 0x1, P1 ;  /* 0x000000000c097211 */ /* 0x080fe400008f0eff */
[----:B------:R-:W-:Y:S02]  /*7a550*/  LEA R12, P1, R7, R3, 0x1 ;  /* 0x00000003070c7211 */ /* 0x000fe400078208ff */
[----:B------:R-:W-:Y:S02]  /*7a560*/  LEA R11, R27, R7, 0x1 ;  /* 0x000000071b0b7211 */ /* 0x000fe400078e08ff */
[----:B------:R-:W-:-:S02]  /*7a570*/  LEA.HI.X.SX32 R13, R7, R0, 0x1, P1 ;  /* 0x00000000070d7211 */ /* 0x000fc400008f0eff */
[-C--:B------:R-:W-:Y:S01]  /*7a580*/  LEA R10, P1, R11, R3.reuse, 0x1 ;  /* 0x000000030b0a7211 */ /* 0x080fe200078208ff */
[----:B------:R-:W-:Y:S01]  /*7a590*/  IMAD R7, R27, 0x2, R11 ;  /* 0x000000021b077824 */ /* 0x000fe200078e020b */
[----:B------:R0:W-:Y:S02]  /*7a5a0*/  STG.E.U16 [R8.64], R14 ;  /* 0x0000000e08007986 */ /* 0x0001e4000c101506 */
[-C--:B------:R-:W-:Y:S02]  /*7a5b0*/  LEA.HI.X.SX32 R11, R11, R0.reuse, 0x1, P1 ;  /* 0x000000000b0b7211 */ /* 0x080fe400008f0eff */
[----:B0-----:R-:W-:Y:S02]  /*7a5c0*/  LEA R8, P1, R7, R3, 0x1 ;  /* 0x0000000307087211 */ /* 0x001fe400078208ff */
[----:B------:R-:W-:Y:S02]  /*7a5d0*/  LEA R14, R27, R7, 0x1 ;  /* 0x000000071b0e7211 */ /* 0x000fe400078e08ff */
[----:B------:R-:W-:Y:S01]  /*7a5e0*/  LEA.HI.X.SX32 R9, R7, R0, 0x1, P1 ;  /* 0x0000000007097211 */ /* 0x000fe200008f0eff */
[----:B------:R0:W-:Y:S04]  /*7a5f0*/  STL [R1+0x2080], R28 ;  /* 0x0020801c01007387 */ /* 0x0001e80000100800 */
[----:B0-----:R-:W4:Y:S04]  /*7a600*/  LDL.LU R28, [R1+0x370] ;  /* 0x00037000011c7983 */ /* 0x001f280000300800 */
[----:B------:R-:W-:Y:S04]  /*7a610*/  STL [R1+0x2050], R14 ;  /* 0x0020500e01007387 */ /* 0x000fe80000100800 */
[----:B--2---:R0:W-:Y:S04]  /*7a620*/  STG.E.U16 [R12.64], R19 ;  /* 0x000000130c007986 */ /* 0x0041e8000c101506 */
[----:B------:R-:W-:Y:S01]  /*7a630*/  STG.E.U16 [R10.64], R18 ;  /* 0x000000120a007986 */ /* 0x000fe2000c101506 */
[----:B0-----:R-:W-:-:S04]  /*7a640*/  LEA R12, P1, R14, R3, 0x1 ;  /* 0x000000030e0c7211 */ /* 0x001fc800078208ff */
[----:B------:R-:W-:Y:S01]  /*7a650*/  LEA.HI.X.SX32 R13, R14, R0, 0x1, P1 ;  /* 0x000000000e0d7211 */ /* 0x000fe200008f0eff */
[----:B---3--:R-:W-:Y:S04]  /*7a660*/  STG.E.U16 [R8.64], R17 ;  /* 0x0000001108007986 */ /* 0x008fe8000c101506 */
[----:B------:R-:W-:Y:S04]  /*7a670*/  STG.E.U16 [R12.64], R16 ;  /* 0x000000100c007986 */ /* 0x000fe8000c101506 */
[----:B------:R-:W0:Y:S04]  /*7a680*/  LDS.128 R16, [R15+0x5000] ;  /* 0x005000000f107984 */ /* 0x000e280000000c00 */
[----:B------:R-:W1:Y:S01]  /*7a690*/  LDS.128 R8, [R5+0x5000] ;  /* 0x0050000005087984 */ /* 0x000e620000000c00 */
[----:B0-----:R-:W-:-:S03]  /*7a6a0*/  IMAD.MOV.U32 R26, RZ, RZ, R17 ;  /* 0x000000ffff1a7224 */ /* 0x001fc600078e0011 */
[----:B-1----:R-:W-:Y:S04]  /*7a6b0*/  STL [R1+0x324], R9 ;  /* 0x0003240901007387 */ /* 0x002fe80000100800 */
[----:B------:R-:W-:Y:S04]  /*7a6c0*/  STL.64 [R1+0x328], R10 ;  /* 0x0003280a01007387 */ /* 0x000fe80000100a00 */
[----:B------:R-:W-:Y:S04]  /*7a6d0*/  STL.64 [R1+0x308], R18 ;  /* 0x0003081201007387 */ /* 0x000fe80000100a00 */
[----:B------:R0:W-:Y:S04]  /*7a6e0*/  STL [R1+0x2084], R26 ;  /* 0x0020841a01007387 */ /* 0x0001e80000100800 */
[----:B0-----:R-:W2:Y:S01]  /*7a6f0*/  LDL.LU R26, [R1+0x340] ;  /* 0x00034000011a7983 */ /* 0x001ea20000300800 */
[----:B------:R-:W-:-:S03]  /*7a700*/  MOV R24, R16 ;  /* 0x0000001000187202 */ /* 0x000fc60000000f00 */
[----:B------:R-:W0:Y:S04]  /*7a710*/  LDS.128 R16, [R4+0x6000] ;  /* 0x0060000004107984 */ /* 0x000e280000000c00 */
[----:B0-----:R-:W-:Y:S01]  /*7a720*/  STL [R1+0x334], R17 ;  /* 0x0003341101007387 */ /* 0x001fe20000100800 */
[----:B------:R-:W-:-:S03]  /*7a730*/  MOV R21, R16 ;  /* 0x0000001000157202 */ /* 0x000fc60000000f00 */
[----:B------:R-:W-:Y:S04]  /*7a740*/  STL.64 [R1+0x338], R18 ;  /* 0x0003381201007387 */ /* 0x000fe80000100a00 */
[----:B------:R-:W0:Y:S01]  /*7a750*/  LDS.128 R16, [R6+0x6000] ;  /* 0x0060000006107984 */ /* 0x000e220000000c00 */
[----:B------:R-:W-:Y:S02]  /*7a760*/  IMAD R7, R27, 0x2, R14 ;  /* 0x000000021b077824 */ /* 0x000fe400078e020e */
[----:B0-----:R-:W-:Y:S01]  /*7a770*/  IMAD.MOV.U32 R14, RZ, RZ, R16 ;  /* 0x000000ffff0e7224 */ /* 0x001fe200078e0010 */
[----:B------:R-:W-:Y:S01]  /*7a780*/  STL.64 [R1+0x318], R18 ;  /* 0x0003181201007387 */ /* 0x000fe20000100a00 */
[----:B------:R-:W-:-:S03]  /*7a790*/  MOV R29, R17 ;  /* 0x00000011001d7202 */ /* 0x000fc60000000f00 */
[----:B------:R-:W0:Y:S04]  /*7a7a0*/  LDS.128 R16, [R5+0x6000] ;  /* 0x0060000005107984 */ /* 0x000e280000000c00 */
[----:B------:R-:W-:Y:S01]  /*7a7b0*/  STL [R1+0x2088], R29 ;  /* 0x0020881d01007387 */ /* 0x000fe20000100800 */
[----:B------:R-:W-:Y:S01]  /*7a7c0*/  MOV R25, R8 ;  /* 0x0000000800197202 */ /* 0x000fe20000000f00 */
[----:B------:R-:W-:Y:S01]  /*7a7d0*/  IMAD R11, R27, 0x2, R7 ;  /* 0x000000021b0b7824 */ /* 0x000fe200078e0207 */
[----:B------:R-:W-:-:S04]  /*7a7e0*/  LEA R8, P1, R7, R3, 0x1 ;  /* 0x0000000307087211 */ /* 0x000fc800078208ff */
[----:B------:R-:W-:Y:S01]  /*7a7f0*/  LEA.HI.X.SX32 R9, R7, R0, 0x1, P1 ;  /* 0x0000000007097211 */ /* 0x000fe200008f0eff */
[----:B0-----:R-:W-:Y:S01]  /*7a800*/  STL [R1+0x2f4], R17 ;  /* 0x0002f41101007387 */ /* 0x001fe20000100800 */
[----:B------:R-:W-:-:S03]  /*7a810*/  IMAD.MOV.U32 R20, RZ, RZ, R16 ;  /* 0x000000ffff147224 */ /* 0x000fc600078e0010 */
[----:B------:R-:W-:Y:S04]  /*7a820*/  STL.64 [R1+0x2f8], R18 ;  /* 0x0002f81201007387 */ /* 0x000fe80000100a00 */
[----:B------:R-:W0:Y:S01]  /*7a830*/  LDS.128 R16, [R15+0x6000] ;  /* 0x006000000f107984 */ /* 0x000e220000000c00 */
[----:B------:R-:W-:Y:S01]  /*7a840*/  LEA R10, P1, R11, R3, 0x1 ;  /* 0x000000030b0a7211 */ /* 0x000fe200078208ff */
[----:B------:R-:W-:Y:S02]  /*7a850*/  IMAD R7, R27, 0x2, R11 ;  /* 0x000000021b077824 */ /* 0x000fe400078e020b */
[----:B------:R1:W-:Y:S01]  /*7a860*/  STG.E.U16 [R8.64], R2 ;  /* 0x0000000208007986 */ /* 0x0003e2000c101506 */
[----:B------:R-:W-:Y:S02]  /*7a870*/  LEA.HI.X.SX32 R11, R11, R0, 0x1, P1 ;  /* 0x000000000b0b7211 */ /* 0x000fe400008f0eff */
[----:B------:R-:W-:-:S02]  /*7a880*/  LEA R13, R27, R7, 0x1 ;  /* 0x000000071b0d7211 */ /* 0x000fc400078e08ff */
[----:B-1----:R-:W-:-:S04]  /*7a890*/  LEA R8, P1, R7, R3, 0x1 ;  /* 0x0000000307087211 */ /* 0x002fc800078208ff */
[-C--:B------:R-:W-:Y:S02]  /*7a8a0*/  LEA.HI.X.SX32 R9, R7, R0.reuse, 0x1, P1 ;  /* 0x0000000007097211 */ /* 0x080fe400008f0eff */
[----:B------:R-:W-:Y:S02]  /*7a8b0*/  LEA R12, P1, R13, R3, 0x1 ;  /* 0x000000030d0c7211 */ /* 0x000fe400078208ff */
[----:B------:R-:W-:Y:S02]  /*7a8c0*/  LEA R7, R27, R13, 0x1 ;  /* 0x0000000d1b077211 */ /* 0x000fe400078e08ff */
[----:B------:R-:W-:Y:S01]  /*7a8d0*/  LEA.HI.X.SX32 R13, R13, R0, 0x1, P1 ;  /* 0x000000000d0d7211 */ /* 0x000fe200008f0eff */
[----:B0-----:R-:W-:Y:S01]  /*7a8e0*/  IMAD.MOV.U32 R23, RZ, RZ, R16 ;  /* 0x000000ffff177224 */ /* 0x001fe200078e0010 */
[----:B------:R-:W-:Y:S04]  /*7a8f0*/  STL [R1+0x2e4], R17 ;  /* 0x0002e41101007387 */ /* 0x000fe80000100800 */
[----:B------:R-:W-:Y:S04]  /*7a900*/  STL.64 [R1+0x2e8], R18 ;  /* 0x0002e81201007387 */ /* 0x000fe80000100a00 */
[----:B------:R-:W-:Y:S04]  /*7a910*/  STL.64 [R1+0x2098], R22 ;  /* 0x0020981601007387 */ /* 0x000fe80000100a00 */
[----:B------:R-:W0:Y:S04]  /*7a920*/  LDS.128 R16, [R4+0x7000] ;  /* 0x0070000004107984 */ /* 0x000e280000000c00 */
[----:B------:R-:W-:Y:S04]  /*7a930*/  STL.64 [R1+0x2090], R20 ;  /* 0x0020901401007387 */ /* 0x000fe80000100a00 */
[----:B------:R-:W-:Y:S04]  /*7a940*/  STL [R1+0x2054], R13 ;  /* 0x0020540d01007387 */ /* 0x000fe80000100800 */
[----:B0-----:R-:W-:Y:S04]  /*7a950*/  STL [R1+0x2d4], R17 ;  /* 0x0002d41101007387 */ /* 0x001fe80000100800 */
[----:B------:R-:W-:Y:S04]  /*7a960*/  STL.64 [R1+0x2d8], R18 ;  /* 0x0002d81201007387 */ /* 0x000fe80000100a00 */
[----:B--2---:R-:W-:Y:S04]  /*7a970*/  STG.E.U16 [R10.64], R26 ;  /* 0x0000001a0a007986 */ /* 0x004fe8000c101506 */
[----:B----4-:R-:W-:Y:S04]  /*7a980*/  STG.E.U16 [R8.64], R28 ;  /* 0x0000001c08007986 */ /* 0x010fe8000c101506 */
[----:B------:R-:W-:Y:S04]  /*7a990*/  STG.E.U16 [R12.64], R22 ;  /* 0x000000160c007986 */ /* 0x000fe8000c101506 */
[----:B------:R-:W0:Y:S04]  /*7a9a0*/  LDS.128 R20, [R6+0x7000] ;  /* 0x0070000006147984 */ /* 0x000e280000000c00 */
[----:B0-----:R-:W-:Y:S01]  /*7a9b0*/  STL [R1+0x2c4], R21 ;  /* 0x0002c41501007387 */ /* 0x001fe20000100800 */
[----:B------:R-:W-:-:S03]  /*7a9c0*/  MOV R19, R20 ;  /* 0x0000001400137202 */ /* 0x000fc60000000f00 */
[----:B------:R-:W-:Y:S04]  /*7a9d0*/  STL.64 [R1+0x2c8], R22 ;  /* 0x0002c81601007387 */ /* 0x000fe80000100a00 */
[----:B------:R-:W0:Y:S04]  /*7a9e0*/  LDS.128 R20, [R5+0x7000] ;  /* 0x0070000005147984 */ /* 0x000e280000000c00 */
[----:B0-----:R-:W-:Y:S01]  /*7a9f0*/  STL [R1+0x2b4], R21 ;  /* 0x0002b41501007387 */ /* 0x001fe20000100800 */
[----:B------:R-:W-:Y:S01]  /*7aa00*/  MOV R18, R20 ;  /* 0x0000001400127202 */ /* 0x000fe20000000f00 */
[----:B------:R-:W-:-:S02]  /*7aa10*/  IMAD.MOV.U32 R13, RZ, RZ, R21 ;  /* 0x000000ffff0d7224 */ /* 0x000fc400078e0015 */
[----:B------:R-:W-:Y:S04]  /*7aa20*/  STL.64 [R1+0x2b8], R22 ;  /* 0x0002b81601007387 */ /* 0x000fe80000100a00 */
[----:B------:R-:W0:Y:S01]  /*7aa30*/  LDS.128 R20, [R15+0x7000] ;  /* 0x007000000f147984 */ /* 0x000e220000000c00 */
[----:B------:R-:W-:-:S03]  /*7aa40*/  IMAD.MOV.U32 R17, RZ, RZ, R16 ;  /* 0x000000ffff117224 */ /* 0x000fc600078e0010 */
[----:B0-----:R0:W-:Y:S01]  /*7aa50*/  STL.64 [R1+0x2a8], R22 ;  /* 0x0002a81601007387 */ /* 0x0011e20000100a00 */
[----:B------:R-:W-:Y:S01]  /*7aa60*/  IMAD.MOV.U32 R16, RZ, RZ, R20 ;  /* 0x000000ffff107224 */ /* 0x000fe200078e0014 */
[----:B------:R-:W-:Y:S02]  /*7aa70*/  MOV R2, R21 ;  /* 0x0000001500027202 */ /* 0x000fe40000000f00 */
[----:B0-----:R-:W2:Y:S04]  /*7aa80*/  LDL.LU.64 R22, [R1+0x2098] ;  /* 0x0020980001167983 */ /* 0x001ea80000300a00 */
[----:B------:R-:W3:Y:S01]  /*7aa90*/  LDL.LU.64 R20, [R1+0x2090] ;  /* 0x0020900001147983 */ /* 0x000ee20000300a00 */
[----:B------:R-:W-:Y:S02]  /*7aaa0*/  LEA R8, P1, R7, R3, 0x1 ;  /* 0x0000000307087211 */ /* 0x000fe400078208ff */
[----:B------:R-:W-:Y:S01]  /*7aab0*/  LEA R10, R27, R7, 0x1 ;  /* 0x000000071b0a7211 */ /* 0x000fe200078e08ff */
[----:B------:R-:W4:Y:S01]  /*7aac0*/  LDL.LU R29, [R1+0x490] ;  /* 0x00049000011d7983 */ /* 0x000f220000300800 */
[----:B------:R-:W-:-:S02]  /*7aad0*/  LEA.HI.X.SX32 R9, R7, R0, 0x1, P1 ;  /* 0x0000000007097211 */ /* 0x000fc400008f0eff */
[CC--:B------:R-:W-:Y:S01]  /*7aae0*/  LEA R4, P1, R10.reuse, R3.reuse, 0x1 ;  /* 0x000000030a047211 */ /* 0x0c0fe200078208ff */
[----:B------:R-:W-:Y:S01]  /*7aaf0*/  IMAD R7, R27, 0x2, R10 ;  /* 0x000000021b077824 */ /* 0x000fe200078e020a */
[----:B------:R-:W5:Y:S02]  /*7ab00*/  LDL.LU R12, [R1+0x460] ;  /* 0x00046000010c7983 */ /* 0x000f640000300800 */
[-C--:B------:R-:W-:Y:S02]  /*7ab10*/  LEA.HI.X.SX32 R5, R10, R0.reuse, 0x1, P1 ;  /* 0x000000000a057211 */ /* 0x080fe400008f0eff */
[----:B------:R-:W-:Y:S02]  /*7ab20*/  LEA R6, P1, R7, R3, 0x1 ;  /* 0x0000000307067211 */ /* 0x000fe400078208ff */
[----:B------:R-:W-:Y:S01]  /*7ab30*/  LEA R10, R27, R7, 0x1 ;  /* 0x000000071b0a7211 */ /* 0x000fe200078e08ff */
[----:B------:R0:W-:Y:S01]  /*7ab40*/  STG.E.U16 [R8.64], R25 ;  /* 0x0000001908007986 */ /* 0x0001e2000c101506 */
[----:B------:R-:W-:-:S03]  /*7ab50*/  LEA.HI.X.SX32 R7, R7, R0, 0x1, P1 ;  /* 0x0000000007077211 */ /* 0x000fc600008f0eff */
[----:B------:R-:W-:Y:S01]  /*7ab60*/  IMAD R11, R27, 0x2, R10 ;  /* 0x000000021b0b7824 */ /* 0x000fe200078e020a */
[----:B------:R1:W-:Y:S01]  /*7ab70*/  STG.E.U16 [R4.64], R24 ;  /* 0x0000001804007986 */ /* 0x0003e2000c101506 */
[----:B0-----:R-:W-:-:S04]  /*7ab80*/  LEA R8, P1, R10, R3, 0x1 ;  /* 0x000000030a087211 */ /* 0x001fc800078208ff */
[-C--:B------:R-:W-:Y:S02]  /*7ab90*/  LEA.HI.X.SX32 R9, R10, R0.reuse, 0x1, P1 ;  /* 0x000000000a097211 */ /* 0x080fe400008f0eff */
[----:B-1----:R-:W-:Y:S02]  /*7aba0*/  LEA R4, P1, R11, R3, 0x1 ;  /* 0x000000030b047211 */ /* 0x002fe400078208ff */
[----:B------:R-:W-:Y:S02]  /*7abb0*/  LEA R10, R27, R11, 0x1 ;  /* 0x0000000b1b0a7211 */ /* 0x000fe400078e08ff */
[----:B------:R-:W-:-:S03]  /*7abc0*/  LEA.HI.X.SX32 R5, R11, R0, 0x1, P1 ;  /* 0x000000000b057211 */ /* 0x000fc600008f0eff */
[----:B------:R-:W-:Y:S01]  /*7abd0*/  IMAD R11, R27, 0x2, R10 ;  /* 0x000000021b0b7824 */ /* 0x000fe200078e020a */
[----:B---3--:R0:W-:Y:S04]  /*7abe0*/  STG.E.U16 [R6.64], R21 ;  /* 0x0000001506007986 */ /* 0x0081e8000c101506 */
[----:B------:R1:W-:Y:S01]  /*7abf0*/  STG.E.U16 [R8.64], R14 ;  /* 0x0000000e08007986 */ /* 0x0003e2000c101506 */
[----:B0-----:R-:W-:-:S04]  /*7ac00*/  LEA R6, P1, R10, R3, 0x1 ;  /* 0x000000030a067211 */ /* 0x001fc800078208ff */
[-C--:B------:R-:W-:Y:S02]  /*7ac10*/  LEA.HI.X.SX32 R7, R10, R0.reuse, 0x1, P1 ;  /* 0x000000000a077211 */ /* 0x080fe400008f0eff */
[----:B-1----:R-:W-:Y:S02]  /*7ac20*/  LEA R8, P1, R11, R3, 0x1 ;  /* 0x000000030b087211 */ /* 0x002fe400078208ff */
[----:B------:R-:W-:Y:S01]  /*7ac30*/  LEA R10, R27, R11, 0x1 ;  /* 0x0000000b1b0a7211 */ /* 0x000fe200078e08ff */
[----:B------:R0:W-:Y:S01]  /*7ac40*/  STG.E.U16 [R4.64], R20 ;  /* 0x0000001404007986 */ /* 0x0001e2000c101506 */
[----:B------:R-:W-:-:S03]  /*7ac50*/  LEA.HI.X.SX32 R9, R11, R0, 0x1, P1 ;  /* 0x000000000b097211 */ /* 0x000fc600008f0eff */
[----:B------:R-:W-:Y:S01]  /*7ac60*/  IMAD R11, R27, 0x2, R10 ;  /* 0x000000021b0b7824 */ /* 0x000fe200078e020a */
[----:B--2---:R1:W-:Y:S01]  /*7ac70*/  STG.E.U16 [R6.64], R23 ;  /* 0x0000001706007986 */ /* 0x0043e2000c101506 */
[----:B0-----:R-:W-:-:S04]  /*7ac80*/  LEA R4, P1, R10, R3, 0x1 ;  /* 0x000000030a047211 */ /* 0x001fc800078208ff */
[-C--:B------:R-:W-:Y:S02]  /*7ac90*/  LEA.HI.X.SX32 R5, R10, R0.reuse, 0x1, P1 ;  /* 0x000000000a057211 */ /* 0x080fe400008f0eff */
[----:B-1----:R-:W-:Y:S02]  /*7aca0*/  LEA R6, P1, R11, R3, 0x1 ;  /* 0x000000030b067211 */ /* 0x002fe400078208ff */
[----:B------:R-:W-:Y:S01]  /*7acb0*/  LEA R10, R27, R11, 0x1 ;  /* 0x0000000b1b0a7211 */ /* 0x000fe200078e08ff */
[----:B------:R0:W-:Y:S01]  /*7acc0*/  STG.E.U16 [R8.64], R17 ;  /* 0x0000001108007986 */ /* 0x0001e2000c101506 */
[----:B------:R-:W-:-:S03]  /*7acd0*/  LEA.HI.X.SX32 R7, R11, R0, 0x1, P1 ;  /* 0x000000000b077211 */ /* 0x000fc600008f0eff */
[----:B------:R1:W-:Y:S01]  /*7ace0*/  STG.E.U16 [R4.64], R19 ;  /* 0x0000001304007986 */ /* 0x0003e2000c101506 */
[----:B0-----:R-:W-:Y:S01]  /*7acf0*/  LEA R8, P1, R10, R3, 0x1 ;  /* 0x000000030a087211 */ /* 0x001fe200078208ff */
[----:B-1----:R-:W-:-:S03]  /*7ad00*/  IMAD R5, R27, 0x2, R10 ;  /* 0x000000021b057824 */ /* 0x002fc600078e020a */
[----:B------:R-:W-:Y:S02]  /*7ad10*/  LEA.HI.X.SX32 R9, R10, R0, 0x1, P1 ;  /* 0x000000000a097211 */ /* 0x000fe400008f0eff */
[----:B------:R-:W2:Y:S01]  /*7ad20*/  LDL.LU R10, [R1+0x480] ;  /* 0x00048000010a7983 */ /* 0x000ea20000300800 */
[----:B------:R-:W-:-:S03]  /*7ad30*/  LEA R4, P1, R5, R3, 0x1 ;  /* 0x0000000305047211 */ /* 0x000fc600078208ff */
[----:B------:R0:W-:Y:S04]  /*7ad40*/  STG.E.U16 [R6.64], R18 ;  /* 0x0000001206007986 */ /* 0x0001e8000c101506 */
[----:B------:R4:W-:Y:S01]  /*7ad50*/  STG.E.U16 [R8.64], R16 ;  /* 0x0000001008007986 */ /* 0x0009e2000c101506 */
[----:B0-----:R-:W-:Y:S02]  /*7ad60*/  LEA R7, R27, R5, 0x1 ;  /* 0x000000051b077211 */ /* 0x001fe400078e08ff */
[-C--:B------:R-:W-:Y:S02]  /*7ad70*/  LEA.HI.X.SX32 R5, R5, R0.reuse, 0x1, P1 ;  /* 0x0000000005057211 */ /* 0x080fe400008f0eff */
[----:B----4-:R-:W-:Y:S02]  /*7ad80*/  PRMT R8, R29, 0x7632, R8 ;  /* 0x000076321d087816 */ /* 0x010fe40000000008 */
[----:B------:R-:W-:Y:S01]  /*7ad90*/  LEA R6, P1, R7, R3, 0x1 ;  /* 0x0000000307067211 */ /* 0x000fe200078208ff */
[----:B------:R-:W3:Y:S04]  /*7ada0*/  LDL.LU R29, [R1+0x2088] ;  /* 0x00208800011d7983 */ /* 0x000ee80000300800 */
[----:B------:R0:W-:Y:S01]  /*7adb0*/  STG.E.U16 [R4.64], R8 ;  /* 0x0000000804007986 */ /* 0x0001e2000c101506 */
[----:B--2---:R-:W-:Y:S01]  /*7adc0*/  PRMT R9, R10, 0x7632, R9 ;  /* 0x000076320a097816 */ /* 0x004fe20000000009 */
[----:B------:R-:W-:Y:S01]  /*7add0*/  IMAD R10, R27, 0x2, R7 ;  /* 0x000000021b0a7824 */ /* 0x000fe200078e0207 */
[----:B------:R-:W-:-:S04]  /*7ade0*/  LEA.HI.X.SX32 R7, R7, R0, 0x1, P1 ;  /* 0x0000000007077211 */ /* 0x000fc800008f0eff */
[CC--:B0-----:R-:W-:Y:S01]  /*7adf0*/  LEA R4, P1, R10.reuse, R3.reuse, 0x1 ;  /* 0x000000030a047211 */ /* 0x0c1fe200078208ff */
[----:B------:R0:W-:Y:S01]  /*7ae00*/  STG.E.U16 [R6.64], R9 ;  /* 0x0000000906007986 */ /* 0x0001e2000c101506 */
[----:B------:R-:W-:Y:S02]  /*7ae10*/  LEA R8, R27, R10, 0x1 ;  /* 0x0000000a1b087211 */ /* 0x000fe400078e08ff */
[----:B------:R-:W-:Y:S02]  /*7ae20*/  LEA.HI.X.SX32 R5, R10, R0, 0x1, P1 ;  /* 0x000000000a057211 */ /* 0x000fe400008f0eff */
[----:B------:R-:W2:Y:S04]  /*7ae30*/  LDL.LU R10, [R1+0x440] ;  /* 0x00044000010a7983 */ /* 0x000ea80000300800 */
[----:B0-----:R-:W4:Y:S01]  /*7ae40*/  LDL.LU R7, [R1+0x470] ;  /* 0x0004700001077983 */ /* 0x001f220000300800 */
[----:B------:R-:W-:-:S02]  /*7ae50*/  LEA R6, P1, R8, R3, 0x1 ;  /* 0x0000000308067211 */ /* 0x000fc400078208ff */
[----:B--2---:R-:W-:Y:S01]  /*7ae60*/  PRMT R9, R10, 0x7632, R9 ;  /* 0x000076320a097816 */ /* 0x004fe20000000009 */
[----:B------:R-:W-:Y:S01]  /*7ae70*/  IMAD R10, R27, 0x2, R8 ;  /* 0x000000021b0a7824 */ /* 0x000fe200078e0208 */
[----:B----4-:R-:W-:Y:S02]  /*7ae80*/  PRMT R11, R7, 0x7632, R11 ;  /* 0x00007632070b7816 */ /* 0x010fe4000000000b */
[----:B------:R-:W-:-:S03]  /*7ae90*/  LEA.HI.X.SX32 R7, R8, R0, 0x1, P1 ;  /* 0x0000000008077211 */ /* 0x000fc600008f0eff */
[----:B------:R0:W-:Y:S01]  /*7aea0*/  STG.E.U16 [R4.64], R11 ;  /* 0x0000000b04007986 */ /* 0x0001e2000c101506 */
[----:B------:R-:W-:Y:S02]  /*7aeb0*/  LEA R8, R27, R10, 0x1 ;  /* 0x0000000a1b087211 */ /* 0x000fe400078e08ff */
[----:B0-----:R-:W-:-:S04]  /*7aec0*/  LEA R4, P1, R10, R3, 0x1 ;  /* 0x000000030a047211 */ /* 0x001fc800078208ff */
[----:B------:R-:W-:Y:S02]  /*7aed0*/  LEA.HI.X.SX32 R5, R10, R0, 0x1, P1 ;  /* 0x000000000a057211 */ /* 0x000fe400008f0eff */
[----:B------:R-:W2:Y:S01]  /*7aee0*/  LDL.LU R10, [R1+0x450] ;  /* 0x00045000010a7983 */ /* 0x000ea20000300800 */
[----:B-----5:R-:W-:-:S03]  /*7aef0*/  PRMT R11, R12, 0x7632, R11 ;  /* 0x000076320c0b7816 */ /* 0x020fc6000000000b */
[----:B------:R0:W-:Y:S04]  /*7af00*/  STG.E.U16 [R6.64], R9 ;  /* 0x0000000906007986 */ /* 0x0001e8000c101506 */
[----:B------:R1:W-:Y:S04]  /*7af10*/  STG.E.U16 [R4.64], R11 ;  /* 0x0000000b04007986 */ /* 0x0003e8000c101506 */
[----:B------:R-:W4:Y:S01]  /*7af20*/  LDL.LU R12, [R1+0x3e0] ;  /* 0x0003e000010c7983 */ /* 0x000f220000300800 */
[----:B0-----:R-:W-:-:S04]  /*7af30*/  LEA R6, P1, R8, R3, 0x1 ;  /* 0x0000000308067211 */ /* 0x001fc800078208ff */
[----:B------:R-:W-:Y:S02]  /*7af40*/  LEA.HI.X.SX32 R7, R8, R0, 0x1, P1 ;  /* 0x0000000008077211 */ /* 0x000fe400008f0eff */
[----:B--2---:R-:W-:Y:S01]  /*7af50*/  PRMT R9, R10, 0x7632, R9 ;  /* 0x000076320a097816 */ /* 0x004fe20000000009 */
[----:B------:R-:W-:-:S05]  /*7af60*/  IMAD R10, R27, 0x2, R8 ;  /* 0x000000021b0a7824 */ /* 0x000fca00078e0208 */
[CC--:B-1----:R-:W-:Y:S01]  /*7af70*/  LEA R4, P1, R10.reuse, R3.reuse, 0x1 ;  /* 0x000000030a047211 */ /* 0x0c2fe200078208ff */
[----:B------:R0:W-:Y:S01]  /*7af80*/  STG.E.U16 [R6.64], R9 ;  /* 0x0000000906007986 */ /* 0x0001e2000c101506 */
[----:B------:R-:W-:Y:S02]  /*7af90*/  LEA R8, R27, R10, 0x1 ;  /* 0x0000000a1b087211 */ /* 0x000fe400078e08ff */
[----:B------:R-:W-:Y:S02]  /*7afa0*/  LEA.HI.X.SX32 R5, R10, R0, 0x1, P1 ;  /* 0x000000000a057211 */ /* 0x000fe400008f0eff */
[----:B------:R-:W2:Y:S04]  /*7afb0*/  LDL.LU R10, [R1+0x420] ;  /* 0x00042000010a7983 */ /* 0x000ea80000300800 */
[----:B0-----:R-:W5:Y:S01]  /*7afc0*/  LDL.LU R7, [R1+0x430] ;  /* 0x0004300001077983 */ /* 0x001f620000300800 */
[----:B------:R-:W-:-:S02]  /*7afd0*/  LEA R6, P1, R8, R3, 0x1 ;  /* 0x0000000308067211 */ /* 0x000fc400078208ff */
[----:B--2---:R-:W-:Y:S01]  /*7afe0*/  PRMT R9, R10, 0x7632, R9 ;  /* 0x000076320a097816 */ /* 0x004fe20000000009 */
[----:B------:R-:W-:Y:S01]  /*7aff0*/  IMAD R10, R27, 0x2, R8 ;  /* 0x000000021b0a7824 */ /* 0x000fe200078e0208 */
[----:B-----5:R-:W-:Y:S02]  /*7b000*/  PRMT R11, R7, 0x7632, R11 ;  /* 0x00007632070b7816 */ /* 0x020fe4000000000b */
[----:B------:R-:W-:-:S03]  /*7b010*/  LEA.HI.X.SX32 R7, R8, R0, 0x1, P1 ;  /* 0x0000000008077211 */ /* 0x000fc600008f0eff */
[----:B------:R0:W-:Y:S01]  /*7b020*/  STG.E.U16 [R4.64], R11 ;  /* 0x0000000b04007986 */ /* 0x0001e2000c101506 */
[----:B------:R-:W-:-:S03]  /*7b030*/  LEA R8, R27, R10, 0x1 ;  /* 0x0000000a1b087211 */ /* 0x000fc600078e08ff */
[----:B------:R1:W-:Y:S01]  /*7b040*/  STG.E.U16 [R6.64], R9 ;  /* 0x0000000906007986 */ /* 0x0003e2000c101506 */
[----:B0-----:R-:W-:-:S04]  /*7b050*/  LEA R4, P1, R10, R3, 0x1 ;  /* 0x000000030a047211 */ /* 0x001fc800078208ff */
[----:B------:R-:W-:Y:S02]  /*7b060*/  LEA.HI.X.SX32 R5, R10, R0, 0x1, P1 ;  /* 0x000000000a057211 */ /* 0x000fe400008f0eff */
[----:B------:R-:W2:Y:S04]  /*7b070*/  LDL.LU R10, [R1+0x400] ;  /* 0x00040000010a7983 */ /* 0x000ea80000300800 */
[----:B-1----:R-:W5:Y:S01]  /*7b080*/  LDL.LU R7, [R1+0x410] ;  /* 0x0004100001077983 */ /* 0x002f620000300800 */
[----:B------:R-:W-:Y:S02]  /*7b090*/  LEA R6, P1, R8, R3, 0x1 ;  /* 0x0000000308067211 */ /* 0x000fe400078208ff */
[----:B--2---:R-:W-:Y:S01]  /*7b0a0*/  PRMT R9, R10, 0x7632, R9 ;  /* 0x000076320a097816 */ /* 0x004fe20000000009 */
[----:B------:R-:W-:Y:S01]  /*7b0b0*/  IMAD R10, R27, 0x2, R8 ;  /* 0x000000021b0a7824 */ /* 0x000fe200078e0208 */
[----:B-----5:R-:W-:-:S02]  /*7b0c0*/  PRMT R11, R7, 0x7632, R11 ;  /* 0x00007632070b7816 */ /* 0x020fc4000000000b */
[----:B------:R-:W-:-:S03]  /*7b0d0*/  LEA.HI.X.SX32 R7, R8, R0, 0x1, P1 ;  /* 0x0000000008077211 */ /* 0x000fc600008f0eff */
[----:B------:R0:W-:Y:S01]  /*7b0e0*/  STG.E.U16 [R4.64], R11 ;  /* 0x0000000b04007986 */ /* 0x0001e2000c101506 */
[----:B------:R-:W-:Y:S02]  /*7b0f0*/  LEA R8, R27, R10, 0x1 ;  /* 0x0000000a1b087211 */ /* 0x000fe400078e08ff */
[----:B0-----:R-:W-:-:S04]  /*7b100*/  LEA R4, P1, R10, R3, 0x1 ;  /* 0x000000030a047211 */ /* 0x001fc800078208ff */
[----:B------:R-:W-:Y:S02]  /*7b110*/  LEA.HI.X.SX32 R5, R10, R0, 0x1, P1 ;  /* 0x000000000a057211 */ /* 0x000fe400008f0eff */
[----:B------:R-:W2:Y:S04]  /*7b120*/  LDL.LU R10, [R1+0x3f0] ;  /* 0x0003f000010a7983 */ /* 0x000ea80000300800 */
[----:B------:R0:W-:Y:S02]  /*7b130*/  STG.E.U16 [R6.64], R9 ;  /* 0x0000000906007986 */ /* 0x0001e4000c101506 */
[----:B0-----:R-:W-:Y:S02]  /*7b140*/  LEA R6, P1, R8, R3, 0x1 ;  /* 0x0000000308067211 */ /* 0x001fe400078208ff */
[----:B----4-:R-:W-:-:S02]  /*7b150*/  PRMT R9, R12, 0x7632, R9 ;  /* 0x000076320c097816 */ /* 0x010fc40000000009 */
[----:B------:R-:W-:Y:S01]  /*7b160*/  LEA.HI.X.SX32 R7, R8, R0, 0x1, P1 ;  /* 0x0000000008077211 */ /* 0x000fe200008f0eff */
[----:B------:R-:W4:Y:S01]  /*7b170*/  LDL.LU R12, [R1+0x360] ;  /* 0x00036000010c7983 */ /* 0x000f220000300800 */
[----:B--2---:R-:W-:Y:S01]  /*7b180*/  PRMT R11, R10, 0x7632, R11 ;  /* 0x000076320a0b7816 */ /* 0x004fe2000000000b */
[----:B------:R-:W-:-:S04]  /*7b190*/  IMAD R10, R27, 0x2, R8 ;  /* 0x000000021b0a7824 */ /* 0x000fc800078e0208 */
        /* <DEDUP_REMOVED lines=35> */
[----:B------:R-:W-:Y:S02]  /*7b3d0*/  LEA.HI.X.SX32 R7, R8, R0, 0x1, P1 ;  /* 0x0000000008077211 */ /* 0x000fe400008f0eff */
[----:B------:R-:W-:Y:S01]  /*7b3e0*/  LEA R8, R27, R10, 0x1 ;  /* 0x0000000a1b087211 */ /* 0x000fe200078e08ff */
[----:B------:R0:W-:Y:S04]  /*7b3f0*/  STG.E.U16 [R4.64], R11 ;  /* 0x0000000b04007986 */ /* 0x0001e8000c101506 */
[----:B------:R1:W-:Y:S01]  /*7b400*/  STG.E.U16 [R6.64], R9 ;  /* 0x0000000906007986 */ /* 0x0003e2000c101506 */
[----:B0-----:R-:W-:Y:S02]  /*7b410*/  LEA R4, P1, R10, R3, 0x1 ;  /* 0x000000030a047211 */ /* 0x001fe400078208ff */
[----:B----4-:R-:W-:-:S02]  /*7b420*/  PRMT R11, R12, 0x7632, R11 ;  /* 0x000076320c0b7816 */ /* 0x010fc4000000000b */
[-C--:B------:R-:W-:Y:S01]  /*7b430*/  LEA.HI.X.SX32 R5, R10, R0.reuse, 0x1, P1 ;  /* 0x000000000a057211 */ /* 0x080fe200008f0eff */
[C---:B------:R-:W-:Y:S01]  /*7b440*/  IMAD R10, R27.reuse, 0x2, R8 ;  /* 0x000000021b0a7824 */ /* 0x040fe200078e0208 */
[-C--:B-1----:R-:W-:Y:S02]  /*7b450*/  LEA R6, P1, R8, R3.reuse, 0x1 ;  /* 0x0000000308067211 */ /* 0x082fe400078208ff */
[----:B------:R-:W-:Y:S01]  /*7b460*/  PRMT R9, R26, 0x7632, R9 ;  /* 0x000076321a097816 */ /* 0x000fe20000000009 */
[----:B------:R0:W-:Y:S01]  /*7b470*/  STG.E.U16 [R4.64], R11 ;  /* 0x0000000b04007986 */ /* 0x0001e2000c101506 */
[----:B------:R-:W-:Y:S02]  /*7b480*/  LEA.HI.X.SX32 R7, R8, R0, 0x1, P1 ;  /* 0x0000000008077211 */ /* 0x000fe400008f0eff */
[----:B------:R-:W-:Y:S01]  /*7b490*/  LEA R8, R27, R10, 0x1 ;  /* 0x0000000a1b087211 */ /* 0x000fe200078e08ff */
[----:B------:R-:W2:Y:S04]  /*7b4a0*/  LDL.LU R26, [R1+0x2084] ;  /* 0x00208400011a7983 */ /* 0x000ea80000300800 */
[----:B------:R1:W-:Y:S01]  /*7b4b0*/  STG.E.U16 [R6.64], R9 ;  /* 0x0000000906007986 */ /* 0x0003e2000c101506 */
[----:B0-----:R-:W-:-:S02]  /*7b4c0*/  LEA R4, P1, R10, R3, 0x1 ;  /* 0x000000030a047211 */ /* 0x001fc400078208ff */
[----:B------:R-:W-:Y:S02]  /*7b4d0*/  PRMT R11, R28, 0x7632, R11 ;  /* 0x000076321c0b7816 */ /* 0x000fe4000000000b */
[-C--:B------:R-:W-:Y:S01]  /*7b4e0*/  LEA.HI.X.SX32 R5, R10, R0.reuse, 0x1, P1 ;  /* 0x000000000a057211 */ /* 0x080fe200008f0eff */
[C---:B------:R-:W-:Y:S01]  /*7b4f0*/  IMAD R10, R27.reuse, 0x2, R8 ;  /* 0x000000021b0a7824 */ /* 0x040fe200078e0208 */
[----:B------:R-:W4:Y:S01]  /*7b500*/  LDL.LU R28, [R1+0x2080] ;  /* 0x00208000011c7983 */ /* 0x000f220000300800 */
[-C--:B-1----:R-:W-:Y:S02]  /*7b510*/  LEA R6, P1, R8, R3.reuse, 0x1 ;  /* 0x0000000308067211 */ /* 0x082fe400078208ff */
[----:B------:R-:W-:Y:S01]  /*7b520*/  PRMT R9, R22, 0x7632, R9 ;  /* 0x0000763216097816 */ /* 0x000fe20000000009 */
[----:B------:R0:W-:Y:S01]  /*7b530*/  STG.E.U16 [R4.64], R11 ;  /* 0x0000000b04007986 */ /* 0x0001e2000c101506 */
[----:B------:R-:W-:Y:S02]  /*7b540*/  LEA.HI.X.SX32 R7, R8, R0, 0x1, P1 ;  /* 0x0000000008077211 */ /* 0x000fe400008f0eff */
[----:B------:R-:W-:Y:S01]  /*7b550*/  LEA R8, R27, R10, 0x1 ;  /* 0x0000000a1b087211 */ /* 0x000fe200078e08ff */
[----:B------:R-:W5:Y:S04]  /*7b560*/  LDL.LU R22, [R1+0x207c] ;  /* 0x00207c0001167983 */ /* 0x000f680000300800 */
[----:B------:R1:W-:Y:S01]  /*7b570*/  STG.E.U16 [R6.64], R9 ;  /* 0x0000000906007986 */ /* 0x0003e2000c101506 */
[----:B0-----:R-:W-:-:S04]  /*7b580*/  LEA R4, P1, R10, R3, 0x1 ;  /* 0x000000030a047211 */ /* 0x001fc800078208ff */
[-C--:B------:R-:W-:Y:S02]  /*7b590*/  LEA.HI.X.SX32 R5, R10, R0.reuse, 0x1, P1 ;  /* 0x000000000a057211 */ /* 0x080fe400008f0eff */
[----:B-1----:R-:W-:Y:S02]  /*7b5a0*/  LEA R6, P1, R8, R3, 0x1 ;  /* 0x0000000308067211 */ /* 0x002fe400078208ff */
[----:B------:R-:W-:Y:S02]  /*7b5b0*/  PRMT R11, R25, 0x7632, R11 ;  /* 0x00007632190b7816 */ /* 0x000fe4000000000b */
[----:B------:R-:W-:Y:S01]  /*7b5c0*/  PRMT R9, R24, 0x7632, R9 ;  /* 0x0000763218097816 */ /* 0x000fe20000000009 */
[----:B------:R-:W2:Y:S01]  /*7b5d0*/  LDL.LU R25, [R1+0x2078] ;  /* 0x0020780001197983 */ /* 0x000ea20000300800 */
[----:B------:R-:W-:-:S03]  /*7b5e0*/  LEA.HI.X.SX32 R7, R8, R0, 0x1, P1 ;  /* 0x0000000008077211 */ /* 0x000fc600008f0eff */
[----:B------:R0:W-:Y:S04]  /*7b5f0*/  STG.E.U16 [R4.64], R11 ;  /* 0x0000000b04007986 */ /* 0x0001e8000c101506 */
[----:B------:R-:W2:Y:S04]  /*7b600*/  LDL.LU R24, [R1+0x2074] ;  /* 0x0020740001187983 */ /* 0x000ea80000300800 */
[----:B------:R1:W-:Y:S01]  /*7b610*/  STG.E.U16 [R6.64], R9 ;  /* 0x0000000906007986 */ /* 0x0003e2000c101506 */
[----:B0-----:R-:W-:-:S03]  /*7b620*/  PRMT R11, R21, 0x7632, R11 ;  /* 0x00007632150b7816 */ /* 0x001fc6000000000b */
[----:B------:R-:W2:Y:S01]  /*7b630*/  LDL.LU R21, [R1+0x2070] ;  /* 0x0020700001157983 */ /* 0x000ea20000300800 */
[----:B-1----:R-:W-:-:S03]  /*7b640*/  PRMT R9, R14, 0x7632, R9 ;  /* 0x000076320e097816 */ /* 0x002fc60000000009 */
[----:B------:R-:W2:Y:S04]  /*7b650*/  LDL.LU R14, [R1+0x494] ;  /* 0x00049400010e7983 */ /* 0x000ea80000300800 */
[----:B------:R-:W3:Y:S01]  /*7b660*/  LDL.LU R12, [R1+0x484] ;  /* 0x00048400010c7983 */ /* 0x000ee20000300800 */
[----:B------:R-:W-:-:S05]  /*7b670*/  IMAD R10, R27, 0x2, R8 ;  /* 0x000000021b0a7824 */ /* 0x000fca00078e0208 */
[CC--:B------:R-:W-:Y:S02]  /*7b680*/  LEA R4, P1, R10.reuse, R3.reuse, 0x1 ;  /* 0x000000030a047211 */ /* 0x0c0fe400078208ff */
[C---:B------:R-:W-:Y:S02]  /*7b690*/  LEA R8, R27.reuse, R10, 0x1 ;  /* 0x0000000a1b087211 */ /* 0x040fe400078e08ff */
[-C--:B------:R-:W-:Y:S02]  /*7b6a0*/  LEA.HI.X.SX32 R5, R10, R0.reuse, 0x1, P1 ;  /* 0x000000000a057211 */ /* 0x080fe400008f0eff */
[C---:B------:R-:W-:Y:S01]  /*7b6b0*/  LEA R6, P1, R8.reuse, R3, 0x1 ;  /* 0x0000000308067211 */ /* 0x040fe200078208ff */
[----:B------:R-:W-:Y:S02]  /*7b6c0*/  IMAD R10, R27, 0x2, R8 ;  /* 0x000000021b0a7824 */ /* 0x000fe400078e0208 */
[----:B------:R0:W-:Y:S01]  /*7b6d0*/  STG.E.U16 [R4.64], R11 ;  /* 0x0000000b04007986 */ /* 0x0001e2000c101506 */
[----:B------:R-:W-:-:S02]  /*7b6e0*/  LEA.HI.X.SX32 R7, R8, R0, 0x1, P1 ;  /* 0x0000000008077211 */ /* 0x000fc400008f0eff */
[----:B------:R-:W-:-:S03]  /*7b6f0*/  LEA R8, R27, R10, 0x1 ;  /* 0x0000000a1b087211 */ /* 0x000fc600078e08ff */
[----:B------:R1:W-:Y:S01]  /*7b700*/  STG.E.U16 [R6.64], R9 ;  /* 0x0000000906007986 */ /* 0x0003e2000c101506 */
[-C--:B0-----:R-:W-:Y:S02]  /*7b710*/  LEA R4, P1, R10, R3.reuse, 0x1 ;  /* 0x000000030a047211 */ /* 0x081fe400078208ff */
[----:B------:R-:W-:Y:S02]  /*7b720*/  PRMT R11, R20, 0x7632, R11 ;  /* 0x00007632140b7816 */ /* 0x000fe4000000000b */
[-C--:B------:R-:W-:Y:S01]  /*7b730*/  LEA.HI.X.SX32 R5, R10, R0.reuse, 0x1, P1 ;  /* 0x000000000a057211 */ /* 0x080fe200008f0eff */
[----:B------:R-:W-:Y:S01]  /*7b740*/  IMAD R10, R27, 0x2, R8 ;  /* 0x000000021b0a7824 */ /* 0x000fe200078e0208 */
[C---:B-1----:R-:W-:Y:S01]  /*7b750*/  LEA R6, P1, R8.reuse, R3, 0x1 ;  /* 0x0000000308067211 */ /* 0x042fe200078208ff */
[----:B------:R-:W4:Y:S01]  /*7b760*/  LDL.LU R20, [R1+0x206c] ;  /* 0x00206c0001147983 */ /* 0x000f220000300800 */
[----:B------:R-:W-:Y:S02]  /*7b770*/  PRMT R9, R23, 0x7632, R9 ;  /* 0x0000763217097816 */ /* 0x000fe40000000009 */
[----:B------:R-:W-:Y:S01]  /*7b780*/  LEA.HI.X.SX32 R7, R8, R0, 0x1, P1 ;  /* 0x0000000008077211 */ /* 0x000fe200008f0eff */
[----:B------:R0:W-:Y:S01]  /*7b790*/  STG.E.U16 [R4.64], R11 ;  /* 0x0000000b04007986 */ /* 0x0001e2000c101506 */
[----:B------:R-:W-:-:S03]  /*7b7a0*/  LEA R8, R27, R10, 0x1 ;  /* 0x0000000a1b087211 */ /* 0x000fc600078e08ff */
[----:B------:R1:W-:Y:S04]  /*7b7b0*/  STG.E.U16 [R6.64], R9 ;  /* 0x0000000906007986 */ /* 0x0003e8000c101506 */
[----:B------:R-:W4:Y:S01]  /*7b7c0*/  LDL.LU R23, [R1+0x2068] ;  /* 0x0020680001177983 */ /* 0x000f220000300800 */
[CC--:B0-----:R-:W-:Y:S02]  /*7b7d0*/  LEA R4, P1, R10.reuse, R3.reuse, 0x1 ;  /* 0x000000030a047211 */ /* 0x0c1fe400078208ff */
[----:B------:R-:W-:Y:S02]  /*7b7e0*/  PRMT R11, R17, 0x7632, R11 ;  /* 0x00007632110b7816 */ /* 0x000fe4000000000b */
[----:B------:R-:W-:Y:S01]  /*7b7f0*/  LEA.HI.X.SX32 R5, R10, R0, 0x1, P1 ;  /* 0x000000000a057211 */ /* 0x000fe200008f0eff */
[----:B-1----:R-:W-:Y:S01]  /*7b800*/  IMAD R9, R27, 0x2, R8 ;  /* 0x000000021b097824 */ /* 0x002fe200078e0208 */
[----:B------:R-:W-:Y:S01]  /*7b810*/  LEA R6, P1, R8, R3, 0x1 ;  /* 0x0000000308067211 */ /* 0x000fe200078208ff */
[----:B------:R-:W4:Y:S01]  /*7b820*/  LDL.LU R17, [R1+0x2064] ;  /* 0x0020640001117983 */ /* 0x000f220000300800 */
[----:B------:R-:W-:-:S02]  /*7b830*/  PRMT R10, R19, 0x7632, R10 ;  /* 0x00007632130a7816 */ /* 0x000fc4000000000a */
[----:B------:R-:W-:Y:S01]  /*7b840*/  LEA.HI.X.SX32 R7, R8, R0, 0x1, P1 ;  /* 0x0000000008077211 */ /* 0x000fe200008f0eff */
[----:B------:R0:W-:Y:S01]  /*7b850*/  STG.E.U16 [R4.64], R11 ;  /* 0x0000000b04007986 */ /* 0x0001e2000c101506 */
[----:B------:R-:W-:-:S03]  /*7b860*/  LEA R8, P1, R9, R3, 0x1 ;  /* 0x0000000309087211 */ /* 0x000fc600078208ff */
[----:B------:R1:W-:Y:S04]  /*7b870*/  STG.E.U16 [R6.64], R10 ;  /* 0x0000000a06007986 */ /* 0x0003e8000c101506 */
[----:B------:R-:W4:Y:S01]  /*7b880*/  LDL.LU R19, [R1+0x2060] ;  /* 0x0020600001137983 */ /* 0x000f220000300800 */
[----:B0-----:R-:W-:Y:S02]  /*7b890*/  LEA R4, R27, R9, 0x1 ;  /* 0x000000091b047211 */ /* 0x001fe400078e08ff */
[----:B------:R-:W-:Y:S02]  /*7b8a0*/  LEA.HI.X.SX32 R9, R9, R0, 0x1, P1 ;  /* 0x0000000009097211 */ /* 0x000fe400008f0eff */
[----:B-1----:R-:W-:Y:S01]  /*7b8b0*/  LEA R6, P1, R4, R3, 0x1 ;  /* 0x0000000304067211 */ /* 0x002fe200078208ff */
[----:B------:R-:W-:Y:S01]  /*7b8c0*/  IMAD R5, R27, 0x2, R4 ;  /* 0x000000021b057824 */ /* 0x000fe200078e0204 */
[----:B------:R-:W-:-:S02]  /*7b8d0*/  PRMT R10, R18, 0x7632, R10 ;  /* 0x00007632120a7816 */ /* 0x000fc4000000000a */
[-C--:B------:R-:W-:Y:S01]  /*7b8e0*/  LEA.HI.X.SX32 R7, R4, R0.reuse, 0x1, P1 ;  /* 0x0000000004077211 */ /* 0x080fe200008f0eff */
[----:B------:R-:W4:Y:S01]  /*7b8f0*/  LDL.LU R18, [R1+0x205c] ;  /* 0x00205c0001127983 */ /* 0x000f220000300800 */
[----:B------:R-:W-:Y:S02]  /*7b900*/  LEA R4, P1, R5, R3, 0x1 ;  /* 0x0000000305047211 */ /* 0x000fe400078208ff */
[----:B------:R-:W-:Y:S01]  /*7b910*/  LEA R11, R27, R5, 0x1 ;  /* 0x000000051b0b7211 */ /* 0x000fe200078e08ff */
[----:B------:R0:W-:Y:S01]  /*7b920*/  STG.E.U16 [R8.64], R10 ;  /* 0x0000000a08007986 */ /* 0x0001e2000c101506 */
[-C--:B------:R-:W-:Y:S02]  /*7b930*/  LEA.HI.X.SX32 R5, R5, R0.reuse, 0x1, P1 ;  /* 0x0000000005057211 */ /* 0x080fe400008f0eff */
[----:B0-----:R-:W-:Y:S02]  /*7b940*/  PRMT R9, R16, 0x7632, R9 ;  /* 0x0000763210097816 */ /* 0x001fe40000000009 */
[C---:B------:R-:W-:Y:S01]  /*7b950*/  LEA R8, P1, R11.reuse, R3, 0x1 ;  /* 0x000000030b087211 */ /* 0x040fe200078208ff */
[----:B------:R-:W4:Y:S04]  /*7b960*/  LDL.LU R16, [R1+0x2058] ;  /* 0x0020580001107983 */ /* 0x000f280000300800 */
[----:B------:R0:W-:Y:S02]  /*7b970*/  STG.E.U16 [R6.64], R9 ;  /* 0x0000000906007986 */ /* 0x0001e4000c101506 */
[----:B0-----:R-:W-:-:S02]  /*7b980*/  LEA.HI.X.SX32 R9, R11, R0, 0x1, P1 ;  /* 0x000000000b097211 */ /* 0x001fc400008f0eff */
[----:B--2---:R-:W-:Y:S04]  /*7b990*/  STG.E.U16 [R4.64], R14 ;  /* 0x0000000e04007986 */ /* 0x004fe8000c101506 */
[----:B---3--:R0:W-:Y:S04]  /*7b9a0*/  STG.E.U16 [R8.64], R12 ;  /* 0x0000000c08007986 */ /* 0x0081e8000c101506 */
[----:B0-----:R-:W2:Y:S01]  /*7b9b0*/  LDL R9, [R1+0x474] ;  /* 0x0004740001097983 */ /* 0x001ea20000100800 */
[----:B------:R-:W-:-:S05]  /*7b9c0*/  IMAD R10, R27, 0x2, R11 ;  /* 0x000000021b0a7824 */ /* 0x000fca00078e020b */
[----:B------:R-:W-:-:S04]  /*7b9d0*/  LEA R6, P1, R10, R3, 0x1 ;  /* 0x000000030a067211 */ /* 0x000fc800078208ff */
[----:B------:R-:W-:Y:S02]  /*7b9e0*/  LEA.HI.X.SX32 R7, R10, R0, 0x1, P1 ;  /* 0x000000000a077211 */ /* 0x000fe400008f0eff */
[----:B------:R-:W-:-:S03]  /*7b9f0*/  LEA R11, R27, R10, 0x1 ;  /* 0x0000000a1b0b7211 */ /* 0x000fc600078e08ff */
[----:B--2---:R0:W-:Y:S04]  /*7ba00*/  STG.E.U16 [R6.64], R9 ;  /* 0x0000000906007986 */ /* 0x0041e8000c101506 */
[----:B0-----:R-:W2:Y:S01]  /*7ba10*/  LDL R7, [R1+0x444] ;  /* 0x0004440001077983 */ /* 0x001ea20000100800 */
[----:B------:R-:W-:-:S04]  /*7ba20*/  LEA R4, P1, R11, R3, 0x1 ;  /* 0x000000030b047211 */ /* 0x000fc800078208ff */
[----:B------:R-:W-:Y:S01]  /*7ba30*/  LEA.HI.X.SX32 R5, R11, R0, 0x1, P1 ;  /* 0x000000000b057211 */ /* 0x000fe200008f0eff */
[----:B------:R-:W-:-:S05]  /*7ba40*/  IMAD R10, R27, 0x2, R11 ;  /* 0x000000021b0a7824 */ /* 0x000fca00078e020b */
[CC--:B------:R-:W-:Y:S01]  /*7ba50*/  LEA R8, P1, R10.reuse, R3.reuse, 0x1 ;  /* 0x000000030a087211 */ /* 0x0c0fe200078208ff */
[----:B--2---:R0:W-:Y:S04]  /*7ba60*/  STG.E.U16 [R4.64], R7 ;  /* 0x0000000704007986 */ /* 0x0041e8000c101506 */
[----:B0-----:R-:W2:Y:S01]  /*7ba70*/  LDL R5, [R1+0x464] ;  /* 0x0004640001057983 */ /* 0x001ea20000100800 */
[----:B------:R-:W-:Y:S02]  /*7ba80*/  LEA R11, R27, R10, 0x1 ;  /* 0x0000000a1b0b7211 */ /* 0x000fe400078e08ff */
[----:B------:R-:W-:Y:S02]  /*7ba90*/  LEA.HI.X.SX32 R9, R10, R0, 0x1, P1 ;  /* 0x000000000a097211 */ /* 0x000fe400008f0eff */
[----:B------:R-:W-:Y:S01]  /*7baa0*/  LEA R6, P1, R11, R3, 0x1 ;  /* 0x000000030b067211 */ /* 0x000fe200078208ff */
[----:B------:R-:W-:-:S03]  /*7bab0*/  IMAD R10, R27, 0x2, R11 ;  /* 0x000000021b0a7824 */ /* 0x000fc600078e020b */
[-C--:B------:R-:W-:Y:S02]  /*7bac0*/  LEA.HI.X.SX32 R7, R11, R0.reuse, 0x1, P1 ;  /* 0x000000000b077211 */ /* 0x080fe400008f0eff */
[C---:B------:R-:W-:Y:S01]  /*7bad0*/  LEA R4, P1, R10.reuse, R3, 0x1 ;  /* 0x000000030a047211 */ /* 0x040fe200078208ff */
[----:B--2---:R0:W-:Y:S04]  /*7bae0*/  STG.E.U16 [R8.64], R5 ;  /* 0x0000000508007986 */ /* 0x0041e8000c101506 */
[----:B----4-:R-:W-:Y:S01]  /*7baf0*/  STG.E.U16 [R6.64], R16 ;  /* 0x0000001006007986 */ /* 0x010fe2000c101506 */
[----:B0-----:R-:W-:-:S05]  /*7bb00*/  LEA.HI.X.SX32 R5, R10, R0, 0x1, P1 ;  /* 0x000000000a057211 */ /* 0x001fca00008f0eff */
[----:B------:R0:W-:Y:S04]  /*7bb10*/  STG.E.U16 [R4.64], R18 ;  /* 0x0000001204007986 */ /* 0x0001e8000c101506 */
[----:B0-----:R-:W2:Y:S01]  /*7bb20*/  LDL R5, [R1+0x424] ;  /* 0x0004240001057983 */ /* 0x001ea20000100800 */
[----:B------:R-:W-:-:S04]  /*7bb30*/  LEA R11, R27, R10, 0x1 ;  /* 0x0000000a1b0b7211 */ /* 0x000fc800078e08ff */
[----:B------:R-:W-:Y:S01]  /*7bb40*/  LEA R8, P1, R11, R3, 0x1 ;  /* 0x000000030b087211 */ /* 0x000fe200078208ff */
[----:B------:R-:W-:-:S03]  /*7bb50*/  IMAD R10, R27, 0x2, R11 ;  /* 0x000000021b0a7824 */ /* 0x000fc600078e020b */
[----:B------:R-:W-:Y:S02]  /*7bb60*/  LEA.HI.X.SX32 R9, R11, R0, 0x1, P1 ;  /* 0x000000000b097211 */ /* 0x000fe400008f0eff */
[CC--:B------:R-:W-:Y:S02]  /*7bb70*/  LEA R6, P1, R10.reuse, R3.reuse, 0x1 ;  /* 0x000000030a067211 */ /* 0x0c0fe400078208ff */
[----:B------:R-:W-:Y:S02]  /*7bb80*/  LEA R11, R27, R10, 0x1 ;  /* 0x0000000a1b0b7211 */ /* 0x000fe400078e08ff */
[-C--:B------:R-:W-:Y:S02]  /*7bb90*/  LEA.HI.X.SX32 R7, R10, R0.reuse, 0x1, P1 ;  /* 0x000000000a077211 */ /* 0x080fe400008f0eff */
[C---:B------:R-:W-:Y:S01]  /*7bba0*/  LEA R4, P1, R11.reuse, R3, 0x1 ;  /* 0x000000030b047211 */ /* 0x040fe200078208ff */
[----:B--2---:R0:W-:Y:S04]  /*7bbb0*/  STG.E.U16 [R8.64], R5 ;  /* 0x0000000508007986 */ /* 0x0041e8000c101506 */
[----:B------:R-:W-:Y:S01]  /*7bbc0*/  STG.E.U16 [R6.64], R19 ;  /* 0x0000001306007986 */ /* 0x000fe2000c101506 */
[----:B0-----:R-:W-:-:S05]  /*7bbd0*/  LEA.HI.X.SX32 R5, R11, R0, 0x1, P1 ;  /* 0x000000000b057211 */ /* 0x001fca00008f0eff */
[----:B------:R0:W-:Y:S04]  /*7bbe0*/  STG.E.U16 [R4.64], R17 ;  /* 0x0000001104007986 */ /* 0x0001e8000c101506 */
[----:B0-----:R-:W2:Y:S01]  /*7bbf0*/  LDL R5, [R1+0x3f4] ;  /* 0x0003f40001057983 */ /* 0x001ea20000100800 */
[----:B------:R-:W-:-:S05]  /*7bc00*/  IMAD R10, R27, 0x2, R11 ;  /* 0x000000021b0a7824 */ /* 0x000fca00078e020b */
[CC--:B------:R-:W-:Y:S02]  /*7bc10*/  LEA R8, P1, R10.reuse, R3.reuse, 0x1 ;  /* 0x000000030a087211 */ /* 0x0c0fe400078208ff */
[----:B------:R-:W-:Y:S02]  /*7bc20*/  LEA R11, R27, R10, 0x1 ;  /* 0x0000000a1b0b7211 */ /* 0x000fe400078e08ff */
[----:B------:R-:W-:Y:S02]  /*7bc30*/  LEA.HI.X.SX32 R9, R10, R0, 0x1, P1 ;  /* 0x000000000a097211 */ /* 0x000fe400008f0eff */
[----:B------:R-:W-:-:S04]  /*7bc40*/  LEA R6, P1, R11, R3, 0x1 ;  /* 0x000000030b067211 */ /* 0x000fc800078208ff */
[----:B------:R-:W-:Y:S01]  /*7bc50*/  LEA.HI.X.SX32 R7, R11, R0, 0x1, P1 ;  /* 0x000000000b077211 */ /* 0x000fe200008f0eff */
[----:B--2---:R-:W-:Y:S04]  /*7bc60*/  STG.E.U16 [R8.64], R5 ;  /* 0x0000000508007986 */ /* 0x004fe8000c101506 */
        /* <DEDUP_REMOVED lines=24> */
[----:B------:R-:W-:Y:S01]  /*7bdf0*/  LEA R6, P1, R11, R3, 0x1 ;  /* 0x000000030b067211 */ /* 0x000fe200078208ff */
[----:B------:R-:W-:-:S03]  /*7be00*/  IMAD R10, R27, 0x2, R11 ;  /* 0x000000021b0a7824 */ /* 0x000fc600078e020b */
[----:B------:R-:W-:Y:S02]  /*7be10*/  LEA.HI.X.SX32 R7, R11, R0, 0x1, P1 ;  /* 0x000000000b077211 */ /* 0x000fe400008f0eff */
[C---:B------:R-:W-:Y:S02]  /*7be20*/  LEA R4, P1, R10.reuse, R3, 0x1 ;  /* 0x000000030a047211 */ /* 0x040fe400078208ff */
[----:B------:R-:W-:Y:S01]  /*7be30*/  LEA R11, R27, R10, 0x1 ;  /* 0x0000000a1b0b7211 */ /* 0x000fe200078e08ff */
[----:B--2---:R0:W-:Y:S04]  /*7be40*/  STG.E.U16 [R8.64], R5 ;  /* 0x0000000508007986 */ /* 0x0041e8000c101506 */
[----:B------:R-:W-:Y:S01]  /*7be50*/  STG.E.U16 [R6.64], R24 ;  /* 0x0000001806007986 */ /* 0x000fe2000c101506 */
[----:B0-----:R-:W-:-:S02]  /*7be60*/  LEA.HI.X.SX32 R5, R10, R0, 0x1, P1 ;  /* 0x000000000a057211 */ /* 0x001fc400008f0eff */
[----:B------:R-:W-:-:S04]  /*7be70*/  LEA R8, P1, R11, R3, 0x1 ;  /* 0x000000030b087211 */ /* 0x000fc800078208ff */
[----:B------:R-:W-:Y:S01]  /*7be80*/  LEA.HI.X.SX32 R9, R11, R0, 0x1, P1 ;  /* 0x000000000b097211 */ /* 0x000fe200008f0eff */
[----:B------:R-:W-:Y:S04]  /*7be90*/  STG.E.U16 [R4.64], R25 ;  /* 0x0000001904007986 */ /* 0x000fe8000c101506 */
[----:B-----5:R0:W-:Y:S04]  /*7bea0*/  STG.E.U16 [R8.64], R22 ;  /* 0x0000001608007986 */ /* 0x0201e8000c101506 */
        /* <DEDUP_REMOVED lines=36> */
[----:B------:R-:W-:-:S04]  /*7c0f0*/  IMAD R10, R27, 0x2, R11 ;  /* 0x000000021b0a7824 */ /* 0x000fc800078e020b */
[----:B--2---:R0:W-:Y:S04]  /*7c100*/  STG.E.U16 [R4.64], R7 ;  /* 0x0000000704007986 */ /* 0x0041e8000c101506 */
[----:B0-----:R-:W2:Y:S01]  /*7c110*/  LDL R5, [R1+0x2d4] ;  /* 0x0002d40001057983 */ /* 0x001ea20000100800 */
[----:B------:R-:W-:-:S04]  /*7c120*/  LEA R8, P1, R10, R3, 0x1 ;  /* 0x000000030a087211 */ /* 0x000fc800078208ff */
[----:B------:R-:W-:Y:S02]  /*7c130*/  LEA.HI.X.SX32 R9, R10, R0, 0x1, P1 ;  /* 0x000000000a097211 */ /* 0x000fe400008f0eff */
[----:B------:R-:W-:-:S03]  /*7c140*/  LEA R11, R27, R10, 0x1 ;  /* 0x0000000a1b0b7211 */ /* 0x000fc600078e08ff */
[----:B--2---:R0:W-:Y:S04]  /*7c150*/  STG.E.U16 [R8.64], R5 ;  /* 0x0000000508007986 */ /* 0x0041e8000c101506 */
[----:B0-----:R-:W2:Y:S01]  /*7c160*/  LDL R9, [R1+0x2c4] ;  /* 0x0002c40001097983 */ /* 0x001ea20000100800 */
[----:B------:R-:W-:Y:S01]  /*7c170*/  LEA R6, P1, R11, R3, 0x1 ;  /* 0x000000030b067211 */ /* 0x000fe200078208ff */
[----:B------:R-:W-:-:S03]  /*7c180*/  IMAD R10, R27, 0x2, R11 ;  /* 0x000000021b0a7824 */ /* 0x000fc600078e020b */
[----:B------:R-:W-:Y:S02]  /*7c190*/  LEA.HI.X.SX32 R7, R11, R0, 0x1, P1 ;  /* 0x000000000b077211 */ /* 0x000fe400008f0eff */
[CC--:B------:R-:W-:Y:S02]  /*7c1a0*/  LEA R4, P1, R10.reuse, R3.reuse, 0x1 ;  /* 0x000000030a047211 */ /* 0x0c0fe400078208ff */
[----:B------:R-:W-:Y:S02]  /*7c1b0*/  LEA R11, R27, R10, 0x1 ;  /* 0x0000000a1b0b7211 */ /* 0x000fe400078e08ff */
[----:B------:R-:W-:Y:S02]  /*7c1c0*/  LEA.HI.X.SX32 R5, R10, R0, 0x1, P1 ;  /* 0x000000000a057211 */ /* 0x000fe400008f0eff */
[----:B------:R-:W-:Y:S02]  /*7c1d0*/  LEA R8, P1, R11, R3, 0x1 ;  /* 0x000000030b087211 */ /* 0x000fe400078208ff */
[----:B------:R-:W-:-:S02]  /*7c1e0*/  PRMT R10, R12, 0x7632, R10 ;  /* 0x000076320c0a7816 */ /* 0x000fc4000000000a */
[----:B------:R-:W-:Y:S01]  /*7c1f0*/  PRMT R15, R16, 0x7632, R15 ;  /* 0x00007632100f7816 */ /* 0x000fe2000000000f */
[----:B--2---:R0:W-:Y:S04]  /*7c200*/  STG.E.U16 [R6.64], R9 ;  /* 0x0000000906007986 */ /* 0x0041e8000c101506 */
[----:B------:R1:W-:Y:S01]  /*7c210*/  STG.E.U16 [R4.64], R13 ;  /* 0x0000000d04007986 */ /* 0x0003e2000c101506 */
[----:B0-----:R-:W-:Y:S01]  /*7c220*/  IMAD R7, R27, 0x2, R11 ;  /* 0x000000021b077824 */ /* 0x001fe200078e020b */
[----:B------:R-:W-:Y:S02]  /*7c230*/  LEA.HI.X.SX32 R9, R11, R0, 0x1, P1 ;  /* 0x000000000b097211 */ /* 0x000fe400008f0eff */
[----:B-1----:R-:W2:Y:S02]  /*7c240*/  LDL.LU R13, [R1+0x2054] ;  /* 0x00205400010d7983 */ /* 0x002ea40000300800 */
[----:B------:R-:W-:-:S02]  /*7c250*/  LEA R4, P1, R7, R3, 0x1 ;  /* 0x0000000307047211 */ /* 0x000fc400078208ff */
[----:B------:R-:W-:Y:S01]  /*7c260*/  LEA R6, R27, R7, 0x1 ;  /* 0x000000071b067211 */ /* 0x000fe200078e08ff */
[----:B------:R0:W-:Y:S01]  /*7c270*/  STG.E.U16 [R8.64], R2 ;  /* 0x0000000208007986 */ /* 0x0001e2000c101506 */
[----:B------:R-:W-:Y:S02]  /*7c280*/  LEA.HI.X.SX32 R5, R7, R0, 0x1, P1 ;  /* 0x0000000007057211 */ /* 0x000fe400008f0eff */
[----:B------:R-:W-:Y:S01]  /*7c290*/  PRMT R11, R14, 0x7632, R11 ;  /* 0x000076320e0b7816 */ /* 0x000fe2000000000b */
[----:B------:R-:W-:Y:S01]  /*7c2a0*/  IMAD R7, R27, 0x2, R6 ;  /* 0x000000021b077824 */ /* 0x000fe200078e0206 */
[----:B0-----:R-:W-:-:S04]  /*7c2b0*/  LEA R8, P1, R6, R3, 0x1 ;  /* 0x0000000306087211 */ /* 0x001fc800078208ff */
[----:B------:R-:W-:Y:S01]  /*7c2c0*/  LEA.HI.X.SX32 R9, R6, R0, 0x1, P1 ;  /* 0x0000000006097211 */ /* 0x000fe200008f0eff */
[----:B------:R-:W-:Y:S01]  /*7c2d0*/  STL [R1+0x2030], R2 ;  /* 0x0020300201007387 */ /* 0x000fe20000100800 */
[----:B------:R-:W-:-:S03]  /*7c2e0*/  LEA R6, P1, R7, R3, 0x1 ;  /* 0x0000000307067211 */ /* 0x000fc600078208ff */
[----:B------:R0:W-:Y:S01]  /*7c2f0*/  STG.E.U16 [R4.64], R11 ;  /* 0x0000000b04007986 */ /* 0x0001e2000c101506 */
[----:B------:R-:W-:-:S03]  /*7c300*/  LEA R12, R27, R7, 0x1 ;  /* 0x000000071b0c7211 */ /* 0x000fc600078e08ff */
[----:B------:R-:W3:Y:S04]  /*7c310*/  LDL.LU R14, [R1+0x2050] ;  /* 0x00205000010e7983 */ /* 0x000ee80000300800 */
[----:B------:R1:W-:Y:S01]  /*7c320*/  STG.E.U16 [R8.64], R10 ;  /* 0x0000000a08007986 */ /* 0x0003e2000c101506 */
[-C--:B------:R-:W-:Y:S02]  /*7c330*/  LEA.HI.X.SX32 R7, R7, R0.reuse, 0x1, P1 ;  /* 0x0000000007077211 */ /* 0x080fe400008f0eff */
[C---:B0-----:R-:W-:Y:S01]  /*7c340*/  LEA R4, P1, R12.reuse, R3, 0x1 ;  /* 0x000000030c047211 */ /* 0x041fe200078208ff */
[----:B-1----:R-:W3:Y:S04]  /*7c350*/  LDL.LU R8, [R1+0x474] ;  /* 0x0004740001087983 */ /* 0x002ee80000300800 */
[----:B------:R-:W2:Y:S01]  /*7c360*/  LDL.LU R9, [R1+0x444] ;  /* 0x0004440001097983 */ /* 0x000ea20000300800 */
[----:B------:R-:W-:Y:S01]  /*7c370*/  IMAD R11, R27, 0x2, R12 ;  /* 0x000000021b0b7824 */ /* 0x000fe200078e020c */
[----:B------:R-:W-:-:S02]  /*7c380*/  LEA.HI.X.SX32 R5, R12, R0, 0x1, P1 ;  /* 0x000000000c057211 */ /* 0x000fc400008f0eff */
[----:B------:R-:W4:Y:S04]  /*7c390*/  LDL.LU R12, [R1+0x464] ;  /* 0x00046400010c7983 */ /* 0x000f280000300800 */
[----:B------:R-:W5:Y:S01]  /*7c3a0*/  LDL.LU R16, [R1+0x204c] ;  /* 0x00204c0001107983 */ /* 0x000f620000300800 */
[----:B------:R-:W-:Y:S02]  /*7c3b0*/  LEA R10, R27, R11, 0x1 ;  /* 0x0000000b1b0a7211 */ /* 0x000fe400078e08ff */
[----:B---3--:R-:W-:Y:S02]  /*7c3c0*/  PRMT R14, R8, 0x7632, R14 ;  /* 0x00007632080e7816 */ /* 0x008fe4000000000e */
[----:B--2---:R-:W-:-:S03]  /*7c3d0*/  PRMT R13, R9, 0x7632, R13 ;  /* 0x00007632090d7816 */ /* 0x004fc6000000000d */
[----:B------:R0:W-:Y:S01]  /*7c3e0*/  STG.E.U16 [R6.64], R14 ;  /* 0x0000000e06007986 */ /* 0x0001e2000c101506 */
[----:B------:R-:W-:-:S03]  /*7c3f0*/  IMAD R8, R27, 0x2, R10 ;  /* 0x000000021b087824 */ /* 0x000fc600078e020a */
[----:B------:R1:W-:Y:S01]  /*7c400*/  STG.E.U16 [R4.64], R13 ;  /* 0x0000000d04007986 */ /* 0x0003e2000c101506 */
[----:B0-----:R-:W-:-:S04]  /*7c410*/  LEA R6, P1, R11, R3, 0x1 ;  /* 0x000000030b067211 */ /* 0x001fc800078208ff */
[----:B------:R-:W-:Y:S02]  /*7c420*/  LEA.HI.X.SX32 R7, R11, R0, 0x1, P1 ;  /* 0x000000000b077211 */ /* 0x000fe400008f0eff */
[----:B----4-:R-:W-:Y:S02]  /*7c430*/  PRMT R11, R12, 0x7632, R11 ;  /* 0x000076320c0b7816 */ /* 0x010fe4000000000b */
[----:B-1----:R-:W-:-:S03]  /*7c440*/  LEA R4, P1, R10, R3, 0x1 ;  /* 0x000000030a047211 */ /* 0x002fc600078208ff */
[----:B------:R0:W-:Y:S01]  /*7c450*/  STG.E.U16 [R6.64], R11 ;  /* 0x0000000b06007986 */ /* 0x0001e2000c101506 */
[----:B------:R-:W-:Y:S02]  /*7c460*/  LEA.HI.X.SX32 R5, R10, R0, 0x1, P1 ;  /* 0x000000000a057211 */ /* 0x000fe400008f0eff */
[----:B------:R-:W-:Y:S02]  /*7c470*/  LEA R9, R27, R8, 0x1 ;  /* 0x000000081b097211 */ /* 0x000fe400078e08ff */
[----:B0-----:R-:W-:-:S04]  /*7c480*/  LEA R6, P1, R8, R3, 0x1 ;  /* 0x0000000308067211 */ /* 0x001fc800078208ff */
[----:B------:R-:W-:Y:S02]  /*7c490*/  LEA.HI.X.SX32 R7, R8, R0, 0x1, P1 ;  /* 0x0000000008077211 */ /* 0x000fe400008f0eff */
[----:B------:R-:W2:Y:S01]  /*7c4a0*/  LDL.LU R8, [R1+0x424] ;  /* 0x0004240001087983 */ /* 0x000ea20000300800 */
[----:B-----5:R-:W-:-:S03]  /*7c4b0*/  PRMT R16, R18, 0x7632, R16 ;  /* 0x0000763212107816 */ /* 0x020fc60000000010 */
[----:B------:R-:W3:Y:S01]  /*7c4c0*/  LDL.LU R18, [R1+0x2048] ;  /* 0x0020480001127983 */ /* 0x000ee20000300800 */
[----:B------:R-:W-:-:S03]  /*7c4d0*/  IMAD R14, R27, 0x2, R9 ;  /* 0x000000021b0e7824 */ /* 0x000fc600078e0209 */
[----:B------:R0:W-:Y:S02]  /*7c4e0*/  STG.E.U16 [R4.64], R15 ;  /* 0x0000000f04007986 */ /* 0x0001e4000c101506 */
[----:B------:R-:W-:Y:S02]  /*7c4f0*/  LEA R13, R27, R14, 0x1 ;  /* 0x0000000e1b0d7211 */ /* 0x000fe400078e08ff */
[----:B------:R1:W-:Y:S01]  /*7c500*/  STG.E.U16 [R6.64], R16 ;  /* 0x0000001006007986 */ /* 0x0003e2000c101506 */
[----:B0-----:R-:W-:-:S04]  /*7c510*/  LEA R4, P1, R9, R3, 0x1 ;  /* 0x0000000309047211 */ /* 0x001fc800078208ff */
[----:B------:R-:W-:Y:S02]  /*7c520*/  LEA.HI.X.SX32 R5, R9, R0, 0x1, P1 ;  /* 0x0000000009057211 */ /* 0x000fe400008f0eff */
[----:B-1----:R-:W-:-:S04]  /*7c530*/  LEA R6, P1, R14, R3, 0x1 ;  /* 0x000000030e067211 */ /* 0x002fc800078208ff */
[----:B------:R-:W-:Y:S02]  /*7c540*/  LEA.HI.X.SX32 R7, R14, R0, 0x1, P1 ;  /* 0x000000000e077211 */ /* 0x000fe400008f0eff */
[----:B------:R-:W-:Y:S02]  /*7c550*/  PRMT R14, R17, 0x7632, R14 ;  /* 0x00007632110e7816 */ /* 0x000fe4000000000e */
[----:B--2---:R-:W-:-:S05]  /*7c560*/  PRMT R15, R8, 0x7632, R15 ;  /* 0x00007632080f7816 */ /* 0x004fca000000000f */
[----:B------:R0:W-:Y:S01]  /*7c570*/  STG.E.U16 [R4.64], R15 ;  /* 0x0000000f04007986 */ /* 0x0001e2000c101506 */
[----:B---3--:R-:W-:Y:S02]  /*7c580*/  PRMT R18, R19, 0x7632, R18 ;  /* 0x0000763213127816 */ /* 0x008fe40000000012 */
[----:B0-----:R-:W-:-:S04]  /*7c590*/  LEA R4, P1, R13, R3, 0x1 ;  /* 0x000000030d047211 */ /* 0x001fc800078208ff */
[----:B------:R-:W-:Y:S01]  /*7c5a0*/  LEA.HI.X.SX32 R5, R13, R0, 0x1, P1 ;  /* 0x000000000d057211 */ /* 0x000fe200008f0eff */
[----:B------:R-:W-:Y:S04]  /*7c5b0*/  STG.E.U16 [R6.64], R18 ;  /* 0x0000001206007986 */ /* 0x000fe8000c101506 */
[----:B------:R0:W-:Y:S04]  /*7c5c0*/  STG.E.U16 [R4.64], R14 ;  /* 0x0000000e04007986 */ /* 0x0001e8000c101506 */
[----:B0-----:R-:W2:Y:S01]  /*7c5d0*/  LDL.LU R14, [R1+0x3f4] ;  /* 0x0003f400010e7983 */ /* 0x001ea20000300800 */
[----:B------:R-:W-:-:S05]  /*7c5e0*/  IMAD R12, R27, 0x2, R13 ;  /* 0x000000021b0c7824 */ /* 0x000fca00078e020d */
[CC--:B------:R-:W-:Y:S02]  /*7c5f0*/  LEA R6, P1, R12.reuse, R3.reuse, 0x1 ;  /* 0x000000030c067211 */ /* 0x0c0fe400078208ff */
[----:B------:R-:W-:Y:S02]  /*7c600*/  LEA R11, R27, R12, 0x1 ;  /* 0x0000000c1b0b7211 */ /* 0x000fe400078e08ff */
[-C--:B------:R-:W-:Y:S02]  /*7c610*/  LEA.HI.X.SX32 R7, R12, R0.reuse, 0x1, P1 ;  /* 0x000000000c077211 */ /* 0x080fe400008f0eff */
[----:B------:R-:W-:Y:S02]  /*7c620*/  LEA R4, P1, R11, R3, 0x1 ;  /* 0x000000030b047211 */ /* 0x000fe400078208ff */
[----:B------:R-:W-:Y:S02]  /*7c630*/  PRMT R12, R23, 0x7632, R12 ;  /* 0x00007632170c7816 */ /* 0x000fe4000000000c */
[----:B------:R-:W-:-:S02]  /*7c640*/  LEA.HI.X.SX32 R5, R11, R0, 0x1, P1 ;  /* 0x000000000b057211 */ /* 0x000fc400008f0eff */
[----:B--2---:R-:W-:-:S05]  /*7c650*/  PRMT R13, R14, 0x7632, R13 ;  /* 0x000076320e0d7816 */ /* 0x004fca000000000d */
[----:B------:R-:W-:Y:S04]  /*7c660*/  STG.E.U16 [R6.64], R13 ;  /* 0x0000000d06007986 */ /* 0x000fe8000c101506 */
[----:B------:R0:W-:Y:S04]  /*7c670*/  STG.E.U16 [R4.64], R12 ;  /* 0x0000000c04007986 */ /* 0x0001e8000c101506 */
[----:B0-----:R-:W2:Y:S01]  /*7c680*/  LDL.LU R12, [R1+0x3d4] ;  /* 0x0003d400010c7983 */ /* 0x001ea20000300800 */
[----:B------:R-:W-:-:S05]  /*7c690*/  IMAD R10, R27, 0x2, R11 ;  /* 0x000000021b0a7824 */ /* 0x000fca00078e020b */
[----:B------:R-:W-:-:S04]  /*7c6a0*/  LEA R6, P1, R10, R3, 0x1 ;  /* 0x000000030a067211 */ /* 0x000fc800078208ff */
[----:B------:R-:W-:Y:S02]  /*7c6b0*/  LEA.HI.X.SX32 R7, R10, R0, 0x1, P1 ;  /* 0x000000000a077211 */ /* 0x000fe400008f0eff */
[----:B------:R-:W-:Y:S02]  /*7c6c0*/  LEA R8, R27, R10, 0x1 ;  /* 0x0000000a1b087211 */ /* 0x000fe400078e08ff */
[----:B------:R-:W-:Y:S02]  /*7c6d0*/  PRMT R10, R20, 0x7632, R10 ;  /* 0x00007632140a7816 */ /* 0x000fe4000000000a */
[----:B------:R-:W3:Y:S01]  /*7c6e0*/  LDL.LU R20, [R1+0x2044] ;  /* 0x0020440001147983 */ /* 0x000ee20000300800 */
[----:B--2---:R-:W-:-:S05]  /*7c6f0*/  PRMT R11, R12, 0x7632, R11 ;  /* 0x000076320c0b7816 */ /* 0x004fca000000000b */
[----:B------:R0:W-:Y:S04]  /*7c700*/  STG.E.U16 [R6.64], R11 ;  /* 0x0000000b06007986 */ /* 0x0001e8000c101506 */
[----:B0-----:R-:W2:Y:S01]  /*7c710*/  LDL.LU R6, [R1+0x394] ;  /* 0x0003940001067983 */ /* 0x001ea20000300800 */
[----:B------:R-:W-:Y:S01]  /*7c720*/  IMAD R9, R27, 0x2, R8 ;  /* 0x000000021b097824 */ /* 0x000fe200078e0208 */
[----:B------:R-:W-:-:S04]  /*7c730*/  LEA R4, P1, R8, R3, 0x1 ;  /* 0x0000000308047211 */ /* 0x000fc800078208ff */
[-C--:B------:R-:W-:Y:S02]  /*7c740*/  LEA.HI.X.SX32 R5, R8, R0.reuse, 0x1, P1 ;  /* 0x0000000008057211 */ /* 0x080fe400008f0eff */
[----:B------:R-:W-:Y:S02]  /*7c750*/  LEA R8, P1, R9, R3, 0x1 ;  /* 0x0000000309087211 */ /* 0x000fe400078208ff */
[----:B------:R-:W-:Y:S01]  /*7c760*/  LEA R15, R27, R9, 0x1 ;  /* 0x000000091b0f7211 */ /* 0x000fe200078e08ff */
[----:B------:R0:W-:Y:S01]  /*7c770*/  STG.E.U16 [R4.64], R10 ;  /* 0x0000000a04007986 */ /* 0x0001e2000c101506 */
[----:B------:R-:W-:Y:S02]  /*7c780*/  LEA.HI.X.SX32 R9, R9, R0, 0x1, P1 ;  /* 0x0000000009097211 */ /* 0x000fe400008f0eff */
[----:B---3--:R-:W-:Y:S02]  /*7c790*/  PRMT R20, R21, 0x7632, R20 ;  /* 0x0000763215147816 */ /* 0x008fe40000000014 */
[----:B------:R-:W3:Y:S01]  /*7c7a0*/  LDL.LU R21, [R1+0x2040] ;  /* 0x0020400001157983 */ /* 0x000ee20000300800 */
[----:B0-----:R-:W-:-:S04]  /*7c7b0*/  LEA R4, P1, R15, R3, 0x1 ;  /* 0x000000030f047211 */ /* 0x001fc800078208ff */
[----:B------:R-:W-:Y:S02]  /*7c7c0*/  LEA.HI.X.SX32 R5, R15, R0, 0x1, P1 ;  /* 0x000000000f057211 */ /* 0x000fe400008f0eff */
[----:B--2---:R-:W-:-:S05]  /*7c7d0*/  PRMT R7, R6, 0x7632, R7 ;  /* 0x0000763206077816 */ /* 0x004fca0000000007 */
[----:B------:R-:W-:Y:S04]  /*7c7e0*/  STG.E.U16 [R8.64], R7 ;  /* 0x0000000708007986 */ /* 0x000fe8000c101506 */
[----:B------:R0:W-:Y:S04]  /*7c7f0*/  STG.E.U16 [R4.64], R20 ;  /* 0x0000001404007986 */ /* 0x0001e8000c101506 */
[----:B0-----:R-:W3:Y:S01]  /*7c800*/  LDL.LU R5, [R1+0x3b4] ;  /* 0x0003b40001057983 */ /* 0x001ee20000300800 */
[----:B------:R-:W-:-:S03]  /*7c810*/  PRMT R20, R24, 0x7632, R20 ;  /* 0x0000763218147816 */ /* 0x000fc60000000014 */
[----:B------:R-:W2:Y:S01]  /*7c820*/  LDL.LU R24, [R1+0x203c] ;  /* 0x00203c0001187983 */ /* 0x000ea20000300800 */
[----:B------:R-:W-:-:S05]  /*7c830*/  IMAD R16, R27, 0x2, R15 ;  /* 0x000000021b107824 */ /* 0x000fca00078e020f */
[----:B------:R-:W-:Y:S02]  /*7c840*/  LEA R17, R27, R16, 0x1 ;  /* 0x000000101b117211 */ /* 0x000fe400078e08ff */
[----:B------:R-:W-:-:S03]  /*7c850*/  LEA R8, P1, R16, R3, 0x1 ;  /* 0x0000000310087211 */ /* 0x000fc600078208ff */
[----:B------:R-:W-:Y:S01]  /*7c860*/  IMAD R19, R27, 0x2, R17 ;  /* 0x000000021b137824 */ /* 0x000fe200078e0211 */
[----:B------:R-:W-:Y:S02]  /*7c870*/  LEA.HI.X.SX32 R9, R16, R0, 0x1, P1 ;  /* 0x0000000010097211 */ /* 0x000fe400008f0eff */
[----:B------:R-:W-:Y:S02]  /*7c880*/  LEA R4, P1, R17, R3, 0x1 ;  /* 0x0000000311047211 */ /* 0x000fe400078208ff */
[----:B------:R-:W-:-:S05]  /*7c890*/  LEA R18, R27, R19, 0x1 ;  /* 0x000000131b127211 */ /* 0x000fca00078e08ff */
[----:B------:R-:W-:-:S05]  /*7c8a0*/  IMAD R23, R27, 0x2, R18 ;  /* 0x000000021b177824 */ /* 0x000fca00078e0212 */
[----:B------:R-:W-:-:S05]  /*7c8b0*/  LEA R14, R27, R23, 0x1 ;  /* 0x000000171b0e7211 */ /* 0x000fca00078e08ff */
[----:B------:R-:W-:Y:S01]  /*7c8c0*/  IMAD R13, R27, 0x2, R14 ;  /* 0x000000021b0d7824 */ /* 0x000fe200078e020e */
[----:B---3--:R-:W-:Y:S02]  /*7c8d0*/  PRMT R21, R5, 0x7632, R21 ;  /* 0x0000763205157816 */ /* 0x008fe40000000015 */
[----:B------:R-:W-:-:S03]  /*7c8e0*/  LEA.HI.X.SX32 R5, R17, R0, 0x1, P1 ;  /* 0x0000000011057211 */ /* 0x000fc600008f0eff */
[----:B------:R0:W-:Y:S04]  /*7c8f0*/  STG.E.U16 [R8.64], R21 ;  /* 0x0000001508007986 */ /* 0x0001e8000c101506 */
[----:B------:R1:W-:Y:S01]  /*7c900*/  STG.E.U16 [R4.64], R20 ;  /* 0x0000001404007986 */ /* 0x0003e2000c101506 */
[----:B0-----:R-:W-:-:S04]  /*7c910*/  LEA R8, P1, R19, R3, 0x1 ;  /* 0x0000000313087211 */ /* 0x001fc800078208ff */
[-C--:B------:R-:W-:Y:S02]  /*7c920*/  LEA.HI.X.SX32 R9, R19, R0.reuse, 0x1, P1 ;  /* 0x0000000013097211 */ /* 0x080fe400008f0eff */
[----:B-1----:R-:W-:Y:S02]  /*7c930*/  LEA R4, P1, R18, R3, 0x1 ;  /* 0x0000000312047211 */ /* 0x002fe400078208ff */
[----:B------:R-:W-:Y:S02]  /*7c940*/  PRMT R19, R25, 0x7632, R19 ;  /* 0x0000763219137816 */ /* 0x000fe40000000013 */
[----:B--2---:R-:W-:Y:S01]  /*7c950*/  PRMT R24, R22, 0x7632, R24 ;  /* 0x0000763216187816 */ /* 0x004fe20000000018 */
[----:B------:R-:W2:Y:S01]  /*7c960*/  LDL.LU R25, [R1+0x2038] ;  /* 0x0020380001197983 */ /* 0x000ea20000300800 */
[----:B------:R-:W-:-:S03]  /*7c970*/  LEA.HI.X.SX32 R5, R18, R0, 0x1, P1 ;  /* 0x0000000012057211 */ /* 0x000fc600008f0eff */
[----:B------:R-:W-:Y:S04]  /*7c980*/  STG.E.U16 [R8.64], R19 ;  /* 0x0000001308007986 */ /* 0x000fe8000c101506 */
[----:B------:R0:W-:Y:S04]  /*7c990*/  STG.E.U16 [R4.64], R24 ;  /* 0x0000001804007986 */ /* 0x0001e8000c101506 */
[----:B0-----:R-:W2:Y:S01]  /*7c9a0*/  LDL.LU R24, [R1+0x374] ;  /* 0x0003740001187983 */ /* 0x001ea20000300800 */
[----:B------:R-:W-:-:S05]  /*7c9b0*/  LEA R12, R27, R13, 0x1 ;  /* 0x0000000d1b0c7211 */ /* 0x000fca00078e08ff */
[----:B------:R-:W-:-:S05]  /*7c9c0*/  IMAD R11, R27, 0x2, R12 ;  /* 0x000000021b0b7824 */ /* 0x000fca00078e020c */
        /* <DEDUP_REMOVED lines=8> */
[----:B------:R-:W-:Y:S02]  /*7ca50*/  LEA R22, R27, R20, 0x1 ;  /* 0x000000141b167211 */ /* 0x000fe400078e08ff */
[----:B------:R-:W-:-:S03]  /*7ca60*/  LEA R8, P1, R23, R3, 0x1 ;  /* 0x0000000317087211 */ /* 0x000fc600078208ff */
[----:B------:R-:W-:Y:S01]  /*7ca70*/  IMAD R19, R27, 0x2, R22 ;  /* 0x000000021b137824 */ /* 0x000fe200078e0216 */
[----:B------:R-:W-:-:S04]  /*7ca80*/  LEA.HI.X.SX32 R9, R23, R0, 0x1, P1 ;  /* 0x0000000017097211 */ /* 0x000fc800008f0eff */
[----:B------:R-:W-:-:S05]  /*7ca90*/  LEA R18, R27, R19, 0x1 ;  /* 0x000000131b127211 */ /* 0x000fca00078e08ff */
[----:B------:R-:W-:Y:S01]  /*7caa0*/  STL [R1+0x202c], R18 ;  /* 0x00202c1201007387 */ /* 0x000fe20000100800 */
[----:B--2---:R-:W-:-:S05]  /*7cab0*/  PRMT R25, R24, 0x7632, R25 ;  /* 0x0000763218197816 */ /* 0x004fca0000000019 */
[----:B------:R0:W-:Y:S04]  /*7cac0*/  STG.E.U16 [R8.64], R25 ;  /* 0x0000001908007986 */ /* 0x0001e8000c101506 */
[----:B0-----:R-:W2:Y:S01]  /*7cad0*/  LDL.LU R25, [R1+0x324] ;  /* 0x0003240001197983 */ /* 0x001ea20000300800 */
[-C--:B------:R-:W-:Y:S01]  /*7cae0*/  LEA R4, P1, R14, R3.reuse, 0x1 ;  /* 0x000000030e047211 */ /* 0x080fe200078208ff */
[----:B------:R-:W-:Y:S01]  /*7caf0*/  IMAD R24, R27, 0x2, R18 ;  /* 0x000000021b187824 */ /* 0x000fe200078e0212 */
[----:B------:R-:W-:Y:S02]  /*7cb00*/  PRMT R23, R28, 0x7632, R23 ;  /* 0x000076321c177816 */ /* 0x000fe40000000017 */
[----:B------:R-:W-:Y:S02]  /*7cb10*/  LEA.HI.X.SX32 R5, R14, R0, 0x1, P1 ;  /* 0x000000000e057211 */ /* 0x000fe400008f0eff */
[----:B------:R-:W-:-:S02]  /*7cb20*/  LEA R8, P1, R13, R3, 0x1 ;  /* 0x000000030d087211 */ /* 0x000fc400078208ff */
[----:B------:R-:W-:Y:S01]  /*7cb30*/  LEA R28, R27, R24, 0x1 ;  /* 0x000000181b1c7211 */ /* 0x000fe200078e08ff */
[----:B------:R0:W-:Y:S01]  /*7cb40*/  STG.E.U16 [R4.64], R23 ;  /* 0x0000001704007986 */ /* 0x0001e2000c101506 */
[----:B------:R-:W-:Y:S02]  /*7cb50*/  LEA.HI.X.SX32 R9, R13, R0, 0x1, P1 ;  /* 0x000000000d097211 */ /* 0x000fe400008f0eff */
[----:B------:R-:W-:Y:S01]  /*7cb60*/  PRMT R13, R26, 0x7632, R13 ;  /* 0x000076321a0d7816 */ /* 0x000fe2000000000d */
[----:B------:R-:W-:Y:S01]  /*7cb70*/  IMAD R27, R27, 0x2, R28 ;  /* 0x000000021b1b7824 */ /* 0x000fe200078e021c */
[----:B0-----:R-:W-:-:S04]  /*7cb80*/  LEA R4, P1, R12, R3, 0x1 ;  /* 0x000000030c047211 */ /* 0x001fc800078208ff */
[----:B------:R-:W-:Y:S02]  /*7cb90*/  LEA.HI.X.SX32 R5, R12, R0, 0x1, P1 ;  /* 0x000000000c057211 */ /* 0x000fe400008f0eff */
[----:B------:R-:W-:Y:S01]  /*7cba0*/  LEA R12, P1, R11, R3, 0x1 ;  /* 0x000000030b0c7211 */ /* 0x000fe200078208ff */
[----:B------:R-:W-:Y:S01]  /*7cbb0*/  STL [R1+0x2024], R27 ;  /* 0x0020241b01007387 */ /* 0x000fe20000100800 */
[----:B--2---:R-:W-:-:S05]  /*7cbc0*/  PRMT R14, R25, 0x7632, R14 ;  /* 0x00007632190e7816 */ /* 0x004fca000000000e */
[----:B------:R-:W-:Y:S04]  /*7cbd0*/  STG.E.U16 [R8.64], R14 ;  /* 0x0000000e08007986 */ /* 0x000fe8000c101506 */
[----:B------:R0:W-:Y:S02]  /*7cbe0*/  STG.E.U16 [R4.64], R13 ;  /* 0x0000000d04007986 */ /* 0x0001e4000c101506 */
[----:B0-----:R-:W-:Y:S02]  /*7cbf0*/  LEA.HI.X.SX32 R13, R11, R0, 0x1, P1 ;  /* 0x000000000b0d7211 */ /* 0x001fe400008f0eff */
[----:B------:R-:W2:Y:S01]  /*7cc00*/  LDL.LU R11, [R1+0x334] ;  /* 0x00033400010b7983 */ /* 0x000ea20000300800 */
[----:B------:R-:W-:Y:S02]  /*7cc10*/  LEA R4, P1, R10, R3, 0x1 ;  /* 0x000000030a047211 */ /* 0x000fe400078208ff */
[----:B------:R-:W-:-:S02]  /*7cc20*/  PRMT R14, R29, 0x7632, R14 ;  /* 0x000076321d0e7816 */ /* 0x000fc4000000000e */
[----:B------:R-:W-:Y:S01]  /*7cc30*/  LEA.HI.X.SX32 R5, R10, R0, 0x1, P1 ;  /* 0x000000000a057211 */ /* 0x000fe200008f0eff */
[----:B------:R-:W3:Y:S01]  /*7cc40*/  LDL.LU R29, [R1+0x2034] ;  /* 0x00203400011d7983 */ /* 0x000ee20000300800 */
[----:B--2---:R-:W-:-:S05]  /*7cc50*/  PRMT R8, R11, 0x7632, R8 ;  /* 0x000076320b087816 */ /* 0x004fca0000000008 */
[----:B------:R0:W-:Y:S04]  /*7cc60*/  STG.E.U16 [R12.64], R8 ;  /* 0x000000080c007986 */ /* 0x0001e8000c101506 */
[----:B------:R1:W-:Y:S01]  /*7cc70*/  STG.E.U16 [R4.64], R14 ;  /* 0x0000000e04007986 */ /* 0x0003e2000c101506 */
[----:B0-----:R-:W-:-:S03]  /*7cc80*/  LEA R12, P1, R6, R3, 0x1 ;  /* 0x00000003060c7211 */ /* 0x001fc600078208ff */
[----:B-1----:R-:W3:Y:S01]  /*7cc90*/  LDL.LU R4, [R1+0x2e4] ;  /* 0x0002e40001047983 */ /* 0x002ee20000300800 */
[----:B------:R-:W-:-:S03]  /*7cca0*/  LEA.HI.X.SX32 R13, R6, R0, 0x1, P1 ;  /* 0x00000000060d7211 */ /* 0x000fc600008f0eff */
[----:B------:R-:W2:Y:S01]  /*7ccb0*/  LDL.LU R6, [R1+0x2f4] ;  /* 0x0002f40001067983 */ /* 0x000ea20000300800 */
[----:B------:R-:W-:-:S04]  /*7ccc0*/  LEA R14, P1, R15, R3, 0x1 ;  /* 0x000000030f0e7211 */ /* 0x000fc800078208ff */
[----:B------:R-:W-:Y:S02]  /*7ccd0*/  LEA.HI.X.SX32 R15, R15, R0, 0x1, P1 ;  /* 0x000000000f0f7211 */ /* 0x000fe400008f0eff */
[----:B---3--:R-:W-:Y:S02]  /*7cce0*/  PRMT R29, R4, 0x7632, R29 ;  /* 0x00007632041d7816 */ /* 0x008fe4000000001d */
[----:B--2---:R-:W-:-:S05]  /*7ccf0*/  PRMT R5, R6, 0x7632, R5 ;  /* 0x0000763206057816 */ /* 0x004fca0000000005 */
[----:B------:R-:W-:Y:S04]  /*7cd00*/  STG.E.U16 [R12.64], R5 ;  /* 0x000000050c007986 */ /* 0x000fe8000c101506 */
[----:B------:R0:W-:Y:S04]  /*7cd10*/  STG.E.U16 [R14.64], R29 ;  /* 0x0000001d0e007986 */ /* 0x0001e8000c101506 */
[----:B0-----:R-:W2:Y:S04]  /*7cd20*/  LDL.LU R29, [R1+0x2c4] ;  /* 0x0002c400011d7983 */ /* 0x001ea80000300800 */
[----:B------:R-:W3:Y:S01]  /*7cd30*/  LDL.LU R15, [R1+0x2d4] ;  /* 0x0002d400010f7983 */ /* 0x000ee20000300800 */
[----:B------:R-:W-:-:S04]  /*7cd40*/  LEA R12, P1, R7, R3, 0x1 ;  /* 0x00000003070c7211 */ /* 0x000fc800078208ff */
[----:B------:R-:W-:Y:S02]  /*7cd50*/  LEA.HI.X.SX32 R13, R7, R0, 0x1, P1 ;  /* 0x00000000070d7211 */ /* 0x000fe400008f0eff */
[----:B------:R-:W-:Y:S02]  /*7cd60*/  LEA R14, P1, R16, R3, 0x1 ;  /* 0x00000003100e7211 */ /* 0x000fe400078208ff */
[----:B------:R-:W-:-:S05]  /*7cd70*/  MOV R23, c[0x0][0x1c8] ;  /* 0x0000720000177a02 */ /* 0x000fca0000000f00 */
[----:B------:R-:W-:Y:S01]  /*7cd80*/  IMAD R23, R23, 0x2, R27 ;  /* 0x0000000217177824 */ /* 0x000fe200078e021b */
[----:B------:R-:W-:-:S05]  /*7cd90*/  MOV R27, c[0x0][0x1c8] ;  /* 0x00007200001b7a02 */ /* 0x000fca0000000f00 */
[----:B------:R-:W-:-:S05]  /*7cda0*/  IMAD R26, R27, 0x2, R23 ;  /* 0x000000021b1a7824 */ /* 0x000fca00078e0217 */
[----:B------:R-:W-:-:S05]  /*7cdb0*/  LEA R25, R27, R26, 0x1 ;  /* 0x0000001a1b197211 */ /* 0x000fca00078e08ff */
[----:B------:R-:W-:-:S05]  /*7cdc0*/  IMAD R9, R27, 0x2, R25 ;  /* 0x000000021b097824 */ /* 0x000fca00078e0219 */
[----:B------:R-:W-:Y:S02]  /*7cdd0*/  LEA R11, R27, R9, 0x1 ;  /* 0x000000091b0b7211 */ /* 0x000fe400078e08ff */
[----:B--2---:R-:W-:Y:S02]  /*7cde0*/  PRMT R2, R29, 0x7632, R2 ;  /* 0x000076321d027816 */ /* 0x004fe40000000002 */
[----:B---3--:R-:W-:Y:S02]  /*7cdf0*/  PRMT R18, R15, 0x7632, R18 ;  /* 0x000076320f127816 */ /* 0x008fe40000000012 */
[----:B------:R-:W-:-:S03]  /*7ce00*/  LEA.HI.X.SX32 R15, R16, R0, 0x1, P1 ;  /* 0x00000000100f7211 */ /* 0x000fc600008f0eff */
[----:B------:R-:W-:Y:S04]  /*7ce10*/  STG.E.U16 [R12.64], R18 ;  /* 0x000000120c007986 */ /* 0x000fe8000c101506 */
[----:B------:R0:W-:Y:S04]  /*7ce20*/  STG.E.U16 [R14.64], R2 ;  /* 0x000000020e007986 */ /* 0x0001e8000c101506 */
[----:B0-----:R-:W2:Y:S04]  /*7ce30*/  LDL.LU R2, [R1+0x2030] ;  /* 0x0020300001027983 */ /* 0x001ea80000300800 */
[----:B------:R-:W3:Y:S01]  /*7ce40*/  LDL.LU R14, [R1+0x2b4] ;  /* 0x0002b400010e7983 */ /* 0x000ee20000300800 */
        /* <DEDUP_REMOVED lines=10> */
[-C--:B------:R-:W-:Y:S02]  /*7cef0*/  LEA.HI.X.SX32 R17, R17, R0.reuse, 0x1, P1 ;  /* 0x0000000011117211 */ /* 0x080fe400008f0eff */
[C---:B------:R-:W-:Y:S02]  /*7cf00*/  LEA R12, P1, R21.reuse, R3, 0x1 ;  /* 0x00000003150c7211 */ /* 0x040fe400078208ff */
[----:B------:R0:W-:Y:S02]  /*7cf10*/  STL [R1+0x4], R18 ;  /* 0x0000041201007387 */ /* 0x0001e40000100800 */
[----:B------:R-:W-:Y:S02]  /*7cf20*/  LEA.HI.X.SX32 R13, R21, R0, 0x1, P1 ;  /* 0x00000000150d7211 */ /* 0x000fe400008f0eff */
[----:B0-----:R-:W-:-:S05]  /*7cf30*/  LEA R18, R27, R18, 0x1 ;  /* 0x000000121b127211 */ /* 0x001fca00078e08ff */
[----:B------:R-:W-:Y:S01]  /*7cf40*/  IMAD R21, R27, 0x2, R18 ;  /* 0x000000021b157824 */ /* 0x000fe200078e0212 */
[----:B------:R0:W-:Y:S04]  /*7cf50*/  STL [R1+0x24], R18 ;  /* 0x0000241201007387 */ /* 0x0001e80000100800 */
[----:B0-----:R-:W4:Y:S01]  /*7cf60*/  LDL.LU R18, [R1+0x202c] ;  /* 0x00202c0001127983 */ /* 0x001f220000300800 */
[----:B---3--:R-:W-:Y:S02]  /*7cf70*/  PRMT R15, R14, 0x7632, R15 ;  /* 0x000076320e0f7816 */ /* 0x008fe4000000000f */
[----:B------:R-:W-:-:S03]  /*7cf80*/  LEA R14, P1, R20, R3, 0x1 ;  /* 0x00000003140e7211 */ /* 0x000fc600078208ff */
[----:B------:R2:W-:Y:S02]  /*7cf90*/  STG.E.U16 [R16.64], R15 ;  /* 0x0000000f10007986 */ /* 0x0005e4000c101506 */
[----:B--2---:R-:W-:Y:S02]  /*7cfa0*/  PRMT R17, R2, 0x7632, R17 ;  /* 0x0000763202117816 */ /* 0x004fe40000000011 */
[-C--:B------:R-:W-:Y:S02]  /*7cfb0*/  LEA.HI.X.SX32 R15, R20, R0.reuse, 0x1, P1 ;  /* 0x00000000140f7211 */ /* 0x080fe400008f0eff */
[C---:B------:R-:W-:Y:S02]  /*7cfc0*/  LEA R16, P1, R22.reuse, R3, 0x1 ;  /* 0x0000000316107211 */ /* 0x040fe400078208ff */
[C---:B------:R-:W-:Y:S01]  /*7cfd0*/  LEA R2, R27.reuse, R21, 0x1 ;  /* 0x000000151b027211 */ /* 0x040fe200078e08ff */
[----:B------:R0:W-:Y:S04]  /*7cfe0*/  STG.E.U16 [R12.64], R17 ;  /* 0x000000110c007986 */ /* 0x0001e8000c101506 */
[----:B------:R-:W2:Y:S01]  /*7cff0*/  LDL R20, [R1+0x468] ;  /* 0x0004680001147983 */ /* 0x000ea20000100800 */
[----:B0-----:R-:W-:Y:S01]  /*7d000*/  LEA.HI.X.SX32 R17, R22, R0, 0x1, P1 ;  /* 0x0000000016117211 */ /* 0x001fe200008f0eff */
[----:B------:R-:W-:-:S02]  /*7d010*/  IMAD R22, R27, 0x2, R2 ;  /* 0x000000021b167824 */ /* 0x000fc400078e0202 */
[----:B------:R-:W3:Y:S04]  /*7d020*/  LDL.LU R2, [R1+0x2028] ;  /* 0x0020280001027983 */ /* 0x000ee80000300800 */
[----:B------:R-:W5:Y:S01]  /*7d030*/  LDL R13, [R1+0x498] ;  /* 0x00049800010d7983 */ /* 0x000f620000100800 */
[-C--:B------:R-:W-:Y:S02]  /*7d040*/  LEA R12, P1, R19, R3.reuse, 0x1 ;  /* 0x00000003130c7211 */ /* 0x080fe400078208ff */
[----:B------:R-:W-:Y:S01]  /*7d050*/  LEA R27, R27, R22, 0x1 ;  /* 0x000000161b1b7211 */ /* 0x000fe200078e08ff */
[----:B-----5:R0:W-:Y:S04]  /*7d060*/  STG.E.U16 [R14.64], R13 ;  /* 0x0000000d0e007986 */ /* 0x0201e8000c101506 */
[----:B0-----:R-:W5:Y:S01]  /*7d070*/  LDL R15, [R1+0x488] ;  /* 0x00048800010f7983 */ /* 0x001f620000100800 */
[----:B------:R-:W-:Y:S01]  /*7d080*/  LEA.HI.X.SX32 R13, R19, R0, 0x1, P1 ;  /* 0x00000000130d7211 */ /* 0x000fe200008f0eff */
[----:B------:R-:W-:Y:S01]  /*7d090*/  IMAD.MOV.U32 R19, RZ, RZ, c[0x0][0x1c8] ;  /* 0x00007200ff137624 */ /* 0x000fe200078e00ff */
[----:B----4-:R-:W-:-:S04]  /*7d0a0*/  LEA R14, P1, R18, R3, 0x1 ;  /* 0x00000003120e7211 */ /* 0x010fc800078208ff */
[C---:B------:R-:W-:Y:S01]  /*7d0b0*/  LEA R27, R19.reuse, R27, 0x1 ;  /* 0x0000001b131b7211 */ /* 0x040fe200078e08ff */
[----:B-----5:R0:W-:Y:S02]  /*7d0c0*/  STG.E.U16 [R16.64], R15 ;  /* 0x0000000f10007986 */ /* 0x0201e4000c101506 */
[----:B0-----:R-:W-:Y:S02]  /*7d0d0*/  LEA.HI.X.SX32 R15, R18, R0, 0x1, P1 ;  /* 0x00000000120f7211 */ /* 0x001fe400008f0eff */
[----:B------:R-:W-:Y:S01]  /*7d0e0*/  IMAD R17, R19, 0x2, R27 ;  /* 0x0000000213117824 */ /* 0x000fe200078e021b */
[----:B------:R-:W4:Y:S04]  /*7d0f0*/  LDL R18, [R1+0x448] ;  /* 0x0004480001127983 */ /* 0x000f280000100800 */
[----:B------:R0:W-:Y:S04]  /*7d100*/  STL [R1+0x44], R27 ;  /* 0x0000441b01007387 */ /* 0x0001e80000100800 */
[----:B0-----:R-:W5:Y:S01]  /*7d110*/  LDL.LU R27, [R1+0x2024] ;  /* 0x00202400011b7983 */ /* 0x001f620000300800 */
[----:B------:R-:W-:-:S04]  /*7d120*/  LEA R16, P1, R24, R3, 0x1 ;  /* 0x0000000318107211 */ /* 0x000fc800078208ff */
[----:B------:R-:W-:Y:S02]  /*7d130*/  LEA.HI.X.SX32 R17, R24, R0, 0x1, P1 ;  /* 0x0000000018117211 */ /* 0x000fe400008f0eff */
[----:B------:R-:W-:-:S05]  /*7d140*/  LEA R24, R19, R22, 0x1 ;  /* 0x0000001613187211 */ /* 0x000fca00078e08ff */
[C---:B------:R-:W-:Y:S01]  /*7d150*/  IMAD R24, R19.reuse, 0x2, R24 ;  /* 0x0000000213187824 */ /* 0x040fe200078e0218 */
[----:B---3--:R0:W-:Y:S04]  /*7d160*/  STG.E.U16 [R12.64], R2 ;  /* 0x000000020c007986 */ /* 0x0081e8000c101506 */
[----:B------:R-:W-:-:S05]  /*7d170*/  LEA R24, R19, R24, 0x1 ;  /* 0x0000001813187211 */ /* 0x000fca00078e08ff */
[----:B0-----:R-:W-:Y:S01]  /*7d180*/  IMAD R2, R19, 0x2, R24 ;  /* 0x0000000213027824 */ /* 0x001fe200078e0218 */
[----:B------:R-:W-:-:S04]  /*7d190*/  LEA R12, P1, R28, R3, 0x1 ;  /* 0x000000031c0c7211 */ /* 0x000fc800078208ff */
[----:B------:R-:W-:Y:S01]  /*7d1a0*/  LEA.HI.X.SX32 R13, R28, R0, 0x1, P1 ;  /* 0x000000001c0d7211 */ /* 0x000fe200008f0eff */
[----:B------:R0:W-:Y:S04]  /*7d1b0*/  STL [R1+0x3c], R2 ;  /* 0x00003c0201007387 */ /* 0x0001e80000100800 */
[----:B------:R-:W3:Y:S01]  /*7d1c0*/  LDL R28, [R1+0x458] ;  /* 0x00045800011c7983 */ /* 0x000ee20000100800 */
[----:B0-----:R-:W-:-:S03]  /*7d1d0*/  LEA R2, R19, R2, 0x1 ;  /* 0x0000000213027211 */ /* 0x001fc600078e08ff */
[----:B----4-:R5:W-:Y:S04]  /*7d1e0*/  STG.E.U16 [R14.64], R18 ;  /* 0x000000120e007986 */ /* 0x010be8000c101506 */
[----:B--2---:R0:W-:Y:S01]  /*7d1f0*/  STG.E.U16 [R16.64], R20 ;  /* 0x0000001410007986 */ /* 0x0041e2000c101506 */
[----:B-----5:R-:W-:Y:S01]  /*7d200*/  LEA R14, P1, R27, R3, 0x1 ;  /* 0x000000031b0e7211 */ /* 0x020fe200078208ff */
[----:B------:R-:W-:-:S03]  /*7d210*/  IMAD R18, R19, 0x2, R2 ;  /* 0x0000000213127824 */ /* 0x000fc600078e0202 */
[----:B------:R-:W-:Y:S02]  /*7d220*/  LEA.HI.X.SX32 R15, R27, R0, 0x1, P1 ;  /* 0x000000001b0f7211 */ /* 0x000fe400008f0eff */
[----:B------:R-:W-:Y:S02]  /*7d230*/  MOV R27, c[0x0][0x1c8] ;  /* 0x00007200001b7a02 */ /* 0x000fe40000000f00 */
[----:B0-----:R-:W-:-:S03]  /*7d240*/  LEA R16, P1, R23, R3, 0x1 ;  /* 0x0000000317107211 */ /* 0x001fc600078208ff */
[----:B------:R-:W-:Y:S01]  /*7d250*/  IMAD R20, R27, 0x2, R18 ;  /* 0x000000021b147824 */ /* 0x000fe200078e0212 */
[----:B------:R0:W-:Y:S01]  /*7d260*/  STL [R1+0x50], R18 ;  /* 0x0000501201007387 */ /* 0x0001e20000100800 */
[----:B------:R-:W-:-:S03]  /*7d270*/  LEA.HI.X.SX32 R17, R23, R0, 0x1, P1 ;  /* 0x0000000017117211 */ /* 0x000fc600008f0eff */
[----:B0-----:R-:W2:Y:S04]  /*7d280*/  LDL R18, [R1+0x3e8] ;  /* 0x0003e80001127983 */ /* 0x001ea80000100800 */
[----:B------:R-:W-:Y:S04]  /*7d290*/  STL [R1+0x4c], R20 ;  /* 0x00004c1401007387 */ /* 0x000fe80000100800 */
[----:B------:R-:W4:Y:S04]  /*7d2a0*/  LDL R23, [R1+0x438] ;  /* 0x0004380001177983 */ /* 0x000f280000100800 */
[----:B---3--:R-:W-:Y:S04]  /*7d2b0*/  STG.E.U16 [R12.64], R28 ;  /* 0x0000001c0c007986 */ /* 0x008fe8000c101506 */
[----:B----4-:R0:W-:Y:S04]  /*7d2c0*/  STG.E.U16 [R14.64], R23 ;  /* 0x000000170e007986 */ /* 0x0101e8000c101506 */
[----:B0-----:R-:W3:Y:S01]  /*7d2d0*/  LDL R15, [R1+0x428] ;  /* 0x00042800010f7983 */ /* 0x001ee20000100800 */
[----:B------:R-:W-:-:S04]  /*7d2e0*/  LEA R12, P1, R26, R3, 0x1 ;  /* 0x000000031a0c7211 */ /* 0x000fc800078208ff */
[----:B------:R-:W-:Y:S02]  /*7d2f0*/  LEA.HI.X.SX32 R13, R26, R0, 0x1, P1 ;  /* 0x000000001a0d7211 */ /* 0x000fe400008f0eff */
[----:B------:R-:W-:Y:S01]  /*7d300*/  LEA R14, P1, R25, R3, 0x1 ;  /* 0x00000003190e7211 */ /* 0x000fe200078208ff */
[----:B------:R-:W4:Y:S01]  /*7d310*/  LDL R26, [R1+0x408] ;  /* 0x00040800011a7983 */ /* 0x000f220000100800 */
[----:B------:R-:W-:-:S03]  /*7d320*/  LEA R28, R27, R20, 0x1 ;  /* 0x000000141b1c7211 */ /* 0x000fc600078e08ff */
[----:B------:R-:W5:Y:S04]  /*7d330*/  LDL R20, [R1+0x3d8] ;  /* 0x0003d80001147983 */ /* 0x000f680000100800 */
[----:B---3--:R0:W-:Y:S02]  /*7d340*/  STG.E.U16 [R16.64], R15 ;  /* 0x0000000f10007986 */ /* 0x0081e4000c101506 */
[----:B0-----:R-:W-:Y:S02]  /*7d350*/  LEA.HI.X.SX32 R15, R25, R0, 0x1, P1 ;  /* 0x00000000190f7211 */ /* 0x001fe400008f0eff */
[----:B------:R-:W3:Y:S01]  /*7d360*/  LDL R25, [R1+0x418] ;  /* 0x0004180001197983 */ /* 0x000ee20000100800 */
[----:B------:R-:W-:-:S05]  /*7d370*/  IMAD R23, R27, 0x2, R28 ;  /* 0x000000021b177824 */ /* 0x000fca00078e021c */
[----:B------:R-:W-:Y:S02]  /*7d380*/  LEA R23, R27, R23, 0x1 ;  /* 0x000000171b177211 */ /* 0x000fe400078e08ff */
[----:B------:R-:W-:-:S03]  /*7d390*/  LEA R16, P1, R9, R3, 0x1 ;  /* 0x0000000309107211 */ /* 0x000fc600078208ff */
[----:B------:R-:W-:Y:S01]  /*7d3a0*/  IMAD R23, R27, 0x2, R23 ;  /* 0x000000021b177824 */ /* 0x000fe200078e0217 */
[----:B------:R-:W-:Y:S01]  /*7d3b0*/  LEA.HI.X.SX32 R17, R9, R0, 0x1, P1 ;  /* 0x0000000009117211 */ /* 0x000fe200008f0eff */
[----:B---3--:R0:W-:Y:S04]  /*7d3c0*/  STG.E.U16 [R12.64], R25 ;  /* 0x000000190c007986 */ /* 0x0081e8000c101506 */
[----:B0-----:R-:W3:Y:S04]  /*7d3d0*/  LDL R25, [R1+0x398] ;  /* 0x0003980001197983 */ /* 0x001ee80000100800 */
[----:B------:R0:W-:Y:S04]  /*7d3e0*/  STL [R1+0x28], R23 ;  /* 0x0000281701007387 */ /* 0x0001e80000100800 */
[----:B------:R-:W2:Y:S01]  /*7d3f0*/  LDL R9, [R1+0x3f8] ;  /* 0x0003f80001097983 */ /* 0x000ea20000100800 */
[----:B0-----:R-:W-:-:S03]  /*7d400*/  LEA R23, R27, R23, 0x1 ;  /* 0x000000171b177211 */ /* 0x001fc600078e08ff */
[----:B----4-:R0:W-:Y:S04]  /*7d410*/  STG.E.U16 [R14.64], R26 ;  /* 0x0000001a0e007986 */ /* 0x0101e8000c101506 */
[----:B------:R1:W-:Y:S04]  /*7d420*/  STL [R1+0x20], R23 ;  /* 0x0000201701007387 */ /* 0x0003e80000100800 */
[----:B0-----:R-:W4:Y:S01]  /*7d430*/  LDL R26, [R1+0x388] ;  /* 0x00038800011a7983 */ /* 0x001f220000100800 */
[----:B-1----:R-:W-:-:S05]  /*7d440*/  IMAD R23, R27, 0x2, R23 ;  /* 0x000000021b177824 */ /* 0x002fca00078e0217 */
[----:B------:R-:W-:Y:S04]  /*7d450*/  STL [R1+0x1c], R23 ;  /* 0x00001c1701007387 */ /* 0x000fe80000100800 */
[----:B--2---:R0:W-:Y:S04]  /*7d460*/  STG.E.U16 [R16.64], R9 ;  /* 0x0000000910007986 */ /* 0x0041e8000c101506 */
[----:B0-----:R-:W2:Y:S01]  /*7d470*/  LDL R17, [R1+0x3c8] ;  /* 0x0003c80001117983 */ /* 0x001ea20000100800 */
[----:B------:R-:W-:Y:S02]  /*7d480*/  LEA R12, P1, R11, R3, 0x1 ;  /* 0x000000030b0c7211 */ /* 0x000fe400078208ff */
[----:B------:R-:W-:-:S02]  /*7d490*/  LEA R23, R27, R23, 0x1 ;  /* 0x000000171b177211 */ /* 0x000fc400078e08ff */
[-C--:B------:R-:W-:Y:S02]  /*7d4a0*/  LEA.HI.X.SX32 R13, R11, R0.reuse, 0x1, P1 ;  /* 0x000000000b0d7211 */ /* 0x080fe400008f0eff */
[CC--:B------:R-:W-:Y:S01]  /*7d4b0*/  LEA R14, P1, R8.reuse, R3.reuse, 0x1 ;  /* 0x00000003080e7211 */ /* 0x0c0fe200078208ff */
[----:B------:R-:W-:Y:S01]  /*7d4c0*/  IMAD R11, R27, 0x2, R23 ;  /* 0x000000021b0b7824 */ /* 0x000fe200078e0217 */
[----:B------:R-:W-:Y:S02]  /*7d4d0*/  STL [R1+0x18], R23 ;  /* 0x0000181701007387 */ /* 0x000fe40000100800 */
[----:B------:R-:W-:Y:S02]  /*7d4e0*/  LEA.HI.X.SX32 R15, R8, R0, 0x1, P1 ;  /* 0x00000000080f7211 */ /* 0x000fe400008f0eff */
[----:B------:R0:W-:Y:S01]  /*7d4f0*/  STL [R1+0x14], R11 ;  /* 0x0000140b01007387 */ /* 0x0001e20000100800 */
[----:B------:R-:W-:-:S03]  /*7d500*/  LEA R8, P1, R10, R3, 0x1 ;  /* 0x000000030a087211 */ /* 0x000fc600078208ff */
[----:B------:R1:W-:Y:S01]  /*7d510*/  STG.E.U16 [R12.64], R18 ;  /* 0x000000120c007986 */ /* 0x0003e2000c101506 */
[----:B------:R-:W-:Y:S02]  /*7d520*/  LEA.HI.X.SX32 R9, R10, R0, 0x1, P1 ;  /* 0x000000000a097211 */ /* 0x000fe400008f0eff */
[----:B0-----:R-:W-:Y:S01]  /*7d530*/  LEA R11, R27, R11, 0x1 ;  /* 0x0000000b1b0b7211 */ /* 0x001fe200078e08ff */
[----:B-----5:R0:W-:Y:S01]  /*7d540*/  STG.E.U16 [R14.64], R20 ;  /* 0x000000140e007986 */ /* 0x0201e2000c101506 */
[----:B-1----:R-:W-:-:S03]  /*7d550*/  LEA R12, P1, R6, R3, 0x1 ;  /* 0x00000003060c7211 */ /* 0x002fc600078208ff */
[C---:B0-----:R-:W-:Y:S01]  /*7d560*/  IMAD R20, R27.reuse, 0x2, R11 ;  /* 0x000000021b147824 */ /* 0x041fe200078e020b */
[----:B------:R-:W-:Y:S02]  /*7d570*/  LEA.HI.X.SX32 R13, R6, R0, 0x1, P1 ;  /* 0x00000000060d7211 */ /* 0x000fe400008f0eff */
[C---:B------:R-:W-:Y:S02]  /*7d580*/  LEA R10, P1, R4.reuse, R3, 0x1 ;  /* 0x00000003040a7211 */ /* 0x040fe400078208ff */
[C---:B------:R-:W-:Y:S01]  /*7d590*/  LEA R18, R27.reuse, R20, 0x1 ;  /* 0x000000141b127211 */ /* 0x040fe200078e08ff */
[----:B------:R0:W-:Y:S04]  /*7d5a0*/  STL [R1+0x10], R11 ;  /* 0x0000100b01007387 */ /* 0x0001e80000100800 */
[----:B------:R-:W5:Y:S04]  /*7d5b0*/  LDL R23, [R1+0x368] ;  /* 0x0003680001177983 */ /* 0x000f680000100800 */
[----:B------:R1:W-:Y:S01]  /*7d5c0*/  STL [R1+0x2010], R20 ;  /* 0x0020101401007387 */ /* 0x0003e20000100800 */
[----:B0-----:R-:W-:Y:S01]  /*7d5d0*/  LEA.HI.X.SX32 R11, R4, R0, 0x1, P1 ;  /* 0x00000000040b7211 */ /* 0x001fe200008f0eff */
[----:B------:R-:W-:-:S02]  /*7d5e0*/  IMAD R4, R27, 0x2, R18 ;  /* 0x000000021b047824 */ /* 0x000fc400078e0212 */
[----:B-1----:R-:W5:Y:S04]  /*7d5f0*/  LDL.LU R20, [R1+0x4] ;  /* 0x0000040001147983 */ /* 0x002f680000300800 */
[----:B--2---:R0:W-:Y:S04]  /*7d600*/  STG.E.U16 [R8.64], R17 ;  /* 0x0000001108007986 */ /* 0x0041e8000c101506 */
[----:B---3--:R1:W-:Y:S01]  /*7d610*/  STG.E.U16 [R12.64], R25 ;  /* 0x000000190c007986 */ /* 0x0083e2000c101506 */
[----:B0-----:R-:W-:-:S03]  /*7d620*/  LEA R8, P1, R5, R3, 0x1 ;  /* 0x0000000305087211 */ /* 0x001fc600078208ff */
[----:B------:R-:W2:Y:S04]  /*7d630*/  LDL.LU R17, [R1+0x24] ;  /* 0x0000240001117983 */ /* 0x000ea80000300800 */
[----:B-1----:R-:W3:Y:S01]  /*7d640*/  LDL R13, [R1+0x3b8] ;  /* 0x0003b800010d7983 */ /* 0x002ee20000100800 */
[----:B------:R-:W-:Y:S02]  /*7d650*/  LEA.HI.X.SX32 R9, R5, R0, 0x1, P1 ;  /* 0x0000000005097211 */ /* 0x000fe400008f0eff */
[----:B------:R-:W-:Y:S01]  /*7d660*/  LEA R5, R27, R4, 0x1 ;  /* 0x000000041b057211 */ /* 0x000fe200078e08ff */
[----:B----4-:R0:W-:Y:S04]  /*7d670*/  STG.E.U16 [R10.64], R26 ;  /* 0x0000001a0a007986 */ /* 0x0101e8000c101506 */
[----:B------:R-:W4:Y:S04]  /*7d680*/  LDL R16, [R1+0x348] ;  /* 0x0003480001107983 */ /* 0x000f280000100800 */
[----:B------:R-:W2:Y:S04]  /*7d690*/  LDL R25, [R1+0x358] ;  /* 0x0003580001197983 */ /* 0x000ea80000100800 */
[----:B0-----:R-:W2:Y:S04]  /*7d6a0*/  LDL R26, [R1+0x378] ;  /* 0x00037800011a7983 */ /* 0x001ea80000100800 */
[----:B------:R0:W-:Y:S04]  /*7d6b0*/  STL.64 [R1+0x2018], R4 ;  /* 0x0020180401007387 */ /* 0x0001e80000100a00 */
[----:B0-----:R-:W2:Y:S01]  /*7d6c0*/  LDL R4, [R1+0x3a8] ;  /* 0x0003a80001047983 */ /* 0x001ea20000100800 */
[----:B------:R-:W-:Y:S01]  /*7d6d0*/  LEA R14, P1, R7, R3, 0x1 ;  /* 0x00000003070e7211 */ /* 0x000fe200078208ff */
[----:B------:R-:W-:Y:S01]  /*7d6e0*/  IMAD R6, R27, 0x2, R5 ;  /* 0x000000021b067824 */ /* 0x000fe200078e0205 */
[----:B------:R-:W-:-:S02]  /*7d6f0*/  MOV R5, c[0x0][0x1c8] ;  /* 0x0000720000057a02 */ /* 0x000fc40000000f00 */
[----:B------:R-:W-:Y:S02]  /*7d700*/  LEA.HI.X.SX32 R15, R7, R0, 0x1, P1 ;  /* 0x00000000070f7211 */ /* 0x000fe400008f0eff */
[----:B------:R-:W-:Y:S01]  /*7d710*/  LEA R7, R5, R6, 0x1 ;  /* 0x0000000605077211 */ /* 0x000fe200078e08ff */
[----:B------:R-:W-:Y:S01]  /*7d720*/  IMAD R19, R19, 0x2, R29 ;  /* 0x0000000213137824 */ /* 0x000fe200078e021d */
[----:B------:R-:W-:-:S04]  /*7d730*/  LEA R10, P1, R29, R3, 0x1 ;  /* 0x000000031d0a7211 */ /* 0x000fc800078208ff */
[-C--:B------:R-:W-:Y:S02]  /*7d740*/  LEA.HI.X.SX32 R11, R29, R0.reuse, 0x1, P1 ;  /* 0x000000001d0b7211 */ /* 0x080fe400008f0eff */
[----:B------:R-:W-:Y:S01]  /*7d750*/  LEA R12, P1, R19, R3, 0x1 ;  /* 0x00000003130c7211 */ /* 0x000fe200078208ff */
[----:B---3--:R0:W-:Y:S02]  /*7d760*/  STG.E.U16 [R8.64], R13 ;  /* 0x0000000d08007986 */ /* 0x0081e4000c101506 */
[----:B0-----:R-:W-:Y:S01]  /*7d770*/  IMAD R8, R5, 0x2, R7 ;  /* 0x0000000205087824 */ /* 0x001fe200078e0207 */
[----:B------:R-:W-:Y:S02]  /*7d780*/  LEA.HI.X.SX32 R13, R19, R0, 0x1, P1 ;  /* 0x00000000130d7211 */ /* 0x000fe400008f0eff */
[----:B------:R-:W3:Y:S02]  /*7d790*/  LDL R19, [R1+0x328] ;  /* 0x0003280001137983 */ /* 0x000ee40000100800 */
[----:B------:R-:W-:-:S02]  /*7d7a0*/  LEA R9, R5, R8, 0x1 ;  /* 0x0000000805097211 */ /* 0x000fc400078e08ff */
[----:B--2---:R0:W-:Y:S04]  /*7d7b0*/  STG.E.U16 [R14.64], R4 ;  /* 0x000000040e007986 */ /* 0x0041e8000c101506 */
[----:B-----5:R1:W-:Y:S04]  /*7d7c0*/  STG.E.U16 [R10.64], R23 ;  /* 0x000000170a007986 */ /* 0x0203e8000c101506 */
[----:B0-----:R-:W2:Y:S01]  /*7d7d0*/  LDL R4, [R1+0x308] ;  /* 0x0003080001047983 */ /* 0x001ea20000100800 */
[----:B------:R-:W-:Y:S01]  /*7d7e0*/  LEA R14, P1, R20, R3, 0x1 ;  /* 0x00000003140e7211 */ /* 0x000fe200078208ff */
[----:B-1----:R-:W-:-:S02]  /*7d7f0*/  IMAD R23, R5, 0x2, R9 ;  /* 0x0000000205177824 */ /* 0x002fc400078e0209 */
[----:B------:R0:W-:Y:S01]  /*7d800*/  STL.64 [R1+0x2008], R8 ;  /* 0x0020080801007387 */ /* 0x0001e20000100a00 */
[----:B------:R-:W-:-:S03]  /*7d810*/  LEA.HI.X.SX32 R15, R20, R0, 0x1, P1 ;  /* 0x00000000140f7211 */ /* 0x000fc600008f0eff */
[----:B------:R-:W5:Y:S01]  /*7d820*/  LDL.LU R20, [R1+0x44] ;  /* 0x0000440001147983 */ /* 0x000f620000300800 */
[----:B0-----:R-:W-:-:S03]  /*7d830*/  MOV R9, c[0x0][0x1c8] ;  /* 0x0000720000097a02 */ /* 0x001fc60000000f00 */
[----:B------:R-:W5:Y:S02]  /*7d840*/  LDL R29, [R1+0x318] ;  /* 0x00031800011d7983 */ /* 0x000f640000100800 */
[----:B------:R-:W-:Y:S02]  /*7d850*/  IMAD R8, R9, 0x2, R23 ;  /* 0x0000000209087824 */ /* 0x000fe400078e0217 */
[----:B------:R-:W5:Y:S01]  /*7d860*/  LDL R23, [R1+0x338] ;  /* 0x0003380001177983 */ /* 0x000f620000100800 */
[----:B------:R-:W-:Y:S02]  /*7d870*/  LEA R10, P1, R17, R3, 0x1 ;  /* 0x00000003110a7211 */ /* 0x000fe400078208ff */
[----:B------:R-:W-:Y:S01]  /*7d880*/  LEA R8, R9, R8, 0x1 ;  /* 0x0000000809087211 */ /* 0x000fe200078e08ff */
[----:B----4-:R-:W-:Y:S01]  /*7d890*/  STG.E.U16 [R12.64], R16 ;  /* 0x000000100c007986 */ /* 0x010fe2000c101506 */
[----:B------:R-:W-:-:S03]  /*7d8a0*/  LEA.HI.X.SX32 R11, R17, R0, 0x1, P1 ;  /* 0x00000000110b7211 */ /* 0x000fc600008f0eff */
[----:B------:R0:W-:Y:S04]  /*7d8b0*/  STL [R1+0x4], R8 ;  /* 0x0000040801007387 */ /* 0x0001e80000100800 */
[----:B------:R1:W-:Y:S01]  /*7d8c0*/  STG.E.U16 [R14.64], R26 ;  /* 0x0000001a0e007986 */ /* 0x0003e2000c101506 */
[----:B0-----:R-:W-:-:S03]  /*7d8d0*/  LEA R8, R9, R8, 0x1 ;  /* 0x0000000809087211 */ /* 0x001fc600078e08ff */
[----:B------:R0:W-:Y:S04]  /*7d8e0*/  STG.E.U16 [R10.64], R25 ;  /* 0x000000190a007986 */ /* 0x0001e8000c101506 */
[----:B-1----:R-:W4:Y:S04]  /*7d8f0*/  LDL.LU R26, [R1+0x3c] ;  /* 0x00003c00011a7983 */ /* 0x002f280000300800 */
[----:B------:R1:W-:Y:S04]  /*7d900*/  STL [R1], R8 ;  /* 0x0000000801007387 */ /* 0x0003e80000100800 */
[----:B0-----:R-:W4:Y:S01]  /*7d910*/  LDL R25, [R1+0x2f8] ;  /* 0x0002f80001197983 */ /* 0x001f220000100800 */
[----:B------:R-:W-:Y:S01]  /*7d920*/  LEA R12, P1, R21, R3, 0x1 ;  /* 0x00000003150c7211 */ /* 0x000fe200078208ff */
[----:B------:R-:W-:-:S02]  /*7d930*/  IMAD R27, R27, 0x2, R21 ;  /* 0x000000021b1b7824 */ /* 0x000fc400078e0215 */
[----:B------:R-:W-:Y:S01]  /*7d940*/  IMAD R10, R9, 0x2, R8 ;  /* 0x00000002090a7824 */ /* 0x000fe200078e0208 */
[----:B------:R-:W-:Y:S02]  /*7d950*/  LEA.HI.X.SX32 R13, R21, R0, 0x1, P1 ;  /* 0x00000000150d7211 */ /* 0x000fe400008f0eff */
[-C--:B------:R-:W-:Y:S02]  /*7d960*/  LEA R14, P1, R27, R3.reuse, 0x1 ;  /* 0x000000031b0e7211 */ /* 0x080fe400078208ff */
[----:B------:R-:W-:Y:S02]  /*7d970*/  LEA R11, R9, R10, 0x1 ;  /* 0x0000000a090b7211 */ /* 0x000fe400078e08ff */
[-C--:B------:R-:W-:Y:S01]  /*7d980*/  LEA.HI.X.SX32 R15, R27, R0.reuse, 0x1, P1 ;  /* 0x000000001b0f7211 */ /* 0x080fe200008f0eff */
[----:B------:R-:W-:Y:S01]  /*7d990*/  IMAD R5, R5, 0x2, R22 ;  /* 0x0000000205057824 */ /* 0x000fe200078e0216 */
[C---:B------:R-:W-:Y:S01]  /*7d9a0*/  LEA R16, P1, R22.reuse, R3, 0x1 ;  /* 0x0000000316107211 */ /* 0x040fe200078208ff */
[----:B------:R-:W4:Y:S03]  /*7d9b0*/  LDL R27, [R1+0x2e8] ;  /* 0x0002e800011b7983 */ /* 0x000f260000100800 */
[----:B------:R-:W-:Y:S01]  /*7d9c0*/  LEA.HI.X.SX32 R17, R22, R0, 0x1, P1 ;  /* 0x0000000016117211 */ /* 0x000fe200008f0eff */
[----:B-1----:R-:W4:Y:S04]  /*7d9d0*/  LDL.LU R8, [R1+0x50] ;  /* 0x0000500001087983 */ /* 0x002f280000300800 */
[----:B------:R-:W-:Y:S04]  /*7d9e0*/  STL.64 [R1+0x2000], R10 ;  /* 0x0020000a01007387 */ /* 0x000fe80000100a00 */
[----:B---3--:R0:W-:Y:S02]  /*7d9f0*/  STG.E.U16 [R12.64], R19 ;  /* 0x000000130c007986 */ /* 0x0081e4000c101506 */
[----:B0-----:R-:W-:-:S02]  /*7da00*/  LEA R19, R9, R11, 0x1 ;  /* 0x0000000b09137211 */ /* 0x001fc400078e08ff */
[-C--:B------:R-:W-:Y:S01]  /*7da10*/  LEA R12, P1, R5, R3.reuse, 0x1 ;  /* 0x00000003050c7211 */ /* 0x080fe200078208ff */
[----:B------:R-:W3:Y:S02]  /*7da20*/  LDL R11, [R1+0x2d8] ;  /* 0x0002d800010b7983 */ /* 0x000ee40000100800 */
[----:B------:R-:W-:Y:S01]  /*7da30*/  IMAD R21, R9, 0x2, R19 ;  /* 0x0000000209157824 */ /* 0x000fe200078e0213 */
[----:B------:R-:W-:Y:S01]  /*7da40*/  LEA.HI.X.SX32 R13, R5, R0, 0x1, P1 ;  /* 0x00000000050d7211 */ /* 0x000fe200008f0eff */
[----:B--2---:R0:W-:Y:S04]  /*7da50*/  STG.E.U16 [R14.64], R4 ;  /* 0x000000040e007986 */ /* 0x0041e8000c101506 */
[----:B0-----:R-:W2:Y:S01]  /*7da60*/  LDL R4, [R1+0x2c8] ;  /* 0x0002c80001047983 */ /* 0x001ea20000100800 */
[----:B-----5:R-:W-:-:S03]  /*7da70*/  LEA R14, P1, R20, R3, 0x1 ;  /* 0x00000003140e7211 */ /* 0x020fc600078208ff */
[----:B------:R-:W5:Y:S01]  /*7da80*/  LDL.LU R5, [R1+0x548] ;  /* 0x0005480001057983 */ /* 0x000f620000300800 */
[----:B------:R-:W-:-:S03]  /*7da90*/  LEA.HI.X.SX32 R15, R20, R0, 0x1, P1 ;  /* 0x00000000140f7211 */ /* 0x000fc600008f0eff */
[----:B------:R-:W5:Y:S04]  /*7daa0*/  LDL.LU R20, [R1+0x4c] ;  /* 0x00004c0001147983 */ /* 0x000f680000300800 */
[----:B------:R0:W-:Y:S04]  /*7dab0*/  STG.E.U16 [R16.64], R23 ;  /* 0x0000001710007986 */ /* 0x0001e8000c101506 */
[----:B------:R1:W-:Y:S01]  /*7dac0*/  STG.E.U16 [R12.64], R29 ;  /* 0x0000001d0c007986 */ /* 0x0003e2000c101506 */
[C---:B0-----:R-:W-:Y:S02]  /*7dad0*/  LEA R23, R9.reuse, R21, 0x1 ;  /* 0x0000001509177211 */ /* 0x041fe400078e08ff */
[C---:B------:R-:W-:Y:S01]  /*7dae0*/  LEA R16, P1, R24.reuse, R3, 0x1 ;  /* 0x0000000318107211 */ /* 0x040fe200078208ff */
[----:B-1----:R-:W5:Y:S02]  /*7daf0*/  LDL R29, [R1+0x2b8] ;  /* 0x0002b800011d7983 */ /* 0x002f640000100800 */
[----:B------:R-:W-:Y:S01]  /*7db00*/  IMAD R22, R9, 0x2, R23 ;  /* 0x0000000209167824 */ /* 0x000fe200078e0217 */
[----:B------:R-:W-:-:S04]  /*7db10*/  LEA.HI.X.SX32 R17, R24, R0, 0x1, P1 ;  /* 0x0000000018117211 */ /* 0x000fc800008f0eff */
[----:B------:R0:W-:Y:S01]  /*7db20*/  STL.64 [R1+0x1ff8], R22 ;  /* 0x001ff81601007387 */ /* 0x0001e20000100a00 */
[----:B------:R-:W-:Y:S02]  /*7db30*/  LEA R24, R9, R22, 0x1 ;  /* 0x0000001609187211 */ /* 0x000fe400078e08ff */
[----:B----4-:R-:W-:-:S04]  /*7db40*/  LEA R12, P1, R26, R3, 0x1 ;  /* 0x000000031a0c7211 */ /* 0x010fc800078208ff */
[----:B------:R-:W-:Y:S01]  /*7db50*/  LEA.HI.X.SX32 R13, R26, R0, 0x1, P1 ;  /* 0x000000001a0d7211 */ /* 0x000fe200008f0eff */
[----:B0-----:R-:W-:Y:S01]  /*7db60*/  IMAD.MOV.U32 R23, RZ, RZ, c[0x0][0x1c8] ;  /* 0x00007200ff177624 */ /* 0x001fe200078e00ff */
[----:B------:R0:W-:Y:S04]  /*7db70*/  STG.E.U16 [R14.64], R25 ;  /* 0x000000190e007986 */ /* 0x0001e8000c101506 */
[----:B0-----:R-:W-:Y:S02]  /*7db80*/  LEA R25, R23, R24, 0x1 ;  /* 0x0000001817197211 */ /* 0x001fe400078e08ff */
[----:B------:R-:W-:-:S03]  /*7db90*/  LEA R14, P1, R2, R3, 0x1 ;  /* 0x00000003020e7211 */ /* 0x000fc600078208ff */
[----:B------:R-:W-:Y:S01]  /*7dba0*/  STL.64 [R1+0x1ff0], R24 ;  /* 0x001ff01801007387 */ /* 0x000fe20000100a00 */
[----:B------:R-:W-:-:S03]  /*7dbb0*/  LEA.HI.X.SX32 R15, R2, R0, 0x1, P1 ;  /* 0x00000000020f7211 */ /* 0x000fc600008f0eff */
[----:B------:R-:W4:Y:S04]  /*7dbc0*/  LDL.LU R2, [R1+0x2020] ;  /* 0x0020200001027983 */ /* 0x000f280000300800 */
[----:B------:R0:W-:Y:S01]  /*7dbd0*/  STG.E.U16 [R16.64], R27 ;  /* 0x0000001b10007986 */ /* 0x0001e2000c101506 */
[----:B------:R-:W-:Y:S01]  /*7dbe0*/  IMAD R26, R23, 0x2, R25 ;  /* 0x00000002171a7824 */ /* 0x000fe200078e0219 */
[----:B0-----:R-:W-:-:S04]  /*7dbf0*/  LEA R16, P1, R8, R3, 0x1 ;  /* 0x0000000308107211 */ /* 0x001fc800078208ff */
[----:B------:R-:W-:Y:S02]  /*7dc00*/  LEA.HI.X.SX32 R17, R8, R0, 0x1, P1 ;  /* 0x0000000008117211 */ /* 0x000fe400008f0eff */
[----:B------:R-:W-:Y:S01]  /*7dc10*/  LEA R27, R23, R26, 0x1 ;  /* 0x0000001a171b7211 */ /* 0x000fe200078e08ff */
[----:B---3--:R-:W-:Y:S04]  /*7dc20*/  STG.E.U16 [R12.64], R11 ;  /* 0x0000000b0c007986 */ /* 0x008fe8000c101506 */
[----:B--2---:R5:W-:Y:S02]  /*7dc30*/  STG.E.U16 [R14.64], R4 ;  /* 0x000000040e007986 */ /* 0x004be4000c101506 */
[----:B-----5:R-:W-:Y:S02]  /*7dc40*/  FSEL R4, R5, -INF , P2 ;  /* 0xff80000005047808 */ /* 0x020fe40001000000 */
[----:B------:R-:W2:Y:S04]  /*7dc50*/  LDL.LU R14, [R1+0x1c] ;  /* 0x00001c00010e7983 */ /* 0x000ea80000300800 */
[----:B------:R-:W3:Y:S04]  /*7dc60*/  LDL.LU R15, [R1+0x18] ;  /* 0x00001800010f7983 */ /* 0x000ee80000300800 */
[----:B------:R-:W5:Y:S04]  /*7dc70*/  LDL.LU R24, [R1+0x14] ;  /* 0x0000140001187983 */ /* 0x000f680000300800 */
[----:B------:R-:W2:Y:S04]  /*7dc80*/  LDL.LU R22, [R1+0x10] ;  /* 0x0000100001167983 */ /* 0x000ea80000300800 */
[----:B------:R-:W-:Y:S04]  /*7dc90*/  STL [R1+0x2a4], R4 ;  /* 0x0002a40401007387 */ /* 0x000fe80000100800 */
[----:B------:R0:W-:Y:S01]  /*7dca0*/  STG.E.U16 [R16.64], R29 ;  /* 0x0000001d10007986 */ /* 0x0001e2000c101506 */
[----:B------:R-:W-:-:S03]  /*7dcb0*/  IMAD R12, R23, 0x2, R27 ;  /* 0x00000002170c7824 */ /* 0x000fc600078e021b */
[----:B0-----:R-:W2:Y:S01]  /*7dcc0*/  LDL.LU R17, [R1+0x28] ;  /* 0x0000280001117983 */ /* 0x001ea20000300800 */
[----:B------:R-:W-:-:S03]  /*7dcd0*/  LEA R4, P1, R20, R3, 0x1 ;  /* 0x0000000314047211 */ /* 0x000fc600078208ff */
[----:B------:R-:W3:Y:S01]  /*7dce0*/  LDL.LU R16, [R1+0x20] ;  /* 0x0000200001107983 */ /* 0x000ee20000300800 */
[-C--:B------:R-:W-:Y:S02]  /*7dcf0*/  LEA R10, P2, R28, R3.reuse, 0x1 ;  /* 0x000000031c0a7211 */ /* 0x080fe400078408ff */
[C---:B------:R-:W-:Y:S02]  /*7dd00*/  LEA R13, R9.reuse, R28, 0x1 ;  /* 0x0000001c090d7211 */ /* 0x040fe400078e08ff */
[-C--:B------:R-:W-:Y:S01]  /*7dd10*/  LEA.HI.X.SX32 R5, R20, R0.reuse, 0x1, P1 ;  /* 0x0000000014057211 */ /* 0x080fe200008f0eff */
[----:B------:R-:W-:Y:S01]  /*7dd20*/  IMAD R20, R9, 0x2, R28 ;  /* 0x0000000209147824 */ /* 0x000fe200078e021c */
[----:B------:R-:W-:Y:S02]  /*7dd30*/  LEA R8, P1, R13, R3, 0x1 ;  /* 0x000000030d087211 */ /* 0x000fe400078208ff */
[----:B------:R-:W-:Y:S01]  /*7dd40*/  LEA.HI.X.SX32 R11, R28, R0, 0x1, P2 ;  /* 0x000000001c0b7211 */ /* 0x000fe200010f0eff */
[----:B------:R0:W-:Y:S01]  /*7dd50*/  STL.64 [R1+0x298], R4 ;  /* 0x0002980401007387 */ /* 0x0001e20000100a00 */
[----:B------:R-:W-:-:S02]  /*7dd60*/  LEA R20, R9, R20, 0x1 ;  /* 0x0000001409147211 */ /* 0x000fc400078e08ff */
[C---:B----4-:R-:W-:Y:S02]  /*7dd70*/  LOP3.LUT P5, RZ, R2.reuse, 0x20000, RZ, 0xc0, !PT ;  /* 0x0002000002ff7812 */ /* 0x050fe400078ac0ff */
[C---:B------:R-:W-:Y:S01]  /*7dd80*/  LOP3.LUT P6, RZ, R2.reuse, 0x40000, RZ, 0xc0, !PT ;  /* 0x0004000002ff7812 */ /* 0x040fe200078cc0ff */
[----:B0-----:R-:W4:Y:S01]  /*7dd90*/  LDL.LU.64 R4, [R1+0x2018] ;  /* 0x0020180001047983 */ /* 0x001f220000300a00 */
[C---:B------:R-:W-:Y:S02]  /*7dda0*/  LOP3.LUT P4, RZ, R2.reuse, 0x4000, RZ, 0xc0, !PT ;  /* 0x0000400002ff7812 */ /* 0x040fe4000788c0ff */
[----:B------:R-:W-:Y:S02]  /*7ddb0*/  LOP3.LUT P3, RZ, R2, 0x8000, RZ, 0xc0, !PT ;  /* 0x0000800002ff7812 */ /* 0x000fe4000786c0ff */
[----:B------:R-:W-:Y:S01]  /*7ddc0*/  LEA R2, R23, R12, 0x1 ;  /* 0x0000000c17027211 */ /* 0x000fe200078e08ff */
[----:B------:R0:W-:Y:S01]  /*7ddd0*/  STL.64 [R1+0x290], R10 ;  /* 0x0002900a01007387 */ /* 0x0001e20000100a00 */
[----:B------:R-:W-:-:S03]  /*7dde0*/  LEA.HI.X.SX32 R9, R13, R0, 0x1, P1 ;  /* 0x000000000d097211 */ /* 0x000fc600008f0eff */
[----:B------:R-:W-:-:S04]  /*7ddf0*/  IMAD R29, R23, 0x2, R2 ;  /* 0x00000002171d7824 */ /* 0x000fc800078e0202 */
[----:B------:R-:W-:Y:S01]  /*7de00*/  IMAD R28, R23, 0x2, R29 ;  /* 0x00000002171c7824 */ /* 0x000fe200078e021d */
[----:B------:R2:W-:Y:S01]  /*7de10*/  STL.64 [R1+0x288], R8 ;  /* 0x0002880801007387 */ /* 0x0005e20000100a00 */
[----:B0-----:R-:W-:-:S03]  /*7de20*/  LEA R10, P2, R20, R3, 0x1 ;  /* 0x00000003140a7211 */ /* 0x001fc600078408ff */
[----:B------:R-:W-:Y:S01]  /*7de30*/  STL.64 [R1+0x1fe8], R28 ;  /* 0x001fe81c01007387 */ /* 0x000fe20000100a00 */
[----:B------:R-:W-:-:S03]  /*7de40*/  LEA.HI.X.SX32 R11, R20, R0, 0x1, P2 ;  /* 0x00000000140b7211 */ /* 0x000fc600010f0eff */
[----:B------:R-:W4:Y:S04]  /*7de50*/  LDL.LU R20, [R1+0x2010] ;  /* 0x0020100001147983 */ /* 0x000f280000300800 */
[----:B------:R3:W-:Y:S01]  /*7de60*/  STL.64 [R1+0x280], R10 ;  /* 0x0002800a01007387 */ /* 0x0007e20000100a00 */
[----:B------:R-:W-:Y:S02]  /*7de70*/  LEA R13, R23, R28, 0x1 ;  /* 0x0000001c170d7211 */ /* 0x000fe400078e08ff */
[----:B--2---:R-:W-:-:S04]  /*7de80*/  LEA R8, P1, R17, R3, 0x1 ;  /* 0x0000000311087211 */ /* 0x004fc800078208ff */
[----:B------:R-:W-:Y:S02]  /*7de90*/  LEA.HI.X.SX32 R9, R17, R0, 0x1, P1 ;  /* 0x0000000011097211 */ /* 0x000fe400008f0eff */
[----:B---3--:R-:W-:-:S03]  /*7dea0*/  LEA R10, P2, R16, R3, 0x1 ;  /* 0x00000003100a7211 */ /* 0x008fc600078408ff */
[----:B------:R0:W-:Y:S01]  /*7deb0*/  STL.64 [R1+0x278], R8 ;  /* 0x0002780801007387 */ /* 0x0001e20000100a00 */
[----:B------:R-:W-:Y:S02]  /*7dec0*/  LEA.HI.X.SX32 R11, R16, R0, 0x1, P2 ;  /* 0x00000000100b7211 */ /* 0x000fe400010f0eff */
[----:B0-----:R-:W-:-:S03]  /*7ded0*/  LEA R8, P1, R14, R3, 0x1 ;  /* 0x000000030e087211 */ /* 0x001fc600078208ff */
[----:B------:R0:W-:Y:S01]  /*7dee0*/  STL.64 [R1+0x270], R10 ;  /* 0x0002700a01007387 */ /* 0x0001e20000100a00 */
[----:B------:R-:W-:-:S05]  /*7def0*/  LEA.HI.X.SX32 R9, R14, R0, 0x1, P1 ;  /* 0x000000000e097211 */ /* 0x000fca00008f0eff */
[----:B------:R5:W-:Y:S01]  /*7df00*/  STL.64 [R1+0x268], R8 ;  /* 0x0002680801007387 */ /* 0x000be20000100a00 */
[----:B0-----:R-:W-:-:S04]  /*7df10*/  LEA R10, P2, R15, R3, 0x1 ;  /* 0x000000030f0a7211 */ /* 0x001fc800078408ff */
[----:B------:R-:W-:Y:S02]  /*7df20*/  LEA.HI.X.SX32 R11, R15, R0, 0x1, P2 ;  /* 0x000000000f0b7211 */ /* 0x000fe400010f0eff */
[----:B-----5:R-:W-:-:S03]  /*7df30*/  LEA R8, P1, R24, R3, 0x1 ;  /* 0x0000000318087211 */ /* 0x020fc600078208ff */
[----:B------:R0:W-:Y:S01]  /*7df40*/  STL.64 [R1+0x260], R10 ;  /* 0x0002600a01007387 */ /* 0x0001e20000100a00 */
[----:B------:R-:W-:-:S03]  /*7df50*/  LEA.HI.X.SX32 R9, R24, R0, 0x1, P1 ;  /* 0x0000000018097211 */ /* 0x000fc600008f0eff */
[----:B------:R-:W2:Y:S04]  /*7df60*/  LDL.LU R28, [R1] ;  /* 0x00000000011c7983 */ /* 0x000ea80000300800 */
[----:B------:R4:W-:Y:S01]  /*7df70*/  STL.64 [R1+0x258], R8 ;  /* 0x0002580801007387 */ /* 0x0009e20000100a00 */
[----:B0-----:R-:W-:-:S04]  /*7df80*/  LEA R10, P2, R22, R3, 0x1 ;  /* 0x00000003160a7211 */ /* 0x001fc800078408ff */
[----:B------:R-:W-:Y:S02]  /*7df90*/  LEA.HI.X.SX32 R11, R22, R0, 0x1, P2 ;  /* 0x00000000160b7211 */ /* 0x000fe400010f0eff */
[----:B----4-:R-:W-:-:S04]  /*7dfa0*/  LEA R8, P1, R20, R3, 0x1 ;  /* 0x0000000314087211 */ /* 0x010fc800078208ff */
[-C--:B------:R-:W-:Y:S01]  /*7dfb0*/  LEA.HI.X.SX32 R9, R20, R0.reuse, 0x1, P1 ;  /* 0x0000000014097211 */ /* 0x080fe200008f0eff */
[----:B------:R0:W-:Y:S04]  /*7dfc0*/  STL.64 [R1+0x250], R10 ;  /* 0x0002500a01007387 */ /* 0x0001e80000100a00 */
[----:B------:R1:W-:Y:S01]  /*7dfd0*/  STL.64 [R1+0x248], R8 ;  /* 0x0002480801007387 */ /* 0x0003e20000100a00 */
[-C--:B0-----:R-:W-:Y:S02]  /*7dfe0*/  LEA R10, P2, R18, R3.reuse, 0x1 ;  /* 0x00000003120a7211 */ /* 0x081fe400078408ff */
[----:B-1----:R-:W-:Y:S02]  /*7dff0*/  LEA R8, P1, R4, R3, 0x1 ;  /* 0x0000000304087211 */ /* 0x002fe400078208ff */
[----:B------:R-:W-:-:S02]  /*7e000*/  LEA.HI.X.SX32 R11, R18, R0, 0x1, P2 ;  /* 0x00000000120b7211 */ /* 0x000fc400010f0eff */
[----:B------:R-:W-:-:S03]  /*7e010*/  LEA.HI.X.SX32 R9, R4, R0, 0x1, P1 ;  /* 0x0000000004097211 */ /* 0x000fc600008f0eff */
[----:B------:R0:W-:Y:S04]  /*7e020*/  STL.64 [R1+0x240], R10 ;  /* 0x0002400a01007387 */ /* 0x0001e80000100a00 */
[----:B------:R1:W-:Y:S01]  /*7e030*/  STL.64 [R1+0x238], R8 ;  /* 0x0002380801007387 */ /* 0x0003e20000100a00 */
[CC--:B0-----:R-:W-:Y:S02]  /*7e040*/  LEA R10, P2, R5.reuse, R3.reuse, 0x1 ;  /* 0x00000003050a7211 */ /* 0x0c1fe400078408ff */
[C---:B-1----:R-:W-:Y:S02]  /*7e050*/  LEA R8, P1, R6.reuse, R3, 0x1 ;  /* 0x0000000306087211 */ /* 0x042fe400078208ff */
[-C--:B------:R-:W-:Y:S02]  /*7e060*/  LEA.HI.X.SX32 R11, R5, R0.reuse, 0x1, P2 ;  /* 0x00000000050b7211 */ /* 0x080fe400010f0eff */
[----:B------:R-:W-:-:S03]  /*7e070*/  LEA.HI.X.SX32 R9, R6, R0, 0x1, P1 ;  /* 0x0000000006097211 */ /* 0x000fc600008f0eff */
[----:B------:R-:W-:Y:S04]  /*7e080*/  STL.64 [R1+0x230], R10 ;  /* 0x0002300a01007387 */ /* 0x000fe80000100a00 */
[----:B------:R0:W-:Y:S04]  /*7e090*/  STL.64 [R1+0x228], R8 ;  /* 0x0002280801007387 */ /* 0x0001e80000100a00 */
[----:B0-----:R-:W3:Y:S01]  /*7e0a0*/  LDL.LU.64 R8, [R1+0x2008] ;  /* 0x0020080001087983 */ /* 0x001ee20000300a00 */
[----:B------:R-:W-:-:S04]  /*7e0b0*/  LEA R10, P2, R7, R3, 0x1 ;  /* 0x00000003070a7211 */ /* 0x000fc800078408ff */
[----:B------:R-:W-:Y:S01]  /*7e0c0*/  LEA.HI.X.SX32 R11, R7, R0, 0x1, P2 ;  /* 0x00000000070b7211 */ /* 0x000fe200010f0eff */
[----:B------:R-:W-:-:S04]  /*7e0d0*/  IMAD.MOV.U32 R7, RZ, RZ, R25 ;  /* 0x000000ffff077224 */ /* 0x000fc800078e0019 */
[----:B------:R0:W-:Y:S04]  /*7e0e0*/  STL.64 [R1+0x220], R10 ;  /* 0x0002200a01007387 */ /* 0x0001e80000100a00 */
[----:B0-----:R-:W4:Y:S01]  /*7e0f0*/  LDL.LU.64 R10, [R1+0x2000] ;  /* 0x00200000010a7983 */ /* 0x001f220000300a00 */
[----:B---3--:R-:W-:-:S04]  /*7e100*/  LEA R24, P1, R8, R3, 0x1 ;  /* 0x0000000308187211 */ /* 0x008fc800078208ff */
[----:B------:R-:W-:Y:S01]  /*7e110*/  LEA.HI.X.SX32 R7, R8, R0, 0x1, P1 ;  /* 0x0000000008077211 */ /* 0x000fe200008f0eff */
[----:B------:R0:W-:Y:S01]  /*7e120*/  STL [R1+0x218], R24 ;  /* 0x0002181801007387 */ /* 0x0001e20000100800 */
[----:B------:R-:W-:Y:S02]  /*7e130*/  MOV R6, R24 ;  /* 0x0000001800067202 */ /* 0x000fe40000000f00 */
[----:B------:R-:W-:Y:S01]  /*7e140*/  LEA R8, R23, R9, 0x1 ;  /* 0x0000000917087211 */ /* 0x000fe200078e08ff */
[----:B------:R1:W-:Y:S01]  /*7e150*/  STL [R1+0x21c], R7 ;  /* 0x00021c0701007387 */ /* 0x0003e20000100800 */
[----:B0-----:R-:W-:Y:S02]  /*7e160*/  LEA R24, P2, R9, R3, 0x1 ;  /* 0x0000000309187211 */ /* 0x001fe400078408ff */
[----:B-1----:R-:W-:Y:S02]  /*7e170*/  LEA R7, R23, R9, 0x1 ;  /* 0x0000000917077211 */ /* 0x002fe400078e08ff */
[----:B------:R-:W-:-:S02]  /*7e180*/  LEA.HI.X.SX32 R25, R9, R0, 0x1, P2 ;  /* 0x0000000009197211 */ /* 0x000fc400010f0eff */
[----:B------:R-:W3:Y:S01]  /*7e190*/  LDL.LU R9, [R1+0x4] ;  /* 0x0000040001097983 */ /* 0x000ee20000300800 */
[----:B------:R-:W-:Y:S01]  /*7e1a0*/  IMAD R8, R23, 0x2, R8 ;  /* 0x0000000217087824 */ /* 0x000fe200078e0208 */
[----:B------:R-:W-:Y:S02]  /*7e1b0*/  LEA R22, P1, R7, R3, 0x1 ;  /* 0x0000000307167211 */ /* 0x000fe400078208ff */
[----:B------:R-:W-:-:S04]  /*7e1c0*/  MOV R23, R7 ;  /* 0x0000000700177202 */ /* 0x000fc80000000f00 */
[----:B------:R-:W-:Y:S01]  /*7e1d0*/  LEA.HI.X.SX32 R23, R23, R0, 0x1, P1 ;  /* 0x0000000017177211 */ /* 0x000fe200008f0eff */
[----:B------:R0:W-:Y:S04]  /*7e1e0*/  STL.64 [R1+0x210], R24 ;  /* 0x0002101801007387 */ /* 0x0001e80000100a00 */
[----:B------:R-:W-:Y:S01]  /*7e1f0*/  STL.64 [R1+0x208], R22 ;  /* 0x0002081601007387 */ /* 0x000fe20000100a00 */
[----:B0-----:R-:W-:-:S04]  /*7e200*/  LEA R24, P2, R8, R3, 0x1 ;  /* 0x0000000308187211 */ /* 0x001fc800078408ff */
[----:B------:R-:W-:-:S05]  /*7e210*/  LEA.HI.X.SX32 R25, R8, R0, 0x1, P2 ;  /* 0x0000000008197211 */ /* 0x000fca00010f0eff */
[----:B------:R2:W-:Y:S02]  /*7e220*/  STL.64 [R1+0x200], R24 ;  /* 0x0002001801007387 */ /* 0x0005e40000100a00 */
[----:B--2---:R-:W-:-:S04]  /*7e230*/  LEA R24, P2, R28, R3, 0x1 ;  /* 0x000000031c187211 */ /* 0x004fc800078408ff */
[----:B------:R-:W-:Y:S01]  /*7e240*/  LEA.HI.X.SX32 R25, R28, R0, 0x1, P2 ;  /* 0x000000001c197211 */ /* 0x000fe200010f0eff */
[----:B------:R-:W-:-:S05]  /*7e250*/  IMAD.MOV.U32 R29, RZ, RZ, c[0x0][0x1c8] ;  /* 0x00007200ff1d7624 */ /* 0x000fca00078e00ff */
[----:B------:R-:W-:-:S05]  /*7e260*/  LEA R17, R29, R13, 0x1 ;  /* 0x0000000d1d117211 */ /* 0x000fca00078e08ff */
[----:B------:R-:W-:Y:S01]  /*7e270*/  IMAD R16, R29, 0x2, R17 ;  /* 0x000000021d107824 */ /* 0x000fe200078e0211 */
[----:B---3--:R-:W-:-:S04]  /*7e280*/  LEA R22, P1, R9, R3, 0x1 ;  /* 0x0000000309167211 */ /* 0x008fc800078208ff */
[----:B------:R-:W-:-:S05]  /*7e290*/  LEA.HI.X.SX32 R23, R9, R0, 0x1, P1 ;  /* 0x0000000009177211 */ /* 0x000fca00008f0eff */
[----:B------:R4:W-:Y:S04]  /*7e2a0*/  STL.64 [R1+0x1f8], R22 ;  /* 0x0001f81601007387 */ /* 0x0009e80000100a00 */
[----:B------:R-:W-:Y:S01]  /*7e2b0*/  STL.64 [R1+0x1f0], R24 ;  /* 0x0001f01801007387 */ /* 0x000fe20000100a00 */
[----:B----4-:R-:W-:-:S04]  /*7e2c0*/  LEA R22, P1, R10, R3, 0x1 ;  /* 0x000000030a167211 */ /* 0x010fc800078208ff */
[----:B------:R-:W-:-:S05]  /*7e2d0*/  LEA.HI.X.SX32 R23, R10, R0, 0x1, P1 ;  /* 0x000000000a177211 */ /* 0x000fca00008f0eff */
[----:B------:R0:W-:Y:S04]  /*7e2e0*/  STL.64 [R1+0x1e8], R22 ;  /* 0x0001e81601007387 */ /* 0x0001e80000100a00 */
[----:B0-----:R-:W2:Y:S01]  /*7e2f0*/  LDL.LU.64 R22, [R1+0x1ff8] ;  /* 0x001ff80001167983 */ /* 0x001ea20000300a00 */
[----:B------:R-:W-:-:S05]  /*7e300*/  LEA R14, R29, R16, 0x1 ;  /* 0x000000101d0e7211 */ /* 0x000fca00078e08ff */
[----:B------:R-:W-:-:S05]  /*7e310*/  IMAD R15, R29, 0x2, R14 ;  /* 0x000000021d0f7824 */ /* 0x000fca00078e020e */
[----:B------:R-:W-:-:S05]  /*7e320*/  LEA R20, R29, R15, 0x1 ;  /* 0x0000000f1d147211 */ /* 0x000fca00078e08ff */
[----:B------:R-:W-:-:S05]  /*7e330*/  IMAD R18, R29, 0x2, R20 ;  /* 0x000000021d127824 */ /* 0x000fca00078e0214 */
[----:B------:R-:W-:-:S05]  /*7e340*/  LEA R4, R29, R18, 0x1 ;  /* 0x000000121d047211 */ /* 0x000fca00078e08ff */
[----:B------:R-:W-:-:S04]  /*7e350*/  IMAD R5, R29, 0x2, R4 ;  /* 0x000000021d057824 */ /* 0x000fc800078e0204 */
[----:B------:R-:W-:-:S04]  /*7e360*/  IMAD R6, R29, 0x2, R5 ;  /* 0x000000021d067824 */ /* 0x000fc800078e0205 */
[----:B------:R-:W-:Y:S01]  /*7e370*/  IMAD R7, R29, 0x2, R6 ;  /* 0x000000021d077824 */ /* 0x000fe200078e0206 */
[----:B------:R-:W-:-:S04]  /*7e380*/  LEA R24, P2, R11, R3, 0x1 ;  /* 0x000000030b187211 */ /* 0x000fc800078408ff */
[----:B------:R-:W-:Y:S02]  /*7e390*/  LEA R8, R29, R7, 0x1 ;  /* 0x000000071d087211 */ /* 0x000fe400078e08ff */
[----:B------:R-:W-:-:S03]  /*7e3a0*/  LEA.HI.X.SX32 R25, R11, R0, 0x1, P2 ;  /* 0x000000000b197211 */ /* 0x000fc600010f0eff */
[----:B------:R-:W-:Y:S01]  /*7e3b0*/  IMAD R9, R29, 0x2, R8 ;  /* 0x000000021d097824 */ /* 0x000fe200078e0208 */
[----:B------:R-:W-:-:S04]  /*7e3c0*/  LEA R28, P1, R19, R3, 0x1 ;  /* 0x00000003131c7211 */ /* 0x000fc800078208ff */
[----:B------:R-:W-:Y:S01]  /*7e3d0*/  STL.64 [R1+0x1fe0], R8 ;  /* 0x001fe00801007387 */ /* 0x000fe20000100a00 */
[----:B------:R-:W-:-:S03]  /*7e3e0*/  LEA R10, R29, R9, 0x1 ;  /* 0x000000091d0a7211 */ /* 0x000fc600078e08ff */
[----:B------:R0:W-:Y:S01]  /*7e3f0*/  STL.64 [R1+0x1e0], R24 ;  /* 0x0001e01801007387 */ /* 0x0001e20000100a00 */
[----:B------:R-:W-:Y:S02]  /*7e400*/  LEA.HI.X.SX32 R29, R19, R0, 0x1, P1 ;  /* 0x00000000131d7211 */ /* 0x000fe400008f0eff */
[----:B0-----:R-:W-:-:S04]  /*7e410*/  LEA R24, P2, R21, R3, 0x1 ;  /* 0x0000000315187211 */ /* 0x001fc800078408ff */
[----:B------:R-:W-:Y:S01]  /*7e420*/  LEA.HI.X.SX32 R25, R21, R0, 0x1, P2 ;  /* 0x0000000015197211 */ /* 0x000fe200010f0eff */
[----:B------:R-:W-:Y:S04]  /*7e430*/  STL.64 [R1+0x1d8], R28 ;  /* 0x0001d81c01007387 */ /* 0x000fe80000100a00 */
[----:B------:R0:W-:Y:S04]  /*7e440*/  STL.64 [R1+0x1d0], R24 ;  /* 0x0001d01801007387 */ /* 0x0001e80000100a00 */
[----:B0-----:R-:W3:Y:S01]  /*7e450*/  LDL.LU.64 R24, [R1+0x1ff0] ;  /* 0x001ff00001187983 */ /* 0x001ee20000300a00 */
[----:B------:R-:W-:-:S05]  /*7e460*/  IMAD.MOV.U32 R9, RZ, RZ, c[0x0][0x1c8] ;  /* 0x00007200ff097624 */ /* 0x000fca00078e00ff */
[----:B------:R-:W-:-:S05]  /*7e470*/  LEA R11, R9, R10, 0x1 ;  /* 0x0000000a090b7211 */ /* 0x000fca00078e08ff */
[----:B------:R-:W-:Y:S01]  /*7e480*/  STL.64 [R1+0x1fd8], R10 ;  /* 0x001fd80a01007387 */ /* 0x000fe20000100a00 */
[----:B--2---:R-:W-:-:S04]  /*7e490*/  LEA R28, P1, R23, R3, 0x1 ;  /* 0x00000003171c7211 */ /* 0x004fc800078208ff */
[----:B------:R-:W-:-:S05]  /*7e4a0*/  LEA.HI.X.SX32 R29, R23, R0, 0x1, P1 ;  /* 0x00000000171d7211 */ /* 0x000fca00008f0eff */
[----:B------:R0:W-:Y:S04]  /*7e4b0*/  STL.64 [R1+0x1c8], R28 ;  /* 0x0001c81c01007387 */ /* 0x0001e80000100a00 */
[----:B0-----:R-:W2:Y:S01]  /*7e4c0*/  LDL.LU.64 R28, [R1+0x1fe8] ;  /* 0x001fe800011c7983 */ /* 0x001ea20000300a00 */
[----:B------:R-:W-:Y:S01]  /*7e4d0*/  LEA R8, P2, R22, R3, 0x1 ;  /* 0x0000000316087211 */ /* 0x000fe200078408ff */
[----:B------:R-:W-:-:S03]  /*7e4e0*/  IMAD R19, R9, 0x2, R11 ;  /* 0x0000000209137824 */ /* 0x000fc600078e020b */
[----:B------:R-:W-:-:S05]  /*7e4f0*/  LEA.HI.X.SX32 R9, R22, R0, 0x1, P2 ;  /* 0x0000000016097211 */ /* 0x000fca00010f0eff */
[----:B------:R0:W-:Y:S01]  /*7e500*/  STL.64 [R1+0x1c0], R8 ;  /* 0x0001c00801007387 */ /* 0x0001e20000100a00 */
[CC--:B---3--:R-:W-:Y:S02]  /*7e510*/  LEA R10, P1, R24.reuse, R3.reuse, 0x1 ;  /* 0x00000003180a7211 */ /* 0x0c8fe400078208ff */
[C---:B0-----:R-:W-:Y:S02]  /*7e520*/  LEA R8, P2, R25.reuse, R3, 0x1 ;  /* 0x0000000319087211 */ /* 0x041fe400078408ff */
[-C--:B------:R-:W-:Y:S02]  /*7e530*/  LEA.HI.X.SX32 R11, R24, R0.reuse, 0x1, P1 ;  /* 0x00000000180b7211 */ /* 0x080fe400008f0eff */
[----:B------:R-:W-:-:S03]  /*7e540*/  LEA.HI.X.SX32 R9, R25, R0, 0x1, P2 ;  /* 0x0000000019097211 */ /* 0x000fc600010f0eff */
[----:B------:R0:W-:Y:S04]  /*7e550*/  STL.64 [R1+0x1b8], R10 ;  /* 0x0001b80a01007387 */ /* 0x0001e80000100a00 */
[----:B------:R1:W-:Y:S01]  /*7e560*/  STL.64 [R1+0x1b0], R8 ;  /* 0x0001b00801007387 */ /* 0x0003e20000100a00 */
[CC--:B0-----:R-:W-:Y:S02]  /*7e570*/  LEA R10, P1, R26.reuse, R3.reuse, 0x1 ;  /* 0x000000031a0a7211 */ /* 0x0c1fe400078208ff */
[C---:B-1----:R-:W-:Y:S02]  /*7e580*/  LEA R8, P2, R27.reuse, R3, 0x1 ;  /* 0x000000031b087211 */ /* 0x042fe400078408ff */
[-C--:B------:R-:W-:Y:S02]  /*7e590*/  LEA.HI.X.SX32 R11, R26, R0.reuse, 0x1, P1 ;  /* 0x000000001a0b7211 */ /* 0x080fe400008f0eff */
[----:B------:R-:W-:-:S03]  /*7e5a0*/  LEA.HI.X.SX32 R9, R27, R0, 0x1, P2 ;  /* 0x000000001b097211 */ /* 0x000fc600010f0eff */
[----:B------:R0:W-:Y:S04]  /*7e5b0*/  STL.64 [R1+0x1a8], R10 ;  /* 0x0001a80a01007387 */ /* 0x0001e80000100a00 */
[----:B------:R1:W-:Y:S01]  /*7e5c0*/  STL.64 [R1+0x1a0], R8 ;  /* 0x0001a00801007387 */ /* 0x0003e20000100a00 */
[-C--:B0-----:R-:W-:Y:S02]  /*7e5d0*/  LEA R10, P1, R12, R3.reuse, 0x1 ;  /* 0x000000030c0a7211 */ /* 0x081fe400078208ff */
[----:B-1----:R-:W-:Y:S02]  /*7e5e0*/  LEA R8, P2, R2, R3, 0x1 ;  /* 0x0000000302087211 */ /* 0x002fe400078408ff */
[-C--:B------:R-:W-:Y:S02]  /*7e5f0*/  LEA.HI.X.SX32 R11, R12, R0.reuse, 0x1, P1 ;  /* 0x000000000c0b7211 */ /* 0x080fe400008f0eff */
[----:B------:R-:W-:-:S03]  /*7e600*/  LEA.HI.X.SX32 R9, R2, R0, 0x1, P2 ;  /* 0x0000000002097211 */ /* 0x000fc600010f0eff */
[----:B------:R2:W-:Y:S04]  /*7e610*/  STL.64 [R1+0x198], R10 ;  /* 0x0001980a01007387 */ /* 0x0005e80000100a00 */
[----:B------:R0:W-:Y:S01]  /*7e620*/  STL.64 [R1+0x190], R8 ;  /* 0x0001900801007387 */ /* 0x0001e20000100a00 */
[CC--:B--2---:R-:W-:Y:S02]  /*7e630*/  LEA R10, P1, R29.reuse, R3.reuse, 0x1 ;  /* 0x000000031d0a7211 */ /* 0x0c4fe400078208ff */
[C---:B0-----:R-:W-:Y:S02]  /*7e640*/  LEA R8, P2, R28.reuse, R3, 0x1 ;  /* 0x000000031c087211 */ /* 0x041fe400078408ff */
        /* <DEDUP_REMOVED lines=34> */
[----:B0-----:R-:W-:-:S03]  /*7e870*/  LEA R10, P1, R7, R3, 0x1 ;  /* 0x00000003070a7211 */ /* 0x001fc600078208ff */
[----:B-1----:R-:W2:Y:S01]  /*7e880*/  LDL.LU.64 R8, [R1+0x1fe0] ;  /* 0x001fe00001087983 */ /* 0x002ea20000300a00 */
[----:B------:R-:W-:-:S05]  /*7e890*/  LEA.HI.X.SX32 R11, R7, R0, 0x1, P1 ;  /* 0x00000000070b7211 */ /* 0x000fca00008f0eff */
[----:B------:R0:W-:Y:S04]  /*7e8a0*/  STL.64 [R1+0x128], R10 ;  /* 0x0001280a01007387 */ /* 0x0001e80000100a00 */
[----:B0-----:R-:W3:Y:S01]  /*7e8b0*/  LDL.LU.64 R10, [R1+0x1fd8] ;  /* 0x001fd800010a7983 */ /* 0x001ee20000300a00 */
[----:B------:R-:W-:-:S05]  /*7e8c0*/  MOV R23, c[0x0][0x1c8] ;  /* 0x0000720000177a02 */ /* 0x000fca0000000f00 */
[----:B------:R-:W-:Y:S01]  /*7e8d0*/  IMAD R21, R23, 0x2, R19 ;  /* 0x0000000217157824 */ /* 0x000fe200078e0213 */
[----:B------:R-:W-:-:S04]  /*7e8e0*/  MOV R26, c[0x0][0x1c8] ;  /* 0x00007200001a7a02 */ /* 0x000fc80000000f00 */
[----:B------:R-:W-:-:S05]  /*7e8f0*/  LEA R22, R23, R21, 0x1 ;  /* 0x0000001517167211 */ /* 0x000fca00078e08ff */
[----:B------:R-:W-:-:S04]  /*7e900*/  IMAD R23, R23, 0x2, R22 ;  /* 0x0000000217177824 */ /* 0x000fc800078e0216 */
[----:B------:R-:W-:Y:S01]  /*7e910*/  IMAD R24, R26, 0x2, R23 ;  /* 0x000000021a187824 */ /* 0x000fe200078e0217 */
[----:B------:R-:W-:-:S04]  /*7e920*/  MOV R7, R29 ;  /* 0x0000001d00077202 */ /* 0x000fc80000000f00 */
        /* <DEDUP_REMOVED lines=9> */
[----:B------:R-:W-:Y:S01]  /*7e9c0*/  IMAD R17, R26, 0x2, R5 ;  /* 0x000000021a117824 */ /* 0x000fe200078e0205 */
[----:B--2---:R-:W-:-:S04]  /*7e9d0*/  LEA R28, P2, R8, R3, 0x1 ;  /* 0x00000003081c7211 */ /* 0x004fc800078408ff */
[----:B------:R-:W-:Y:S01]  /*7e9e0*/  LEA.HI.X.SX32 R7, R8, R0, 0x1, P2 ;  /* 0x0000000008077211 */ /* 0x000fe200010f0eff */
[----:B------:R0:W-:Y:S01]  /*7e9f0*/  STL [R1+0x120], R28 ;  /* 0x0001201c01007387 */ /* 0x0001e20000100800 */
[----:B------:R-:W-:-:S03]  /*7ea00*/  IMAD.MOV.U32 R6, RZ, RZ, R28 ;  /* 0x000000ffff067224 */ /* 0x000fc600078e001c */
[----:B------:R1:W-:Y:S01]  /*7ea10*/  STL [R1+0x124], R7 ;  /* 0x0001240701007387 */ /* 0x0003e20000100800 */
[CC--:B0-----:R-:W-:Y:S02]  /*7ea20*/  LEA R28, P1, R9.reuse, R3.reuse, 0x1 ;  /* 0x00000003091c7211 */ /* 0x0c1fe400078208ff */
[C---:B---3--:R-:W-:Y:S02]  /*7ea30*/  LEA R6, P2, R10.reuse, R3, 0x1 ;  /* 0x000000030a067211 */ /* 0x048fe400078408ff */
[-C--:B------:R-:W-:Y:S02]  /*7ea40*/  LEA.HI.X.SX32 R29, R9, R0.reuse, 0x1, P1 ;  /* 0x00000000091d7211 */ /* 0x080fe400008f0eff */
[----:B-1----:R-:W-:-:S03]  /*7ea50*/  LEA.HI.X.SX32 R7, R10, R0, 0x1, P2 ;  /* 0x000000000a077211 */ /* 0x002fc600010f0eff */
        /* <DEDUP_REMOVED lines=11> */
[----:B------:R-:W-:-:S02]  /*7eb10*/  LEA.HI.X.SX32 R7, R22, R0, 0x1, P2 ;  /* 0x0000000016077211 */ /* 0x000fc400010f0eff */
[CC--:B------:R-:W-:Y:S01]  /*7eb20*/  LEA R18, P1, R23.reuse, R3.reuse, 0x1 ;  /* 0x0000000317127211 */ /* 0x0c0fe200078208ff */
[----:B------:R-:W-:Y:S03]  /*7eb30*/  STL.64 [R1+0xf8], R28 ;  /* 0x0000f81c01007387 */ /* 0x000fe60000100a00 */
[----:B------:R-:W-:Y:S01]  /*7eb40*/  LEA.HI.X.SX32 R19, R23, R0, 0x1, P1 ;  /* 0x0000000017137211 */ /* 0x000fe200008f0eff */
[----:B------:R0:W-:Y:S04]  /*7eb50*/  STL.64 [R1+0xf0], R6 ;  /* 0x0000f00601007387 */ /* 0x0001e80000100a00 */
[----:B------:R1:W-:Y:S01]  /*7eb60*/  STL.64 [R1+0xe8], R18 ;  /* 0x0000e81201007387 */ /* 0x0003e20000100a00 */
[----:B0-----:R-:W-:-:S04]  /*7eb70*/  LEA R6, P2, R24, R3, 0x1 ;  /* 0x0000000318067211 */ /* 0x001fc800078408ff */
[----:B------:R-:W-:Y:S02]  /*7eb80*/  LEA.HI.X.SX32 R7, R24, R0, 0x1, P2 ;  /* 0x0000000018077211 */ /* 0x000fe400010f0eff */
[----:B-1----:R-:W-:-:S03]  /*7eb90*/  LEA R18, P1, R12, R3, 0x1 ;  /* 0x000000030c127211 */ /* 0x002fc600078208ff */
[----:B------:R0:W-:Y:S01]  /*7eba0*/  STL.64 [R1+0xe0], R6 ;  /* 0x0000e00601007387 */ /* 0x0001e20000100a00 */
[-C--:B------:R-:W-:Y:S02]  /*7ebb0*/  LEA.HI.X.SX32 R19, R12, R0.reuse, 0x1, P1 ;  /* 0x000000000c137211 */ /* 0x080fe400008f0eff */
[C---:B------:R-:W-:Y:S02]  /*7ebc0*/  LEA R28, P1, R25.reuse, R3, 0x1 ;  /* 0x00000003191c7211 */ /* 0x040fe400078208ff */
[----:B------:R-:W-:Y:S02]  /*7ebd0*/  LEA R8, R26, R17, 0x1 ;  /* 0x000000111a087211 */ /* 0x000fe400078e08ff */
[----:B------:R-:W-:Y:S02]  /*7ebe0*/  LEA.HI.X.SX32 R29, R25, R0, 0x1, P1 ;  /* 0x00000000191d7211 */ /* 0x000fe400008f0eff */
[----:B0-----:R-:W-:-:S04]  /*7ebf0*/  LEA R6, P2, R2, R3, 0x1 ;  /* 0x0000000302067211 */ /* 0x001fc800078408ff */
[----:B------:R-:W-:Y:S01]  /*7ec00*/  LEA.HI.X.SX32 R7, R2, R0, 0x1, P2 ;  /* 0x0000000002077211 */ /* 0x000fe200010f0eff */
[C---:B------:R-:W-:Y:S01]  /*7ec10*/  IMAD R10, R26.reuse, 0x2, R8 ;  /* 0x000000021a0a7824 */ /* 0x040fe200078e0208 */
[----:B------:R-:W-:Y:S04]  /*7ec20*/  STL.64 [R1+0xd8], R18 ;  /* 0x0000d81201007387 */ /* 0x000fe80000100a00 */
[----:B------:R0:W-:Y:S01]  /*7ec30*/  STL.64 [R1+0xd0], R6 ;  /* 0x0000d00601007387 */ /* 0x0001e20000100a00 */
[----:B------:R-:W-:-:S03]  /*7ec40*/  LEA R9, R26, R10, 0x1 ;  /* 0x0000000a1a097211 */ /* 0x000fc600078e08ff */
[----:B------:R1:W-:Y:S01]  /*7ec50*/  STL.64 [R1+0xc8], R28 ;  /* 0x0000c81c01007387 */ /* 0x0003e20000100a00 */
[CC--:B0-----:R-:W-:Y:S02]  /*7ec60*/  LEA R6, P2, R13.reuse, R3.reuse, 0x1 ;  /* 0x000000030d067211 */ /* 0x0c1fe400078408ff */
[-C--:B-1----:R-:W-:Y:S02]  /*7ec70*/  LEA R28, P1, R16, R3.reuse, 0x1 ;  /* 0x00000003101c7211 */ /* 0x082fe400078208ff */
[-C--:B------:R-:W-:Y:S02]  /*7ec80*/  LEA.HI.X.SX32 R7, R13, R0.reuse, 0x1, P2 ;  /* 0x000000000d077211 */ /* 0x080fe400010f0eff */
[----:B------:R-:W-:Y:S02]  /*7ec90*/  LEA R24, P2, R14, R3, 0x1 ;  /* 0x000000030e187211 */ /* 0x000fe400078408ff */
[-C--:B------:R-:W-:Y:S01]  /*7eca0*/  LEA.HI.X.SX32 R29, R16, R0.reuse, 0x1, P1 ;  /* 0x00000000101d7211 */ /* 0x080fe200008f0eff */
[----:B------:R-:W-:Y:S01]  /*7ecb0*/  IMAD R20, R26, 0x2, R9 ;  /* 0x000000021a147824 */ /* 0x000fe200078e0209 */
[----:B------:R-:W-:Y:S01]  /*7ecc0*/  STL.64 [R1+0xc0], R6 ;  /* 0x0000c00601007387 */ /* 0x000fe20000100a00 */
[----:B------:R-:W-:-:S03]  /*7ecd0*/  LEA.HI.X.SX32 R25, R14, R0, 0x1, P2 ;  /* 0x000000000e197211 */ /* 0x000fc600010f0eff */
[----:B------:R0:W-:Y:S01]  /*7ece0*/  STL.64 [R1+0xb8], R28 ;  /* 0x0000b81c01007387 */ /* 0x0001e20000100a00 */
[----:B------:R-:W-:-:S03]  /*7ecf0*/  LEA R22, R26, R20, 0x1 ;  /* 0x000000141a167211 */ /* 0x000fc600078e08ff */
[----:B------:R1:W-:Y:S01]  /*7ed00*/  STL.64 [R1+0xb0], R24 ;  /* 0x0000b01801007387 */ /* 0x0003e20000100a00 */
[CC--:B0-----:R-:W-:Y:S01]  /*7ed10*/  LEA R28, P1, R15.reuse, R3.reuse, 0x1 ;  /* 0x000000030f1c7211 */ /* 0x0c1fe200078208ff */
[----:B------:R-:W-:Y:S01]  /*7ed20*/  IMAD R21, R26, 0x2, R22 ;  /* 0x000000021a157824 */ /* 0x000fe200078e0216 */
[C---:B-1----:R-:W-:Y:S02]  /*7ed30*/  LEA R24, P2, R4.reuse, R3, 0x1 ;  /* 0x0000000304187211 */ /* 0x042fe400078408ff */
[-C--:B------:R-:W-:Y:S02]  /*7ed40*/  LEA.HI.X.SX32 R29, R15, R0.reuse, 0x1, P1 ;  /* 0x000000000f1d7211 */ /* 0x080fe400008f0eff */
[----:B------:R-:W-:-:S03]  /*7ed50*/  LEA.HI.X.SX32 R25, R4, R0, 0x1, P2 ;  /* 0x0000000004197211 */ /* 0x000fc600010f0eff */
[----:B------:R0:W-:Y:S01]  /*7ed60*/  STL.64 [R1+0xa8], R28 ;  /* 0x0000a81c01007387 */ /* 0x0001e20000100a00 */
[----:B------:R-:W-:-:S03]  /*7ed70*/  LEA R18, R26, R21, 0x1 ;  /* 0x000000151a127211 */ /* 0x000fc600078e08ff */
[----:B------:R1:W-:Y:S01]  /*7ed80*/  STL.64 [R1+0xa0], R24 ;  /* 0x0000a01801007387 */ /* 0x0003e20000100a00 */
[-C--:B0-----:R-:W-:Y:S01]  /*7ed90*/  LEA R28, P1, R5, R3.reuse, 0x1 ;  /* 0x00000003051c7211 */ /* 0x081fe200078208ff */
[----:B------:R-:W-:Y:S01]  /*7eda0*/  IMAD R19, R26, 0x2, R18 ;  /* 0x000000021a137824 */ /* 0x000fe200078e0212 */
[-C--:B-1----:R-:W-:Y:S02]  /*7edb0*/  LEA R24, P2, R17, R3.reuse, 0x1 ;  /* 0x0000000311187211 */ /* 0x082fe400078408ff */
[-C--:B------:R-:W-:Y:S02]  /*7edc0*/  LEA.HI.X.SX32 R29, R5, R0.reuse, 0x1, P1 ;  /* 0x00000000051d7211 */ /* 0x080fe400008f0eff */
[C---:B------:R-:W-:Y:S02]  /*7edd0*/  LEA R14, P1, R8.reuse, R3, 0x1 ;  /* 0x00000003080e7211 */ /* 0x040fe400078208ff */
[-C--:B------:R-:W-:Y:S02]  /*7ede0*/  LEA.HI.X.SX32 R25, R17, R0.reuse, 0x1, P2 ;  /* 0x0000000011197211 */ /* 0x080fe400010f0eff */
[----:B------:R-:W-:Y:S01]  /*7edf0*/  LEA.HI.X.SX32 R15, R8, R0, 0x1, P1 ;  /* 0x00000000080f7211 */ /* 0x000fe200008f0eff */
[----:B------:R-:W-:Y:S01]  /*7ee00*/  STL.64 [R1+0x98], R28 ;  /* 0x0000981c01007387 */ /* 0x000fe20000100a00 */
[----:B------:R-:W-:-:S03]  /*7ee10*/  LEA R7, R26, R19, 0x1 ;  /* 0x000000131a077211 */ /* 0x000fc600078e08ff */
[----:B------:R0:W-:Y:S04]  /*7ee20*/  STL.64 [R1+0x90], R24 ;  /* 0x0000901801007387 */ /* 0x0001e80000100a00 */
[----:B------:R1:W-:Y:S01]  /*7ee30*/  STL.64 [R1+0x88], R14 ;  /* 0x0000880e01007387 */ /* 0x0003e20000100a00 */
[----:B------:R-:W-:Y:S01]  /*7ee40*/  IMAD R12, R26, 0x2, R7 ;  /* 0x000000021a0c7824 */ /* 0x000fe200078e0207 */
[CC--:B0-----:R-:W-:Y:S02]  /*7ee50*/  LEA R24, P2, R10.reuse, R3.reuse, 0x1 ;  /* 0x000000030a187211 */ /* 0x0c1fe400078408ff */
[----:B-1----:R-:W-:Y:S02]  /*7ee60*/  LEA R14, P1, R9, R3, 0x1 ;  /* 0x00000003090e7211 */ /* 0x002fe400078208ff */
[----:B------:R-:W-:-:S02]  /*7ee70*/  LEA.HI.X.SX32 R25, R10, R0, 0x1, P2 ;  /* 0x000000000a197211 */ /* 0x000fc400010f0eff */
[----:B------:R-:W-:Y:S02]  /*7ee80*/  LEA.HI.X.SX32 R15, R9, R0, 0x1, P1 ;  /* 0x00000000090f7211 */ /* 0x000fe400008f0eff */
[-C--:B------:R-:W-:Y:S01]  /*7ee90*/  LEA R16, P2, R20, R3.reuse, 0x1 ;  /* 0x0000000314107211 */ /* 0x080fe200078408ff */
[----:B------:R-:W-:Y:S01]  /*7eea0*/  STL.64 [R1+0x80], R24 ;  /* 0x0000801801007387 */ /* 0x000fe20000100a00 */
[----:B------:R-:W-:Y:S02]  /*7eeb0*/  LEA R6, R26, R12, 0x1 ;  /* 0x0000000c1a067211 */ /* 0x000fe400078e08ff */
[----:B------:R-:W-:Y:S01]  /*7eec0*/  LEA.HI.X.SX32 R17, R20, R0, 0x1, P2 ;  /* 0x0000000014117211 */ /* 0x000fe200010f0eff */
[----:B------:R0:W-:Y:S02]  /*7eed0*/  STL.64 [R1+0x78], R14 ;  /* 0x0000780e01007387 */ /* 0x0001e40000100a00 */
[----:B------:R-:W-:Y:S01]  /*7eee0*/  IMAD R5, R26, 0x2, R6 ;  /* 0x000000021a057824 */ /* 0x000fe200078e0206 */
[-C--:B------:R-:W-:Y:S01]  /*7eef0*/  LEA R8, P2, R21, R3.reuse, 0x1 ;  /* 0x0000000315087211 */ /* 0x080fe200078408ff */
[----:B------:R1:W-:Y:S01]  /*7ef00*/  STL.64 [R1+0x70], R16 ;  /* 0x0000701001007387 */ /* 0x0003e20000100a00 */
[----:B0-----:R-:W-:-:S04]  /*7ef10*/  LEA R14, P1, R22, R3, 0x1 ;  /* 0x00000003160e7211 */ /* 0x001fc800078208ff */
[-C--:B------:R-:W-:Y:S02]  /*7ef20*/  LEA.HI.X.SX32 R15, R22, R0.reuse, 0x1, P1 ;  /* 0x00000000160f7211 */ /* 0x080fe400008f0eff */
[----:B-1----:R-:W-:Y:S02]  /*7ef30*/  LEA R16, P1, R18, R3, 0x1 ;  /* 0x0000000312107211 */ /* 0x002fe400078208ff */
[----:B------:R-:W-:Y:S01]  /*7ef40*/  LEA R11, R26, R5, 0x1 ;  /* 0x000000051a0b7211 */ /* 0x000fe200078e08ff */
[----:B------:R0:W-:Y:S01]  /*7ef50*/  STL.64 [R1+0x68], R14 ;  /* 0x0000680e01007387 */ /* 0x0001e20000100a00 */
[-C--:B------:R-:W-:Y:S02]  /*7ef60*/  LEA.HI.X.SX32 R9, R21, R0.reuse, 0x1, P2 ;  /* 0x0000000015097211 */ /* 0x080fe400010f0eff */
[----:B------:R-:W-:Y:S01]  /*7ef70*/  LEA.HI.X.SX32 R17, R18, R0, 0x1, P1 ;  /* 0x0000000012117211 */ /* 0x000fe200008f0eff */
[----:B------:R-:W-:Y:S02]  /*7ef80*/  IMAD R4, R26, 0x2, R11 ;  /* 0x000000021a047824 */ /* 0x000fe400078e020b */
[----:B------:R-:W-:Y:S01]  /*7ef90*/  STL.64 [R1+0x60], R8 ;  /* 0x0000600801007387 */ /* 0x000fe20000100a00 */
[----:B0-----:R-:W-:-:S03]  /*7efa0*/  LEA R14, P2, R19, R3, 0x1 ;  /* 0x00000003130e7211 */ /* 0x001fc600078408ff */
[----:B------:R0:W-:Y:S01]  /*7efb0*/  STL.64 [R1+0x58], R16 ;  /* 0x0000581001007387 */ /* 0x0001e20000100a00 */
[----:B------:R-:W-:Y:S02]  /*7efc0*/  LEA.HI.X.SX32 R15, R19, R0, 0x1, P2 ;  /* 0x00000000130f7211 */ /* 0x000fe400010f0eff */
[----:B------:R-:W-:-:S03]  /*7efd0*/  LEA R2, R26, R4, 0x1 ;  /* 0x000000041a027211 */ /* 0x000fc600078e08ff */
[----:B------:R1:W-:Y:S01]  /*7efe0*/  STL.64 [R1+0x50], R14 ;  /* 0x0000500e01007387 */ /* 0x0003e20000100a00 */
[----:B0-----:R-:W-:Y:S01]  /*7eff0*/  LEA R16, P1, R7, R3, 0x1 ;  /* 0x0000000307107211 */ /* 0x001fe200078208ff */
[----:B------:R-:W-:-:S03]  /*7f000*/  IMAD R10, R26, 0x2, R2 ;  /* 0x000000021a0a7824 */ /* 0x000fc600078e0202 */
[----:B------:R-:W-:Y:S02]  /*7f010*/  LEA.HI.X.SX32 R17, R7, R0, 0x1, P1 ;  /* 0x0000000007117211 */ /* 0x000fe400008f0eff */
[----:B-1----:R-:W-:-:S03]  /*7f020*/  LEA R14, P2, R12, R3, 0x1 ;  /* 0x000000030c0e7211 */ /* 0x002fc600078408ff */
[----:B------:R0:W-:Y:S01]  /*7f030*/  STL.64 [R1+0x40], R16 ;  /* 0x0000401001007387 */ /* 0x0001e20000100a00 */
[----:B------:R-:W-:Y:S02]  /*7f040*/  LEA.HI.X.SX32 R15, R12, R0, 0x1, P2 ;  /* 0x000000000c0f7211 */ /* 0x000fe400010f0eff */
[----:B------:R-:W-:-:S03]  /*7f050*/  LEA R9, R26, R10, 0x1 ;  /* 0x0000000a1a097211 */ /* 0x000fc600078e08ff */
[----:B------:R1:W-:Y:S01]  /*7f060*/  STL.64 [R1+0x38], R14 ;  /* 0x0000380e01007387 */ /* 0x0003e20000100a00 */
[----:B0-----:R-:W-:Y:S01]  /*7f070*/  LEA R16, P1, R6, R3, 0x1 ;  /* 0x0000000306107211 */ /* 0x001fe200078208ff */
[----:B------:R-:W-:-:S03]  /*7f080*/  IMAD R8, R26, 0x2, R9 ;  /* 0x000000021a087824 */ /* 0x000fc600078e0209 */
[-C--:B------:R-:W-:Y:S02]  /*7f090*/  LEA.HI.X.SX32 R17, R6, R0.reuse, 0x1, P1 ;  /* 0x0000000006117211 */ /* 0x080fe400008f0eff */
[-C--:B------:R-:W-:Y:S02]  /*7f0a0*/  LEA R12, P1, R11, R3.reuse, 0x1 ;  /* 0x000000030b0c7211 */ /* 0x080fe400078208ff */
[----:B-1----:R-:W-:Y:S02]  /*7f0b0*/  LEA R14, P2, R5, R3, 0x1 ;  /* 0x00000003050e7211 */ /* 0x002fe400078408ff */
[-C--:B------:R-:W-:Y:S02]  /*7f0c0*/  LEA.HI.X.SX32 R13, R11, R0.reuse, 0x1, P1 ;  /* 0x000000000b0d7211 */ /* 0x080fe400008f0eff */
[----:B------:R-:W-:Y:S01]  /*7f0d0*/  LEA.HI.X.SX32 R15, R5, R0, 0x1, P2 ;  /* 0x00000000050f7211 */ /* 0x000fe200010f0eff */
[----:B------:R-:W-:Y:S01]  /*7f0e0*/  STL.64 [R1+0x30], R16 ;  /* 0x0000301001007387 */ /* 0x000fe20000100a00 */
[----:B------:R-:W-:-:S03]  /*7f0f0*/  LEA R7, R26, R8, 0x1 ;  /* 0x000000081a077211 */ /* 0x000fc600078e08ff */
[----:B------:R0:W-:Y:S02]  /*7f100*/  STL.64 [R1+0x28], R14 ;  /* 0x0000280e01007387 */ /* 0x0001e40000100a00 */
[----:B------:R-:W-:Y:S02]  /*7f110*/  IMAD R6, R26, 0x2, R7 ;  /* 0x000000021a067824 */ /* 0x000fe400078e0207 */
[----:B------:R1:W-:Y:S01]  /*7f120*/  STL.64 [R1+0x20], R12 ;  /* 0x0000200c01007387 */ /* 0x0003e20000100a00 */
[-C--:B0-----:R-:W-:Y:S02]  /*7f130*/  LEA R14, P2, R4, R3.reuse, 0x1 ;  /* 0x00000003040e7211 */ /* 0x081fe400078408ff */
[----:B-1----:R-:W-:Y:S02]  /*7f140*/  LEA R12, P1, R2, R3, 0x1 ;  /* 0x00000003020c7211 */ /* 0x002fe400078208ff */
[-C--:B------:R-:W-:Y:S02]  /*7f150*/  LEA.HI.X.SX32 R15, R4, R0.reuse, 0x1, P2 ;  /* 0x00000000040f7211 */ /* 0x080fe400010f0eff */
[----:B------:R-:W-:-:S02]  /*7f160*/  LEA.HI.X.SX32 R13, R2, R0, 0x1, P1 ;  /* 0x00000000020d7211 */ /* 0x000fc400008f0eff */
[C---:B------:R-:W-:Y:S01]  /*7f170*/  LEA R5, R26.reuse, R6, 0x1 ;  /* 0x000000061a057211 */ /* 0x040fe200078e08ff */
[----:B------:R0:W-:Y:S04]  /*7f180*/  STL.64 [R1+0x18], R14 ;  /* 0x0000180e01007387 */ /* 0x0001e80000100a00 */
[----:B------:R1:W-:Y:S01]  /*7f190*/  STL.64 [R1+0x10], R12 ;  /* 0x0000100c01007387 */ /* 0x0003e20000100a00 */
[----:B------:R-:W-:Y:S01]  /*7f1a0*/  IMAD R4, R26, 0x2, R5 ;  /* 0x000000021a047824 */ /* 0x000fe200078e0205 */
[CC--:B0-----:R-:W-:Y:S02]  /*7f1b0*/  LEA R14, P2, R10.reuse, R3.reuse, 0x1 ;  /* 0x000000030a0e7211 */ /* 0x0c1fe400078408ff */
[----:B-1----:R-:W-:Y:S02]  /*7f1c0*/  LEA R12, P1, R9, R3, 0x1 ;  /* 0x00000003090c7211 */ /* 0x002fe400078208ff */
[----:B------:R-:W-:-:S02]  /*7f1d0*/  LEA.HI.X.SX32 R15, R10, R0, 0x1, P2 ;  /* 0x000000000a0f7211 */ /* 0x000fc400010f0eff */
[----:B------:R-:W-:Y:S02]  /*7f1e0*/  LEA R28, P2, R8, R3, 0x1 ;  /* 0x00000003081c7211 */ /* 0x000fe400078408ff */
[----:B------:R-:W-:Y:S02]  /*7f1f0*/  LEA.HI.X.SX32 R13, R9, R0, 0x1, P1 ;  /* 0x00000000090d7211 */ /* 0x000fe400008f0eff */
[----:B------:R-:W-:Y:S01]  /*7f200*/  LEA R2, R26, R4, 0x1 ;  /* 0x000000041a027211 */ /* 0x000fe200078e08ff */
[----:B------:R-:W-:Y:S01]  /*7f210*/  STL.64 [R1+0x8], R14 ;  /* 0x0000080e01007387 */ /* 0x000fe20000100a00 */
[----:B------:R-:W-:-:S03]  /*7f220*/  LEA.HI.X.SX32 R29, R8, R0, 0x1, P2 ;  /* 0x00000000081d7211 */ /* 0x000fc600010f0eff */
[----:B------:R-:W-:Y:S01]  /*7f230*/  STL.64 [R1], R12 ;  /* 0x0000000c01007387 */ /* 0x000fe20000100a00 */
[----:B------:R-:W-:Y:S01]  /*7f240*/  IMAD R9, R26, 0x2, R2 ;  /* 0x000000021a097824 */ /* 0x000fe200078e0202 */
[-C--:B------:R-:W-:Y:S02]  /*7f250*/  LEA R26, P1, R7, R3.reuse, 0x1 ;  /* 0x00000003071a7211 */ /* 0x080fe400078208ff */
[----:B------:R-:W-:Y:S01]  /*7f260*/  STL [R1+0x1cc0], R28 ;  /* 0x001cc01c01007387 */ /* 0x000fe20000100800 */
[----:B------:R-:W-:-:S03]  /*7f270*/  LEA R24, P2, R6, R3, 0x1 ;  /* 0x0000000306187211 */ /* 0x000fc600078408ff */
[----:B------:R0:W-:Y:S01]  /*7f280*/  STL [R1+0x1e60], R28 ;  /* 0x001e601c01007387 */ /* 0x0001e20000100800 */
[-C--:B------:R-:W-:Y:S02]  /*7f290*/  LEA.HI.X.SX32 R27, R7, R0.reuse, 0x1, P1 ;  /* 0x00000000071b7211 */ /* 0x080fe400008f0eff */
[----:B------:R-:W-:Y:S01]  /*7f2a0*/  LEA.HI.X.SX32 R25, R6, R0, 0x1, P2 ;  /* 0x0000000006197211 */ /* 0x000fe200010f0eff */
[----:B0-----:R-:W2:Y:S04]  /*7f2b0*/  LDL.LU R28, [R1+0x500] ;  /* 0x00050000011c7983 */ /* 0x001ea80000300800 */
[----:B------:R-:W-:Y:S04]  /*7f2c0*/  STL [R1+0x1cb0], R29 ;  /* 0x001cb01d01007387 */ /* 0x000fe80000100800 */
[----:B------:R0:W-:Y:S01]  /*7f2d0*/  STL [R1+0x1e50], R29 ;  /* 0x001e501d01007387 */ /* 0x0001e20000100800 */
[----:B------:R-:W-:-:S03]  /*7f2e0*/  LEA R22, P1, R5, R3, 0x1 ;  /* 0x0000000305167211 */ /* 0x000fc600078208ff */
[----:B------:R-:W-:Y:S01]  /*7f2f0*/  STL [R1+0x1cd0], R26 ;  /* 0x001cd01a01007387 */ /* 0x000fe20000100800 */
[----:B0-----:R-:W-:-:S03]  /*7f300*/  MOV R29, c[0x0][0x1c8] ;  /* 0x00007200001d7a02 */ /* 0x001fc60000000f00 */
[----:B------:R-:W-:Y:S01]  /*7f310*/  STL [R1+0x1e70], R26 ;  /* 0x001e701a01007387 */ /* 0x000fe20000100800 */
[----:B------:R-:W-:Y:S01]  /*7f320*/  LEA R20, P2, R4, R3, 0x1 ;  /* 0x0000000304147211 */ /* 0x000fe200078408ff */
[C---:B------:R-:W-:Y:S02]  /*7f330*/  IMAD R8, R29.reuse, 0x2, R9 ;  /* 0x000000021d087824 */ /* 0x040fe400078e0209 */
[----:B------:R0:W-:Y:S04]  /*7f340*/  STL [R1+0x1f28], R26 ;  /* 0x001f281a01007387 */ /* 0x0001e80000100800 */
[----:B------:R-:W-:Y:S01]  /*7f350*/  STL [R1+0x1cac], R27 ;  /* 0x001cac1b01007387 */ /* 0x000fe20000100800 */
[----:B------:R-:W-:-:S03]  /*7f360*/  LEA R6, R29, R8, 0x1 ;  /* 0x000000081d067211 */ /* 0x000fc600078e08ff */
[----:B------:R-:W-:Y:S01]  /*7f370*/  STL [R1+0x1e80], R27 ;  /* 0x001e801b01007387 */ /* 0x000fe20000100800 */
[----:B------:R-:W-:-:S03]  /*7f380*/  LEA.HI.X.SX32 R23, R5, R0, 0x1, P1 ;  /* 0x0000000005177211 */ /* 0x000fc600008f0eff */
[----:B------:R-:W-:Y:S01]  /*7f390*/  STL.64 [R1+0x1cb8], R24 ;  /* 0x001cb81801007387 */ /* 0x000fe20000100a00 */
[----:B------:R-:W-:-:S03]  /*7f3a0*/  LEA R18, P1, R2, R3, 0x1 ;  /* 0x0000000302127211 */ /* 0x000fc600078208ff */
[----:B------:R-:W-:Y:S01]  /*7f3b0*/  STL [R1+0x1ef0], R24 ;  /* 0x001ef01801007387 */ /* 0x000fe20000100800 */
[----:B------:R-:W-:-:S03]  /*7f3c0*/  LEA.HI.X.SX32 R21, R4, R0, 0x1, P2 ;  /* 0x0000000004157211 */ /* 0x000fc600010f0eff */
[----:B------:R-:W-:Y:S04]  /*7f3d0*/  STL [R1+0x1f2c], R24 ;  /* 0x001f2c1801007387 */ /* 0x000fe80000100800 */
[----:B------:R-:W-:Y:S01]  /*7f3e0*/  STL [R1+0x1f4c], R24 ;  /* 0x001f4c1801007387 */ /* 0x000fe20000100800 */
[----:B------:R-:W-:-:S03]  /*7f3f0*/  IMAD R5, R29, 0x2, R6 ;  /* 0x000000021d057824 */ /* 0x000fc600078e0206 */
[----:B------:R-:W-:Y:S01]  /*7f400*/  STL [R1+0x1f6c], R24 ;  /* 0x001f6c1801007387 */ /* 0x000fe20000100800 */
[----:B------:R-:W-:-:S03]  /*7f410*/  LEA R16, P2, R9, R3, 0x1 ;  /* 0x0000000309107211 */ /* 0x000fc600078408ff */
[----:B------:R-:W-:Y:S01]  /*7f420*/  STL [R1+0x1f8c], R24 ;  /* 0x001f8c1801007387 */ /* 0x000fe20000100800 */
[----:B------:R-:W-:-:S03]  /*7f430*/  LEA.HI.X.SX32 R19, R2, R0, 0x1, P1 ;  /* 0x0000000002137211 */ /* 0x000fc600008f0eff */
[----:B------:R1:W-:Y:S04]  /*7f440*/  STL [R1+0x1f98], R24 ;  /* 0x001f981801007387 */ /* 0x0003e80000100800 */
[----:B------:R-:W-:Y:S01]  /*7f450*/  STL.64 [R1+0x1cc8], R22 ;  /* 0x001cc81601007387 */ /* 0x000fe20000100a00 */
[----:B------:R-:W-:-:S03]  /*7f460*/  LEA.HI.X.SX32 R17, R9, R0, 0x1, P2 ;  /* 0x0000000009117211 */ /* 0x000fc600010f0eff */
[----:B------:R-:W-:Y:S01]  /*7f470*/  STL [R1+0x1ce0], R20 ;  /* 0x001ce01401007387 */ /* 0x000fe20000100800 */
[----:B------:R-:W-:-:S03]  /*7f480*/  LEA R4, R29, R5, 0x1 ;  /* 0x000000051d047211 */ /* 0x000fc600078e08ff */
[----:B------:R-:W-:Y:S01]  /*7f490*/  STL [R1+0x1ca8], R21 ;  /* 0x001ca81501007387 */ /* 0x000fe20000100800 */
[----:B------:R-:W-:-:S03]  /*7f4a0*/  LEA R14, P1, R8, R3, 0x1 ;  /* 0x00000003080e7211 */ /* 0x000fc600078208ff */
[----:B------:R-:W-:Y:S04]  /*7f4b0*/  STL.64 [R1+0x1e88], R20 ;  /* 0x001e881401007387 */ /* 0x000fe80000100a00 */
[----:B------:R-:W-:Y:S01]  /*7f4c0*/  STL [R1+0x1ca0], R18 ;  /* 0x001ca01201007387 */ /* 0x000fe20000100800 */
[----:B------:R-:W-:-:S03]  /*7f4d0*/  LEA R12, P2, R6, R3, 0x1 ;  /* 0x00000003060c7211 */ /* 0x000fc600078408ff */
[----:B------:R-:W-:Y:S01]  /*7f4e0*/  STL [R1+0x1c9c], R19 ;  /* 0x001c9c1301007387 */ /* 0x000fe20000100800 */
[----:B------:R-:W-:-:S03]  /*7f4f0*/  LEA.HI.X.SX32 R15, R8, R0, 0x1, P1 ;  /* 0x00000000080f7211 */ /* 0x000fc600008f0eff */
[----:B------:R-:W-:Y:S01]  /*7f500*/  STL.64 [R1+0x1e40], R18 ;  /* 0x001e401201007387 */ /* 0x000fe20000100a00 */
[----:B------:R-:W-:-:S03]  /*7f510*/  IMAD R2, R29, 0x2, R4 ;  /* 0x000000021d027824 */ /* 0x000fc600078e0204 */
[----:B------:R-:W-:Y:S04]  /*7f520*/  STL [R1+0x1f38], R19 ;  /* 0x001f381301007387 */ /* 0x000fe80000100800 */
[----:B------:R-:W-:Y:S01]  /*7f530*/  STL [R1+0x1ca4], R16 ;  /* 0x001ca41001007387 */ /* 0x000fe20000100800 */
[----:B------:R-:W-:-:S03]  /*7f540*/  LEA.HI.X.SX32 R13, R6, R0, 0x1, P2 ;  /* 0x00000000060d7211 */ /* 0x000fc600010f0eff */
[----:B------:R-:W-:Y:S01]  /*7f550*/  STL [R1+0x1c98], R17 ;  /* 0x001c981101007387 */ /* 0x000fe20000100800 */
[----:B------:R-:W-:-:S03]  /*7f560*/  LEA R10, P1, R5, R3, 0x1 ;  /* 0x00000003050a7211 */ /* 0x000fc600078208ff */
[----:B------:R-:W-:Y:S04]  /*7f570*/  STL.64 [R1+0x1e48], R16 ;  /* 0x001e481001007387 */ /* 0x000fe80000100a00 */
[----:B------:R-:W-:Y:S01]  /*7f580*/  STL [R1+0x1f10], R17 ;  /* 0x001f101101007387 */ /* 0x000fe20000100800 */
[----:B0-----:R-:W-:-:S03]  /*7f590*/  LEA R26, R29, R2, 0x1 ;  /* 0x000000021d1a7211 */ /* 0x001fc600078e08ff */
[----:B------:R-:W-:Y:S01]  /*7f5a0*/  STL [R1+0x1cf0], R14 ;  /* 0x001cf00e01007387 */ /* 0x000fe20000100800 */
[----:B------:R-:W-:-:S03]  /*7f5b0*/  LEA R8, P2, R4, R3, 0x1 ;  /* 0x0000000304087211 */ /* 0x000fc600078408ff */
[----:B------:R-:W-:Y:S01]  /*7f5c0*/  STL [R1+0x1e90], R14 ;  /* 0x001e900e01007387 */ /* 0x000fe20000100800 */
[----:B------:R-:W-:-:S03]  /*7f5d0*/  LEA.HI.X.SX32 R11, R5, R0, 0x1, P1 ;  /* 0x00000000050b7211 */ /* 0x000fc600008f0eff */
[----:B------:R-:W-:Y:S04]  /*7f5e0*/  STL [R1+0x1c94], R15 ;  /* 0x001c940f01007387 */ /* 0x000fe80000100800 */
[----:B------:R-:W-:Y:S04]  /*7f5f0*/  STL [R1+0x1ea0], R15 ;  /* 0x001ea00f01007387 */ /* 0x000fe80000100800 */
[----:B------:R-:W-:Y:S01]  /*7f600*/  STL [R1+0x1d00], R12 ;  /* 0x001d000c01007387 */ /* 0x000fe20000100800 */
[----:B------:R-:W-:-:S03]  /*7f610*/  LEA.HI.X.SX32 R9, R4, R0, 0x1, P2 ;  /* 0x0000000004097211 */ /* 0x000fc600010f0eff */
[----:B------:R-:W-:Y:S04]  /*7f620*/  STL [R1+0x1c90], R13 ;  /* 0x001c900d01007387 */ /* 0x000fe80000100800 */
[----:B------:R-:W-:Y:S04]  /*7f630*/  STL.64 [R1+0x1ea8], R12 ;  /* 0x001ea80c01007387 */ /* 0x000fe80000100a00 */
        /* <DEDUP_REMOVED lines=8> */
[----:B------:R-:W-:Y:S04]  /*7f6c0*/  STL.64 [R1+0x1eb8], R8 ;  /* 0x001eb80801007387 */ /* 0x000fe80000100a00 */
[----:B-1----:R-:W3:Y:S04]  /*7f6d0*/  LDL.LU R24, [R1+0x448] ;  /* 0x0004480001187983 */ /* 0x002ee80000300800 */
[----:B---3--:R-:W-:Y:S04]  /*7f6e0*/  STL [R1+0x1f9c], R24 ;  /* 0x001f9c1801007387 */ /* 0x008fe80000100800 */
[----:B------:R0:W-:Y:S04]  /*7f6f0*/  STL [R1+0x1fbc], R24 ;  /* 0x001fbc1801007387 */ /* 0x0001e80000100800 */
[----:B0-----:R-:W3:Y:S04]  /*7f700*/  LDL R24, [R1+0x2a8] ;  /* 0x0002a80001187983 */ /* 0x001ee80000100800 */
[----:B---3--:R0:W-:Y:S04]  /*7f710*/  STL [R1+0x1fc8], R24 ;  /* 0x001fc81801007387 */ /* 0x0081e80000100800 */
[----:B0-----:R-:W3:Y:S04]  /*7f720*/  LDL.LU R24, [R1+0x498] ;  /* 0x0004980001187983 */ /* 0x001ee80000300800 */
[----:B---3--:R-:W-:Y:S04]  /*7f730*/  STL [R1+0x1fcc], R24 ;  /* 0x001fcc1801007387 */ /* 0x008fe80000100800 */
[----:B------:R-:W3:Y:S04]  /*7f740*/  LDL.LU R11, [R1+0x468] ;  /* 0x00046800010b7983 */ /* 0x000ee80000300800 */
[----:B---3--:R0:W-:Y:S04]  /*7f750*/  STL [R1+0x1fa8], R11 ;  /* 0x001fa80b01007387 */ /* 0x0081e80000100800 */
[----:B0-----:R-:W3:Y:S04]  /*7f760*/  LDL.LU R11, [R1+0x478] ;  /* 0x00047800010b7983 */ /* 0x001ee80000300800 */
[----:B---3--:R0:W-:Y:S04]  /*7f770*/  STL [R1+0x1fb8], R11 ;  /* 0x001fb80b01007387 */ /* 0x0081e80000100800 */
[----:B0-----:R-:W3:Y:S04]  /*7f780*/  LDL.LU R11, [R1+0x488] ;  /* 0x00048800010b7983 */ /* 0x001ee80000300800 */
[----:B---3--:R0:W-:Y:S04]  /*7f790*/  STL [R1+0x1fd0], R11 ;  /* 0x001fd00b01007387 */ /* 0x0081e80000100800 */
[----:B0-----:R-:W3:Y:S04]  /*7f7a0*/  LDL.LU R11, [R1+0x4a8] ;  /* 0x0004a800010b7983 */ /* 0x001ee80000300800 */
[----:B------:R-:W4:Y:S04]  /*7f7b0*/  LDL.LU.64 R8, [R1+0x278] ;  /* 0x0002780001087983 */ /* 0x000f280000300a00 */
[----:B----4-:R0:W-:Y:S04]  /*7f7c0*/  STL.64 [R1+0x1fa0], R8 ;  /* 0x001fa00801007387 */ /* 0x0101e80000100a00 */
[----:B0-----:R-:W4:Y:S04]  /*7f7d0*/  LDL.LU.64 R8, [R1+0x288] ;  /* 0x0002880001087983 */ /* 0x001f280000300a00 */
[----:B----4-:R0:W-:Y:S04]  /*7f7e0*/  STL.64 [R1+0x1fb0], R8 ;  /* 0x001fb00801007387 */ /* 0x0101e80000100a00 */
[----:B0-----:R-:W4:Y:S01]  /*7f7f0*/  LDL.LU.64 R8, [R1+0x290] ;  /* 0x0002900001087983 */ /* 0x001f220000300a00 */
[----:B------:R-:W-:Y:S01]  /*7f800*/  LEA R6, P1, R2, R3, 0x1 ;  /* 0x0000000302067211 */ /* 0x000fe200078208ff */
[----:B------:R-:W-:Y:S01]  /*7f810*/  IMAD R5, R29, 0x2, R26 ;  /* 0x000000021d057824 */ /* 0x000fe200078e021a */
[----:B--2---:R-:W-:-:S02]  /*7f820*/  FSETP.NEU.AND P2, PT, R28, RZ, PT ;  /* 0x000000ff1c00720b */ /* 0x004fc40003f4d000 */
[----:B------:R-:W-:Y:S01]  /*7f830*/  LEA.HI.X.SX32 R7, R2, R0, 0x1, P1 ;  /* 0x0000000002077211 */ /* 0x000fe200008f0eff */
[----:B------:R-:W0:Y:S04]  /*7f840*/  S2R R24, SR_TID.X ;  /* 0x0000000000187919 */ /* 0x000e280000002100 */
[----:B----4-:R1:W-:Y:S04]  /*7f850*/  STL.64 [R1+0x1fc0], R8 ;  /* 0x001fc00801007387 */ /* 0x0103e80000100a00 */
[----:B-1----:R-:W2:Y:S04]  /*7f860*/  LDL.LU.64 R8, [R1+0x298] ;  /* 0x0002980001087983 */ /* 0x002ea80000300a00 */
[----:B------:R-:W4:Y:S04]  /*7f870*/  LDL.LU R10, [R1+0x458] ;  /* 0x00045800010a7983 */ /* 0x000f280000300800 */
[----:B------:R-:W5:Y:S04]  /*7f880*/  LDL.LU.64 R12, [R1+0x270] ;  /* 0x00027000010c7983 */ /* 0x000f680000300a00 */
[----:B------:R-:W2:Y:S04]  /*7f890*/  LDL.LU R17, [R1+0x438] ;  /* 0x0004380001117983 */ /* 0x000ea80000300800 */
[----:B------:R-:W2:Y:S04]  /*7f8a0*/  LDL.LU.64 R14, [R1+0x268] ;  /* 0x00026800010e7983 */ /* 0x000ea80000300a00 */
        /* <DEDUP_REMOVED lines=8> */
[----:B------:R-:W2:Y:S01]  /*7f930*/  LDL R2, [R1+0x48] ;  /* 0x0000480001027983 */ /* 0x000ea20000100800 */
[----:B------:R-:W-:-:S03]  /*7f940*/  LEA R4, P1, R5, R3, 0x1 ;  /* 0x0000000305047211 */ /* 0x000fc600078208ff */
[----:B------:R-:W-:Y:S01]  /*7f950*/  STL [R1+0x1d30], R6 ;  /* 0x001d300601007387 */ /* 0x000fe20000100800 */
[----:B------:R-:W-:-:S03]  /*7f960*/  LEA.HI.X.SX32 R5, R5, R0, 0x1, P1 ;  /* 0x0000000005057211 */ /* 0x000fc600008f0eff */
[----:B------:R-:W-:Y:S04]  /*7f970*/  STL [R1+0x1ec0], R6 ;  /* 0x001ec00601007387 */ /* 0x000fe80000100800 */
[----:B------:R-:W-:Y:S04]  /*7f980*/  STL [R1+0x1ec4], R6 ;  /* 0x001ec40601007387 */ /* 0x000fe80000100800 */
[----:B------:R-:W-:Y:S04]  /*7f990*/  STL [R1+0x1c84], R7 ;  /* 0x001c840701007387 */ /* 0x000fe80000100800 */
[----:B------:R-:W-:Y:S04]  /*7f9a0*/  STL [R1+0x1e10], R7 ;  /* 0x001e100701007387 */ /* 0x000fe80000100800 */
[----:B------:R1:W-:Y:S01]  /*7f9b0*/  STL.64 [R1+0x1f30], R6 ;  /* 0x001f300601007387 */ /* 0x0003e20000100a00 */
[----:B0-----:R-:W-:-:S04]  /*7f9c0*/  LOP3.LUT R24, R24, 0x18, RZ, 0xc0, !PT ;  /* 0x0000001818187812 */ /* 0x001fc800078ec0ff */
[----:B---3--:R-:W-:Y:S01]  /*7f9d0*/  LEA.HI R24, R24, R11, RZ, 0x1f ;  /* 0x0000000b18187211 */ /* 0x008fe200078ff8ff */
[----:B-1----:R-:W3:Y:S04]  /*7f9e0*/  LDL.LU.64 R6, [R1+0x280] ;  /* 0x0002800001067983 */ /* 0x002ee80000300a00 */
[----:B------:R-:W-:Y:S04]  /*7f9f0*/  STL [R1+0x1c80], R4 ;  /* 0x001c800401007387 */ /* 0x000fe80000100800 */
[----:B------:R-:W-:Y:S04]  /*7fa00*/  STL [R1+0x1e00], R4 ;  /* 0x001e000401007387 */ /* 0x000fe80000100800 */
[----:B------:R-:W-:Y:S04]  /*7fa10*/  STL [R1+0x1c7c], R5 ;  /* 0x001c7c0501007387 */ /* 0x000fe80000100800 */
[----:B------:R-:W-:Y:S04]  /*7fa20*/  STL [R1+0x1df0], R5 ;  /* 0x001df00501007387 */ /* 0x000fe80000100800 */
[----:B------:R-:W-:Y:S01]  /*7fa30*/  STL.64 [R1+0x1f20], R4 ;  /* 0x001f200401007387 */ /* 0x000fe20000100a00 */
[----:B--2---:R-:W-:-:S03]  /*7fa40*/  LEA R2, P1, R2, R3, 0x1 ;  /* 0x0000000302027211 */ /* 0x004fc600078208ff */
[----:B------:R-:W2:Y:S04]  /*7fa50*/  LDL.LU R3, [R1+0x48] ;  /* 0x0000480001037983 */ /* 0x000ea80000300800 */
[----:B------:R-:W3:Y:S04]  /*7fa60*/  LDL.LU R11, [R1+0x1fd0] ;  /* 0x001fd000010b7983 */ /* 0x000ee80000300800 */
[----:B------:R0:W-:Y:S04]  /*7fa70*/  STL [R1+0x2a0], R24 ;  /* 0x0002a01801007387 */ /* 0x0001e80000100800 */
[----:B0-----:R-:W3:Y:S01]  /*7fa80*/  LDL.LU R24, [R1+0x1fcc] ;  /* 0x001fcc0001187983 */ /* 0x001ee20000300800 */
[----:B--2---:R-:W-:-:S05]  /*7fa90*/  LEA.HI.X.SX32 R3, R3, R0, 0x1, P1 ;  /* 0x0000000003037211 */ /* 0x004fca00008f0eff */
[----:B------:R-:W-:Y:S04]  /*7faa0*/  STL.64 [R1+0x1cd8], R2 ;  /* 0x001cd80201007387 */ /* 0x000fe80000100a00 */
[----:B------:R-:W-:Y:S04]  /*7fab0*/  STL.64 [R1+0x1ec8], R2 ;  /* 0x001ec80201007387 */ /* 0x000fe80000100a00 */
[----:B------:R-:W-:Y:S01]  /*7fac0*/  STL.64 [R1+0x1f40], R2 ;  /* 0x001f400201007387 */ /* 0x000fe20000100a00 */
[----:B---3--:R-:W-:-:S03]  /*7fad0*/  PRMT R0, R24, 0x7632, R0 ;  /* 0x0000763218007816 */ /* 0x008fc60000000000 */
[----:B------:R-:W2:Y:S04]  /*7fae0*/  LDL.LU R24, [R1+0x1fc8] ;  /* 0x001fc80001187983 */ /* 0x000ea80000300800 */
[----:B--2---:R0:W-:Y:S04]  /*7faf0*/  STG.E.U16 [R8.64], R24 ;  /* 0x0000001808007986 */ /* 0x0041e8000c101506 */
[----:B0-----:R-:W2:Y:S04]  /*7fb00*/  LDL.LU.64 R8, [R1+0x1fc0] ;  /* 0x001fc00001087983 */ /* 0x001ea80000300a00 */
[----:B------:R-:W3:Y:S04]  /*7fb10*/  LDL.LU R24, [R1+0x1fbc] ;  /* 0x001fbc0001187983 */ /* 0x000ee80000300800 */
[----:B--2---:R0:W-:Y:S01]  /*7fb20*/  STG.E.U16 [R8.64], R0 ;  /* 0x0000000008007986 */ /* 0x0041e2000c101506 */
[----:B---3--:R-:W-:-:S03]  /*7fb30*/  PRMT R24, R11, 0x7632, R24 ;  /* 0x000076320b187816 */ /* 0x008fc60000000018 */
[----:B------:R-:W2:Y:S04]  /*7fb40*/  LDL.LU R11, [R1+0x1fb8] ;  /* 0x001fb800010b7983 */ /* 0x000ea80000300800 */
[----:B0-----:R-:W3:Y:S01]  /*7fb50*/  LDL.LU.64 R8, [R1+0x1fb0] ;  /* 0x001fb00001087983 */ /* 0x001ee20000300a00 */
[----:B--2---:R-:W-:-:S03]  /*7fb60*/  PRMT R0, R11, 0x7632, R0 ;  /* 0x000076320b007816 */ /* 0x004fc60000000000 */
[----:B------:R-:W2:Y:S04]  /*7fb70*/  LDL.LU R11, [R1+0x1fa8] ;  /* 0x001fa800010b7983 */ /* 0x000ea80000300800 */
[----:B---3--:R0:W-:Y:S04]  /*7fb80*/  STG.E.U16 [R8.64], R24 ;  /* 0x0000001808007986 */ /* 0x0081e8000c101506 */
[----:B0-----:R-:W3:Y:S04]  /*7fb90*/  LDL.LU.64 R8, [R1+0x1fa0] ;  /* 0x001fa00001087983 */ /* 0x001ee80000300a00 */
[----:B------:R-:W3:Y:S04]  /*7fba0*/  LDL.LU R24, [R1+0x1f9c] ;  /* 0x001f9c0001187983 */ /* 0x000ee80000300800 */
[----:B------:R2:W-:Y:S01]  /*7fbb0*/  STG.E.U16 [R6.64], R0 ;  /* 0x0000000006007986 */ /* 0x0005e2000c101506 */
[----:B----4-:R-:W-:-:S02]  /*7fbc0*/  PRMT R4, R10, 0x7632, R4 ;  /* 0x000076320a047816 */ /* 0x010fc40000000004 */
[----:B------:R-:W-:Y:S02]  /*7fbd0*/  PRMT R3, R16, 0x7632, R3 ;  /* 0x0000763210037816 */ /* 0x000fe40000000003 */
[----:B------:R-:W-:Y:S02]  /*7fbe0*/  PRMT R2, R27, 0x7632, R2 ;  /* 0x000076321b027816 */ /* 0x000fe40000000002 */
[----:B--2---:R-:W-:Y:S02]  /*7fbf0*/  PRMT R0, R11, 0x7632, R0 ;  /* 0x000076320b007816 */ /* 0x004fe40000000000 */
[----:B---3--:R-:W-:Y:S02]  /*7fc00*/  PRMT R5, R24, 0x7632, R5 ;  /* 0x0000763218057816 */ /* 0x008fe40000000005 */
[----:B------:R-:W2:Y:S04]  /*7fc10*/  LDL.LU R24, [R1+0x1f98] ;  /* 0x001f980001187983 */ /* 0x000ea80000300800 */
[----:B------:R-:W-:Y:S04]  /*7fc20*/  STG.E.U16 [R8.64], R5 ;  /* 0x0000000508007986 */ /* 0x000fe8000c101506 */
[----:B-----5:R0:W-:Y:S04]  /*7fc30*/  STG.E.U16 [R12.64], R0 ;  /* 0x000000000c007986 */ /* 0x0201e8000c101506 */
[----:B------:R-:W-:Y:S01]  /*7fc40*/  STG.E.U16 [R14.64], R4 ;  /* 0x000000040e007986 */ /* 0x000fe2000c101506 */
[----:B0-----:R-:W-:-:S05]  /*7fc50*/  PRMT R0, R17, 0x7632, R0 ;  /* 0x0000763211007816 */ /* 0x001fca0000000000 */
[----:B------:R0:W-:Y:S04]  /*7fc60*/  STG.E.U16 [R18.64], R0 ;  /* 0x0000000012007986 */ /* 0x0001e8000c101506 */
[----:B------:R-:W-:Y:S01]  /*7fc70*/  STG.E.U16 [R20.64], R3 ;  /* 0x0000000314007986 */ /* 0x000fe2000c101506 */
[----:B0-----:R-:W-:-:S03]  /*7fc80*/  PRMT R0, R25, 0x7632, R0 ;  /* 0x0000763219007816 */ /* 0x001fc60000000000 */
[----:B------:R-:W2:Y:S04]  /*7fc90*/  LDL.LU R25, [R1+0x3e8] ;  /* 0x0003e80001197983 */ /* 0x000ea80000300800 */
[----:B------:R-:W-:Y:S04]  /*7fca0*/  STG.E.U16 [R22.64], R0 ;  /* 0x0000000016007986 */ /* 0x000fe8000c101506 */
[----:B------:R0:W-:Y:S04]  /*7fcb0*/  STG.E.U16 [R28.64], R2 ;  /* 0x000000021c007986 */ /* 0x0001e8000c101506 */
[----:B0-----:R-:W3:Y:S04]  /*7fcc0*/  LDL.LU.64 R28, [R1+0x240] ;  /* 0x00024000011c7983 */ /* 0x001ee80000300a00 */
[----:B------:R-:W4:Y:S04]  /*7fcd0*/  LDL.LU R27, [R1+0x3d8] ;  /* 0x0003d800011b7983 */ /* 0x000f280000300800 */
[----:B------:R-:W5:Y:S04]  /*7fce0*/  LDL.LU.64 R2, [R1+0x210] ;  /* 0x0002100001027983 */ /* 0x000f680000300a00 */
[----:B-----5:R0:W-:Y:S04]  /*7fcf0*/  STL [R1+0x1f48], R3 ;  /* 0x001f480301007387 */ /* 0x0201e80000100800 */
[----:B0-----:R-:W5:Y:S04]  /*7fd00*/  LDL.LU R3, [R1+0x3a8] ;  /* 0x0003a80001037983 */ /* 0x001f680000300800 */
[----:B-----5:R0:W-:Y:S04]  /*7fd10*/  STL.64 [R1+0x1f50], R2 ;  /* 0x001f500201007387 */ /* 0x0201e80000100a00 */
[----:B0-----:R-:W5:Y:S04]  /*7fd20*/  LDL.LU.64 R2, [R1+0x218] ;  /* 0x0002180001027983 */ /* 0x001f680000300a00 */
        /* <DEDUP_REMOVED lines=13> */
[----:B0-----:R-:W5:Y:S01]  /*7fe00*/  LDL.LU R3, [R1+0x3c8] ;  /* 0x0003c80001037983 */ /* 0x001f620000300800 */
[----:B------:R-:W-:-:S02]  /*7fe10*/  PRMT R0, R26, 0x7632, R0 ;  /* 0x000076321a007816 */ /* 0x000fc40000000000 */
[----:B--2---:R-:W-:Y:S01]  /*7fe20*/  PRMT R24, R25, 0x7632, R24 ;  /* 0x0000763219187816 */ /* 0x004fe20000000018 */
[----:B-----5:R0:W-:Y:S04]  /*7fe30*/  STL.64 [R1+0x1f90], R2 ;  /* 0x001f900201007387 */ /* 0x0201e80000100a00 */
[----:B0-----:R-:W2:Y:S04]  /*7fe40*/  LDL.LU.64 R2, [R1+0x238] ;  /* 0x0002380001027983 */ /* 0x001ea80000300a00 */
[----:B------:R-:W5:Y:S04]  /*7fe50*/  LDL.LU R19, [R1+0x368] ;  /* 0x0003680001137983 */ /* 0x000f680000300800 */
[----:B------:R-:W5:Y:S04]  /*7fe60*/  LDL.LU.64 R6, [R1+0x208] ;  /* 0x0002080001067983 */ /* 0x000f680000300a00 */
        /* <DEDUP_REMOVED lines=8> */
[----:B---3--:R0:W-:Y:S04]  /*7fef0*/  STG.E.U16 [R28.64], R0 ;  /* 0x000000001c007986 */ /* 0x0081e8000c101506 */
[----:B------:R-:W3:Y:S04]  /*7ff00*/  LDL.LU R15, [R1+0x308] ;  /* 0x00030800010f7983 */ /* 0x000ee80000300800 */
[----:B0-----:R-:W3:Y:S01]  /*7ff10*/  LDL.LU.64 R28, [R1+0x1e0] ;  /* 0x0001e000011c7983 */ /* 0x001ee20000300a00 */
[----:B----4-:R-:W-:-:S03]  /*7ff20*/  PRMT R0, R27, 0x7632, R0 ;  /* 0x000076321b007816 */ /* 0x010fc60000000000 */
[----:B------:R-:W4:Y:S04]  /*7ff30*/  LDL.LU R14, [R1+0x338] ;  /* 0x00033800010e7983 */ /* 0x000f280000300800 */
[----:B------:R-:W3:Y:S04]  /*7ff40*/  LDL.LU.64 R16, [R1+0x1d8] ;  /* 0x0001d80001107983 */ /* 0x000ee80000300a00 */
[----:B------:R-:W3:Y:S04]  /*7ff50*/  LDL.LU R18, [R1+0x318] ;  /* 0x0003180001127983 */ /* 0x000ee80000300800 */
[----:B------:R-:W3:Y:S04]  /*7ff60*/  LDL.LU.64 R20, [R1+0x1d0] ;  /* 0x0001d00001147983 */ /* 0x000ee80000300a00 */
[----:B------:R-:W3:Y:S04]  /*7ff70*/  LDL.LU R27, [R1+0x2f8] ;  /* 0x0002f800011b7983 */ /* 0x000ee80000300800 */
[----:B--2---:R0:W-:Y:S04]  /*7ff80*/  STG.E.U16 [R2.64], R24 ;  /* 0x0000001802007986 */ /* 0x0041e8000c101506 */
[----:B0-----:R-:W2:Y:S04]  /*7ff90*/  LDL.LU.64 R2, [R1+0x1f90] ;  /* 0x001f900001027983 */ /* 0x001ea80000300a00 */
[----:B------:R-:W2:Y:S02]  /*7ffa0*/  LDL.LU R24, [R1+0x1f8c] ;  /* 0x001f8c0001187983 */ /* 0x000ea40000300800 */
[----:B--2---:R-:W-:-:S02]  /*7ffb0*/  PRMT R24, R3, 0x7632, R24 ;  /* 0x0000763203187816 */ /* 0x004fc40000000018 */
[----:B------:R-:W2:Y:S04]  /*7ffc0*/  LDL.LU R3, [R1+0x1f88] ;  /* 0x001f880001037983 */ /* 0x000ea80000300800 */
[----:B--2---:R0:W-:Y:S04]  /*7ffd0*/  STG.E.U16 [R2.64], R0 ;  /* 0x0000000002007986 */ /* 0x0041e8000c101506 */
[----:B0-----:R-:W2:Y:S02]  /*7ffe0*/  LDL.LU.64 R2, [R1+0x1f80] ;  /* 0x001f800001027983 */ /* 0x001ea40000300a00 */
[----:B--2---:R-:W-:-:S02]  /*7fff0*/  PRMT R0, R3, 0x7632, R0 ;  /* 0x0000763203007816 */ /* 0x004fc40000000000 */
[----:B------:R-:W2:Y:S04]  /*80000*/  LDL.LU R3, [R1+0x1f78] ;  /* 0x001f780001037983 */ /* 0x000ea80000300800 */
        /* <DEDUP_REMOVED lines=15> */
[----:B-----5:R1:W-:Y:S04]  /*80100*/  STG.E.U16 [R6.64], R24 ;  /* 0x0000001806007986 */ /* 0x0203e8000c101506 */
[----:B0-----:R-:W3:Y:S01]  /*80110*/  LDL.LU.64 R2, [R1+0x1f40] ;  /* 0x001f400001027983 */ /* 0x001ee20000300a00 */
[----:B------:R-:W-:-:S03]  /*80120*/  PRMT R0, R19, 0x7632, R0 ;  /* 0x0000763213007816 */ /* 0x000fc60000000000 */
[----:B------:R-:W2:Y:S04]  /*80130*/  LDL.LU R19, [R1+0x1f38] ;  /* 0x001f380001137983 */ /* 0x000ea80000300800 */
[----:B-1----:R-:W5:Y:S04]  /*80140*/  LDL.LU.64 R6, [R1+0x1f30] ;  /* 0x001f300001067983 */ /* 0x002f680000300a00 */
[----:B------:R-:W2:Y:S04]  /*80150*/  LDL.LU R24, [R1+0x1f2c] ;  /* 0x001f2c0001187983 */ /* 0x000ea80000300800 */
[----:B------:R0:W-:Y:S01]  /*80160*/  STG.E.U16 [R4.64], R0 ;  /* 0x0000000004007986 */ /* 0x0001e2000c101506 */
[----:B-----5:R-:W-:-:S03]  /*80170*/  PRMT R6, R26, 0x7632, R6 ;  /* 0x000076321a067816 */ /* 0x020fc60000000006 */
[----:B------:R-:W5:Y:S04]  /*80180*/  LDL.LU R26, [R1+0x1f28] ;  /* 0x001f2800011a7983 */ /* 0x000f680000300800 */
[----:B0-----:R-:W2:Y:S01]  /*80190*/  LDL.LU.64 R4, [R1+0x1f20] ;  /* 0x001f200001047983 */ /* 0x001ea20000300a00 */
[----:B------:R-:W-:-:S03]  /*801a0*/  PRMT R0, R11, 0x7632, R0 ;  /* 0x000076320b007816 */ /* 0x000fc60000000000 */
[----:B------:R-:W-:Y:S04]  /*801b0*/  STG.E.U16 [R8.64], R6 ;  /* 0x0000000608007986 */ /* 0x000fe8000c101506 */
[----:B------:R0:W-:Y:S01]  /*801c0*/  STG.E.U16 [R22.64], R0 ;  /* 0x0000000016007986 */ /* 0x0001e2000c101506 */
[----:B---3--:R-:W-:Y:S02]  /*801d0*/  PRMT R3, R15, 0x7632, R3 ;  /* 0x000076320f037816 */ /* 0x008fe40000000003 */
[----:B0-----:R-:W-:Y:S01]  /*801e0*/  PRMT R0, R25, 0x7632, R0 ;  /* 0x0000763219007816 */ /* 0x001fe20000000000 */
[----:B------:R-:W3:Y:S04]  /*801f0*/  LDL.LU.64 R22, [R1+0x1c8] ;  /* 0x0001c80001167983 */ /* 0x000ee80000300a00 */
[----:B------:R-:W5:Y:S01]  /*80200*/  LDL.LU R25, [R1+0x2e8] ;  /* 0x0002e80001197983 */ /* 0x000f620000300800 */
[----:B--2---:R-:W-:-:S05]  /*80210*/  PRMT R4, R10, 0x7632, R4 ;  /* 0x000076320a047816 */ /* 0x004fca0000000004 */
[----:B------:R-:W-:Y:S04]  /*80220*/  STG.E.U16 [R12.64], R4 ;  /* 0x000000040c007986 */ /* 0x000fe8000c101506 */
[----:B------:R4:W-:Y:S04]  /*80230*/  STG.E.U16 [R28.64], R0 ;  /* 0x000000001c007986 */ /* 0x0009e8000c101506 */
[----:B------:R-:W-:Y:S01]  /*80240*/  STG.E.U16 [R16.64], R3 ;  /* 0x0000000310007986 */ /* 0x000fe2000c101506 */
[----:B----4-:R-:W-:-:S03]  /*80250*/  PRMT R0, R14, 0x7632, R0 ;  /* 0x000076320e007816 */ /* 0x010fc60000000000 */
[----:B------:R-:W2:Y:S04]  /*80260*/  LDL.LU.64 R28, [R1+0x1c0] ;  /* 0x0001c000011c7983 */ /* 0x000ea80000300a00 */
[----:B------:R0:W-:Y:S02]  /*80270*/  STG.E.U16 [R20.64], R0 ;  /* 0x0000000014007986 */ /* 0x0001e4000c101506 */
[----:B0-----:R-:W-:Y:S02]  /*80280*/  PRMT R0, R27, 0x7632, R0 ;  /* 0x000076321b007816 */ /* 0x001fe40000000000 */
[----:B------:R-:W4:Y:S04]  /*80290*/  LDL.LU R27, [R1+0x2d8] ;  /* 0x0002d800011b7983 */ /* 0x000f280000300800 */
[----:B------:R-:W2:Y:S04]  /*802a0*/  LDL.LU R17, [R1+0x2c8] ;  /* 0x0002c80001117983 */ /* 0x000ea80000300800 */
[----:B------:R-:W2:Y:S04]  /*802b0*/  LDL.LU R4, [R1+0x49c] ;  /* 0x00049c0001047983 */ /* 0x000ea80000300800 */
[----:B--2---:R0:W-:Y:S04]  /*802c0*/  STL.64 [R1+0x1ee0], R4 ;  /* 0x001ee00401007387 */ /* 0x0041e80000100a00 */
[----:B0-----:R-:W2:Y:S04]  /*802d0*/  LDL.LU.64 R4, [R1+0x198] ;  /* 0x0001980001047983 */ /* 0x001ea80000300a00 */
[----:B--2---:R0:W-:Y:S04]  /*802e0*/  STL.64 [R1+0x1ee8], R4 ;  /* 0x001ee80401007387 */ /* 0x0041e80000100a00 */
[----:B0-----:R-:W2:Y:S04]  /*802f0*/  LDL.LU.64 R4, [R1+0x1a0] ;  /* 0x0001a00001047983 */ /* 0x001ea80000300a00 */
[----:B--2---:R0:W-:Y:S04]  /*80300*/  STL.64 [R1+0x1ef8], R4 ;  /* 0x001ef80401007387 */ /* 0x0041e80000100a00 */
[----:B0-----:R-:W2:Y:S04]  /*80310*/  LDL.LU.64 R4, [R1+0x1a8] ;  /* 0x0001a80001047983 */ /* 0x001ea80000300a00 */
[----:B--2---:R0:W-:Y:S04]  /*80320*/  STL [R1+0x1f04], R4 ;  /* 0x001f040401007387 */ /* 0x0041e80000100800 */
[----:B0-----:R-:W2:Y:S04]  /*80330*/  LDL.LU R4, [R1+0x2b8] ;  /* 0x0002b80001047983 */ /* 0x001ea80000300800 */
[----:B------:R0:W-:Y:S04]  /*80340*/  STL [R1+0x1f00], R5 ;  /* 0x001f000501007387 */ /* 0x0001e80000100800 */
[----:B0-----:R-:W2:Y:S04]  /*80350*/  LDL.LU R5, [R1+0x2a8] ;  /* 0x0002a80001057983 */ /* 0x001ea80000300800 */
[----:B--2---:R0:W-:Y:S04]  /*80360*/  STL.64 [R1+0x1f08], R4 ;  /* 0x001f080401007387 */ /* 0x0041e80000100a00 */
[----:B0-----:R-:W2:Y:S01]  /*80370*/  LDL.LU.64 R4, [R1+0x1b0] ;  /* 0x0001b00001047983 */ /* 0x001ea20000300a00 */
[----:B------:R-:W-:-:S03]  /*80380*/  PRMT R2, R18, 0x7632, R2 ;  /* 0x0000763212027816 */ /* 0x000fc60000000002 */
[----:B--2---:R0:W-:Y:S04]  /*80390*/  STL.64 [R1+0x1f18], R4 ;  /* 0x001f180401007387 */ /* 0x0041e80000100a00 */
[----:B0-----:R-:W2:Y:S04]  /*803a0*/  LDL.LU.64 R4, [R1+0x1b8] ;  /* 0x0001b80001047983 */ /* 0x001ea80000300a00 */
[----:B------:R-:W2:Y:S04]  /*803b0*/  LDL.LU R18, [R1+0x48c] ;  /* 0x00048c0001127983 */ /* 0x000ea80000300800 */
[----:B--2---:R0:W-:Y:S04]  /*803c0*/  STL.64 [R1+0x1ed8], R18 ;  /* 0x001ed81201007387 */ /* 0x0041e80000100a00 */
[----:B0-----:R-:W2:Y:S04]  /*803d0*/  LDL.LU.64 R18, [R1+0x190] ;  /* 0x0001900001127983 */ /* 0x001ea80000300a00 */
[----:B------:R-:W2:Y:S04]  /*803e0*/  LDL.LU R6, [R1+0x47c] ;  /* 0x00047c0001067983 */ /* 0x000ea80000300800 */
[----:B---3--:R-:W-:Y:S01]  /*803f0*/  STG.E.U16 [R22.64], R2 ;  /* 0x0000000216007986 */ /* 0x008fe2000c101506 */
[----:B-----5:R-:W-:-:S03]  /*80400*/  PRMT R26, R25, 0x7632, R26 ;  /* 0x00007632191a7816 */ /* 0x020fc6000000001a */
[----:B------:R-:W-:Y:S04]  /*80410*/  STG.E.U16 [R28.64], R0 ;  /* 0x000000001c007986 */ /* 0x000fe8000c101506 */
[----:B------:R-:W-:Y:S04]  /*80420*/  STG.E.U16 [R4.64], R26 ;  /* 0x0000001a04007986 */ /* 0x000fe8000c101506 */
[----:B--2---:R0:W-:Y:S04]  /*80430*/  STL.64 [R1+0x1ed0], R6 ;  /* 0x001ed00601007387 */ /* 0x0041e80000100a00 */
[----:B0-----:R-:W2:Y:S04]  /*80440*/  LDL.LU.64 R6, [R1+0x188] ;  /* 0x0001880001067983 */ /* 0x001ea80000300a00 */
[----:B------:R-:W3:Y:S04]  /*80450*/  LDL.LU.64 R2, [R1+0x180] ;  /* 0x0001800001027983 */ /* 0x000ee80000300a00 */
[----:B------:R-:W5:Y:S04]  /*80460*/  LDL.LU.64 R8, [R1+0x178] ;  /* 0x0001780001087983 */ /* 0x000f680000300a00 */
[----:B------:R-:W5:Y:S04]  /*80470*/  LDL.LU R10, [R1+0x44c] ;  /* 0x00044c00010a7983 */ /* 0x000f680000300800 */
        /* <DEDUP_REMOVED lines=8> */
[----:B------:R-:W2:Y:S04]  /*80500*/  LDL.LU R28, [R1+0x41c] ;  /* 0x00041c00011c7983 */ /* 0x000ea80000300800 */
[----:B------:R-:W2:Y:S01]  /*80510*/  LDL.LU.64 R4, [R1+0x1f18] ;  /* 0x001f180001047983 */ /* 0x000ea20000300a00 */
[----:B----4-:R-:W-:-:S02]  /*80520*/  PRMT R0, R27, 0x7632, R0 ;  /* 0x000076321b007816 */ /* 0x010fc40000000000 */
[----:B------:R-:W-:Y:S01]  /*80530*/  PRMT R24, R17, 0x7632, R24 ;  /* 0x0000763211187816 */ /* 0x000fe20000000018 */
[----:B------:R-:W4:Y:S04]  /*80540*/  LDL.LU.64 R26, [R1+0x150] ;  /* 0x00015000011a7983 */ /* 0x000f280000300a00 */
[----:B------:R-:W3:Y:S04]  /*80550*/  LDL.LU R17, [R1+0x1f10] ;  /* 0x001f100001117983 */ /* 0x000ee80000300800 */
[----:B--2---:R0:W-:Y:S04]  /*80560*/  STG.E.U16 [R4.64], R0 ;  /* 0x0000000004007986 */ /* 0x0041e8000c101506 */
[----:B0-----:R-:W3:Y:S02]  /*80570*/  LDL.LU.64 R4, [R1+0x1f08] ;  /* 0x001f080001047983 */ /* 0x001ee40000300a00 */
[----:B---3--:R-:W-:-:S02]  /*80580*/  PRMT R17, R4, 0x7632, R17 ;  /* 0x0000763204117816 */ /* 0x008fc40000000011 */
[----:B------:R-:W2:Y:S01]  /*80590*/  LDL.LU R4, [R1+0x1f04] ;  /* 0x001f040001047983 */ /* 0x000ea20000300800 */
[----:B------:R-:W-:-:S03]  /*805a0*/  PRMT R0, R5, 0x7632, R0 ;  /* 0x0000763205007816 */ /* 0x000fc60000000000 */
[----:B------:R-:W2:Y:S04]  /*805b0*/  LDL.LU R5, [R1+0x1f00] ;  /* 0x001f000001057983 */ /* 0x000ea80000300800 */
[----:B--2---:R0:W-:Y:S04]  /*805c0*/  STG.E.U16 [R4.64], R24 ;  /* 0x0000001804007986 */ /* 0x0041e8000c101506 */
[----:B0-----:R-:W2:Y:S04]  /*805d0*/  LDL.LU.64 R4, [R1+0x1ef8] ;  /* 0x001ef80001047983 */ /* 0x001ea80000300a00 */
[----:B------:R-:W3:Y:S04]  /*805e0*/  LDL.LU R24, [R1+0x1ef0] ;  /* 0x001ef00001187983 */ /* 0x000ee80000300800 */
[----:B--2---:R0:W-:Y:S04]  /*805f0*/  STG.E.U16 [R4.64], R17 ;  /* 0x0000001104007986 */ /* 0x0041e8000c101506 */
[----:B0-----:R-:W2:Y:S04]  /*80600*/  LDL.LU.64 R4, [R1+0x1ee8] ;  /* 0x001ee80001047983 */ /* 0x001ea80000300a00 */
[----:B--2---:R0:W-:Y:S04]  /*80610*/  STG.E.U16 [R4.64], R0 ;  /* 0x0000000004007986 */ /* 0x0041e8000c101506 */
[----:B0-----:R-:W2:Y:S04]  /*80620*/  LDL.LU.64 R4, [R1+0x1ee0] ;  /* 0x001ee00001047983 */ /* 0x001ea80000300a00 */
[----:B------:R-:W-:Y:S04]  /*80630*/  STL [R1+0x1de0], R0 ;  /* 0x001de00001007387 */ /* 0x000fe80000100800 */
[----:B------:R-:W3:Y:S01]  /*80640*/  LDL.LU R17, [R1+0x40c] ;  /* 0x00040c0001117983 */ /* 0x000ee20000300800 */
[----:B--2---:R-:W-:-:S03]  /*80650*/  PRMT R5, R4, 0x7632, R5 ;  /* 0x0000763204057816 */ /* 0x004fc60000000005 */
[----:B------:R0:W-:Y:S04]  /*80660*/  STG.E.U16 [R18.64], R4 ;  /* 0x0000000412007986 */ /* 0x0001e8000c101506 */
[----:B------:R1:W-:Y:S04]  /*80670*/  STL.S16 [R1+0x198], R5 ;  /* 0x0001980501007387 */ /* 0x0003e80000100600 */
[----:B0-----:R-:W3:Y:S04]  /*80680*/  LDL.LU.64 R18, [R1+0x1ed8] ;  /* 0x001ed80001127983 */ /* 0x001ee80000300a00 */
[----:B-1----:R-:W2:Y:S01]  /*80690*/  LDL.LU.64 R4, [R1+0x148] ;  /* 0x0001480001047983 */ /* 0x002ea20000300a00 */
[----:B---3--:R-:W-:-:S03]  /*806a0*/  PRMT R24, R18, 0x7632, R24 ;  /* 0x0000763212187816 */ /* 0x008fc60000000018 */
[----:B------:R-:W-:Y:S04]  /*806b0*/  STG.E.U16 [R6.64], R18 ;  /* 0x0000001206007986 */ /* 0x000fe8000c101506 */
[----:B------:R0:W-:Y:S04]  /*806c0*/  STL.S16 [R1+0x190], R24 ;  /* 0x0001901801007387 */ /* 0x0001e80000100600 */
[----:B0-----:R-:W3:Y:S04]  /*806d0*/  LDL.LU R24, [R1+0x3fc] ;  /* 0x0003fc0001187983 */ /* 0x001ee80000300800 */
[----:B------:R-:W2:Y:S02]  /*806e0*/  LDL.LU.64 R6, [R1+0x1ed0] ;  /* 0x001ed00001067983 */ /* 0x000ea40000300a00 */
[----:B--2---:R-:W-:-:S02]  /*806f0*/  PRMT R19, R6, 0x7632, R19 ;  /* 0x0000763206137816 */ /* 0x004fc40000000013 */
[----:B------:R-:W-:Y:S04]  /*80700*/  STG.E.U16 [R2.64], R6 ;  /* 0x0000000602007986 */ /* 0x000fe8000c101506 */
[----:B------:R0:W-:Y:S04]  /*80710*/  STL.S16 [R1+0x188], R19 ;  /* 0x0001881301007387 */ /* 0x0001e80000100600 */
[----:B0-----:R-:W2:Y:S04]  /*80720*/  LDL.LU.64 R18, [R1+0x140] ;  /* 0x0001400001127983 */ /* 0x001ea80000300a00 */
[----:B------:R-:W2:Y:S04]  /*80730*/  LDL.LU.64 R2, [R1+0x1ec8] ;  /* 0x001ec80001027983 */ /* 0x000ea80000300a00 */
[----:B------:R-:W2:Y:S04]  /*80740*/  LDL.LU R6, [R1+0x1ec4] ;  /* 0x001ec40001067983 */ /* 0x000ea80000300800 */
[----:B-----5:R-:W-:Y:S01]  /*80750*/  STG.E.U16 [R8.64], R10 ;  /* 0x0000000a08007986 */ /* 0x020fe2000c101506 */
[----:B--2---:R-:W-:-:S05]  /*80760*/  PRMT R6, R10, 0x7632, R6 ;  /* 0x000076320a067816 */ /* 0x004fca0000000006 */
[----:B------:R0:W-:Y:S04]  /*80770*/  STL.S16 [R1+0x180], R6 ;  /* 0x0001800601007387 */ /* 0x0001e80000100600 */
[----:B0-----:R-:W2:Y:S04]  /*80780*/  LDL.LU R6, [R1+0x1ec0] ;  /* 0x001ec00001067983 */ /* 0x001ea80000300800 */
[----:B------:R-:W5:Y:S01]  /*80790*/  LDL.LU.64 R8, [R1+0x1eb8] ;  /* 0x001eb80001087983 */ /* 0x000f620000300a00 */
[----:B------:R-:W-:Y:S02]  /*807a0*/  PRMT R7, R16, 0x7632, R7 ;  /* 0x0000763210077816 */ /* 0x000fe40000000007 */
[----:B------:R-:W-:Y:S01]  /*807b0*/  PRMT R3, R25, 0x7632, R3 ;  /* 0x0000763219037816 */ /* 0x000fe20000000003 */
[----:B------:R-:W2:Y:S01]  /*807c0*/  LDL.LU R10, [R1+0x1eb0] ;  /* 0x001eb000010a7983 */ /* 0x000ea20000300800 */
[----:B------:R-:W-:-:S03]  /*807d0*/  PRMT R2, R29, 0x7632, R2 ;  /* 0x000076321d027816 */ /* 0x000fc60000000002 */
[----:B------:R0:W-:Y:S01]  /*807e0*/  STG.E.U16 [R12.64], R11 ;  /* 0x0000000b0c007986 */ /* 0x0001e2000c101506 */
[----:B------:R-:W-:-:S03]  /*807f0*/  PRMT R0, R28, 0x7632, R0 ;  /* 0x000076321c007816 */ /* 0x000fc60000000000 */
[----:B------:R1:W-:Y:S04]  /*80800*/  STG.E.U16 [R14.64], R16 ;  /* 0x000000100e007986 */ /* 0x0003e8000c101506 */
[----:B0-----:R-:W2:Y:S04]  /*80810*/  LDL.LU.64 R12, [R1+0x1ea8] ;  /* 0x001ea800010c7983 */ /* 0x001ea80000300a00 */
[----:B------:R0:W-:Y:S04]  /*80820*/  STG.E.U16 [R20.64], R25 ;  /* 0x0000001914007986 */ /* 0x0001e8000c101506 */
[----:B------:R0:W-:Y:S01]  /*80830*/  STG.E.U16 [R22.64], R29 ;  /* 0x0000001d16007986 */ /* 0x0001e2000c101506 */
[----:B-----5:R-:W-:-:S05]  /*80840*/  PRMT R9, R11, 0x7632, R9 ;  /* 0x000076320b097816 */ /* 0x020fca0000000009 */
[----:B------:R-:W-:Y:S04]  /*80850*/  STL.S16 [R1+0x178], R9 ;  /* 0x0001780901007387 */ /* 0x000fe80000100600 */
[----:B-1----:R-:W5:Y:S04]  /*80860*/  LDL.LU R15, [R1+0x1ea0] ;  /* 0x001ea000010f7983 */ /* 0x002f680000300800 */
[----:B------:R-:W-:Y:S04]  /*80870*/  STL.S16 [R1+0x170], R7 ;  /* 0x0001700701007387 */ /* 0x000fe80000100600 */
[----:B------:R-:W-:Y:S04]  /*80880*/  STL.S16 [R1+0x168], R3 ;  /* 0x0001680301007387 */ /* 0x000fe80000100600 */
[----:B------:R-:W-:Y:S04]  /*80890*/  STL.S16 [R1+0x160], R2 ;  /* 0x0001600201007387 */ /* 0x000fe80000100600 */
[----:B0-----:R-:W2:Y:S04]  /*808a0*/  LDL.LU R25, [R1+0x3ec] ;  /* 0x0003ec0001197983 */ /* 0x001ea80000300800 */
[----:B------:R-:W-:Y:S04]  /*808b0*/  STL.S16 [R1+0x158], R0 ;  /* 0x0001580001007387 */ /* 0x000fe80000100600 */
[----:B------:R-:W2:Y:S04]  /*808c0*/  LDL.LU.64 R22, [R1+0x138] ;  /* 0x0001380001167983 */ /* 0x000ea80000300a00 */
[----:B------:R-:W2:Y:S04]  /*808d0*/  LDL.LU R14, [R1+0x3dc] ;  /* 0x0003dc00010e7983 */ /* 0x000ea80000300800 */
[----:B------:R-:W2:Y:S04]  /*808e0*/  LDL.LU.64 R20, [R1+0x128] ;  /* 0x0001280001147983 */ /* 0x000ea80000300a00 */
[----:B----4-:R-:W-:Y:S04]  /*808f0*/  STG.E.U16 [R26.64], R28 ;  /* 0x0000001c1a007986 */ /* 0x010fe8000c101506 */
[----:B--2---:R0:W-:Y:S04]  /*80900*/  STL.64 [R1+0x1e98], R20 ;  /* 0x001e981401007387 */ /* 0x0041e80000100a00 */
[----:B0-----:R-:W2:Y:S04]  /*80910*/  LDL.LU.64 R20, [R1+0x130] ;  /* 0x0001300001147983 */ /* 0x001ea80000300a00 */
[----:B------:R-:W4:Y:S04]  /*80920*/  LDL.LU R27, [R1+0x3cc] ;  /* 0x0003cc00011b7983 */ /* 0x000f280000300800 */
[----:B------:R-:W2:Y:S04]  /*80930*/  LDL.LU R26, [R1+0x39c] ;  /* 0x00039c00011a7983 */ /* 0x000ea80000300800 */
[----:B------:R-:W2:Y:S04]  /*80940*/  LDL.LU R28, [R1+0x38c] ;  /* 0x00038c00011c7983 */ /* 0x000ea80000300800 */
[----:B------:R-:W2:Y:S01]  /*80950*/  LDL.LU R29, [R1+0x3bc] ;  /* 0x0003bc00011d7983 */ /* 0x000ea20000300800 */
[----:B------:R-:W-:-:S02]  /*80960*/  PRMT R6, R17, 0x7632, R6 ;  /* 0x0000763211067816 */ /* 0x000fc40000000006 */
[----:B---3--:R-:W-:Y:S01]  /*80970*/  PRMT R8, R24, 0x7632, R8 ;  /* 0x0000763218087816 */ /* 0x008fe20000000008 */
[----:B------:R-:W-:Y:S04]  /*80980*/  STG.E.U16 [R4.64], R17 ;  /* 0x0000001104007986 */ /* 0x000fe8000c101506 */
[----:B--2---:R0:W-:Y:S04]  /*80990*/  STL.64 [R1+0x1e78], R28 ;  /* 0x001e781c01007387 */ /* 0x0041e80000100a00 */
[----:B------:R-:W-:Y:S04]  /*809a0*/  STL [R1+0x1d40], R6 ;  /* 0x001d400601007387 */ /* 0x000fe80000100800 */
[----:B0-----:R-:W2:Y:S04]  /*809b0*/  LDL.LU.64 R28, [R1+0x120] ;  /* 0x00012000011c7983 */ /* 0x001ea80000300a00 */
[----:B------:R-:W-:Y:S04]  /*809c0*/  STL [R1+0x1d50], R8 ;  /* 0x001d500801007387 */ /* 0x000fe80000100800 */
[----:B------:R-:W3:Y:S04]  /*809d0*/  LDL.LU.64 R16, [R1+0x108] ;  /* 0x0001080001107983 */ /* 0x000ee80000300a00 */
[----:B---3--:R0:W-:Y:S04]  /*809e0*/  STL.64 [R1+0x1e58], R16 ;  /* 0x001e581001007387 */ /* 0x0081e80000100a00 */
[----:B0-----:R-:W3:Y:S04]  /*809f0*/  LDL.LU.64 R16, [R1+0x110] ;  /* 0x0001100001107983 */ /* 0x001ee80000300a00 */
[----:B------:R-:W-:Y:S01]  /*80a00*/  STG.E.U16 [R18.64], R24 ;  /* 0x0000001812007986 */ /* 0x000fe2000c101506 */
[----:B------:R-:W-:-:S02]  /*80a10*/  PRMT R10, R25, 0x7632, R10 ;  /* 0x00007632190a7816 */ /* 0x000fc4000000000a */
[----:B------:R-:W-:Y:S01]  /*80a20*/  PRMT R12, R14, 0x7632, R12 ;  /* 0x000076320e0c7816 */ /* 0x000fe2000000000c */
[----:B------:R-:W-:Y:S04]  /*80a30*/  STG.E.U16 [R22.64], R25 ;  /* 0x0000001916007986 */ /* 0x000fe8000c101506 */
[----:B------:R-:W-:Y:S04]  /*80a40*/  STG.E.U16 [R20.64], R14 ;  /* 0x0000000e14007986 */ /* 0x000fe8000c101506 */
[----:B---3--:R0:W-:Y:S04]  /*80a50*/  STL.64 [R1+0x1e68], R16 ;  /* 0x001e681001007387 */ /* 0x0081e80000100a00 */
[----:B0-----:R-:W3:Y:S04]  /*80a60*/  LDL.LU.64 R16, [R1+0x118] ;  /* 0x0001180001107983 */ /* 0x001ee80000300a00 */
[----:B------:R-:W2:Y:S04]  /*80a70*/  LDL.LU.64 R18, [R1+0x100] ;  /* 0x0001000001127983 */ /* 0x000ea80000300a00 */
[----:B------:R-:W2:Y:S04]  /*80a80*/  LDL.LU R8, [R1+0x34c] ;  /* 0x00034c0001087983 */ /* 0x000ea80000300800 */
[----:B------:R-:W2:Y:S04]  /*80a90*/  LDL.LU R0, [R1+0x37c] ;  /* 0x00037c0001007983 */ /* 0x000ea80000300800 */
[----:B------:R-:W2:Y:S04]  /*80aa0*/  LDL.LU.64 R6, [R1+0xe8] ;  /* 0x0000e80001067983 */ /* 0x000ea80000300a00 */
[----:B------:R-:W2:Y:S04]  /*80ab0*/  LDL.LU R9, [R1+0x35c] ;  /* 0x00035c0001097983 */ /* 0x000ea80000300800 */
[----:B------:R-:W2:Y:S04]  /*80ac0*/  LDL.LU.64 R2, [R1+0xe0] ;  /* 0x0000e00001027983 */ /* 0x000ea80000300a00 */
[----:B------:R-:W2:Y:S04]  /*80ad0*/  LDL.LU R11, [R1+0x32c] ;  /* 0x00032c00010b7983 */ /* 0x000ea80000300800 */
[----:B------:R-:W2:Y:S04]  /*80ae0*/  LDL.LU R24, [R1+0x30c] ;  /* 0x00030c0001187983 */ /* 0x000ea80000300800 */
[----:B------:R0:W-:Y:S04]  /*80af0*/  STL [R1+0x1d60], R10 ;  /* 0x001d600a01007387 */ /* 0x0001e80000100800 */
[----:B0-----:R-:W2:Y:S04]  /*80b00*/  LDL.LU R10, [R1+0x36c] ;  /* 0x00036c00010a7983 */ /* 0x001ea80000300800 */
[----:B------:R-:W2:Y:S04]  /*80b10*/  LDL.LU.64 R4, [R1+0xd8] ;  /* 0x0000d80001047983 */ /* 0x000ea80000300a00 */
[----:B------:R-:W2:Y:S04]  /*80b20*/  LDL.LU.64 R22, [R1+0xd0] ;  /* 0x0000d00001167983 */ /* 0x000ea80000300a00 */
[----:B------:R-:W5:Y:S04]  /*80b30*/  LDL.LU R25, [R1+0x33c] ;  /* 0x00033c0001197983 */ /* 0x000f680000300800 */
[----:B------:R0:W-:Y:S04]  /*80b40*/  STL [R1+0x1d70], R12 ;  /* 0x001d700c01007387 */ /* 0x0001e80000100800 */
[----:B0-----:R-:W2:Y:S04]  /*80b50*/  LDL.LU R12, [R1+0x3ac] ;  /* 0x0003ac00010c7983 */ /* 0x001ea80000300800 */
[----:B------:R-:W4:Y:S04]  /*80b60*/  LDL.LU.64 R20, [R1+0x1e98] ;  /* 0x001e980001147983 */ /* 0x000f280000300a00 */
[----:B------:R-:W2:Y:S04]  /*80b70*/  LDL.LU R14, [R1+0x1e90] ;  /* 0x001e9000010e7983 */ /* 0x000ea80000300800 */
[----:B----4-:R0:W-:Y:S04]  /*80b80*/  STG.E.U16 [R20.64], R27 ;  /* 0x0000001b14007986 */ /* 0x0101e8000c101506 */
[----:B0-----:R-:W4:Y:S01]  /*80b90*/  LDL.LU.64 R20, [R1+0x1e88] ;  /* 0x001e880001147983 */ /* 0x001f220000300a00 */
[----:B--2---:R-:W-:-:S03]  /*80ba0*/  PRMT R14, R27, 0x7632, R14 ;  /* 0x000076321b0e7816 */ /* 0x004fc6000000000e */
[----:B------:R-:W2:Y:S04]  /*80bb0*/  LDL.LU R27, [R1+0x1e80] ;  /* 0x001e8000011b7983 */ /* 0x000ea80000300800 */
[----:B------:R0:W-:Y:S04]  /*80bc0*/  STG.E.U16 [R28.64], R26 ;  /* 0x0000001a1c007986 */ /* 0x0001e8000c101506 */
[----:B0-----:R-:W3:Y:S01]  /*80bd0*/  LDL.LU.64 R28, [R1+0x1e78] ;  /* 0x001e7800011c7983 */ /* 0x001ee20000300a00 */
[----:B----4-:R-:W-:-:S03]  /*80be0*/  PRMT R20, R26, 0x7632, R20 ;  /* 0x000076321a147816 */ /* 0x010fc60000000014 */
[----:B------:R-:W4:Y:S04]  /*80bf0*/  LDL.LU R26, [R1+0x1e70] ;  /* 0x001e7000011a7983 */ /* 0x000f280000300800 */
[----:B---3--:R0:W-:Y:S04]  /*80c00*/  STG.E.U16 [R16.64], R28 ;  /* 0x0000001c10007986 */ /* 0x0081e8000c101506 */
[----:B0-----:R-:W3:Y:S01]  /*80c10*/  LDL.LU.64 R16, [R1+0x1e68] ;  /* 0x001e680001107983 */ /* 0x001ee20000300a00 */
[----:B----4-:R-:W-:-:S03]  /*80c20*/  PRMT R26, R28, 0x7632, R26 ;  /* 0x000076321c1a7816 */ /* 0x010fc6000000001a */
[----:B------:R-:W4:Y:S04]  /*80c30*/  LDL.LU R28, [R1+0x1e60] ;  /* 0x001e6000011c7983 */ /* 0x000f280000300800 */
[----:B---3--:R0:W-:Y:S04]  /*80c40*/  STG.E.U16 [R16.64], R29 ;  /* 0x0000001d10007986 */ /* 0x0081e8000c101506 */
[----:B0-----:R-:W3:Y:S01]  /*80c50*/  LDL.LU.64 R16, [R1+0x1e58] ;  /* 0x001e580001107983 */ /* 0x001ee20000300a00 */
[----:B----4-:R-:W-:-:S03]  /*80c60*/  PRMT R28, R29, 0x7632, R28 ;  /* 0x000076321d1c7816 */ /* 0x010fc6000000001c */
[----:B------:R-:W4:Y:S01]  /*80c70*/  LDL.LU R29, [R1+0x1e50] ;  /* 0x001e5000011d7983 */ /* 0x000f220000300800 */
[----:B--2---:R-:W-:-:S03]  /*80c80*/  PRMT R27, R10, 0x7632, R27 ;  /* 0x000076320a1b7816 */ /* 0x004fc6000000001b */
[----:B---3--:R-:W-:Y:S04]  /*80c90*/  STG.E.U16 [R16.64], R12 ;  /* 0x0000000c10007986 */ /* 0x008fe8000c101506 */
[----:B------:R-:W-:Y:S01]  /*80ca0*/  STG.E.U16 [R18.64], R10 ;  /* 0x0000000a12007986 */ /* 0x000fe2000c101506 */
[----:B----4-:R-:W-:-:S05]  /*80cb0*/  PRMT R29, R12, 0x7632, R29 ;  /* 0x000076320c1d7816 */ /* 0x010fca000000001d */
[----:B------:R0:W-:Y:S04]  /*80cc0*/  STL.64 [R1+0x1ce8], R28 ;  /* 0x001ce81c01007387 */ /* 0x0001e80000100a00 */
[----:B0-----:R-:W2:Y:S04]  /*80cd0*/  LDL.LU.64 R28, [R1+0xf0] ;  /* 0x0000f000011c7983 */ /* 0x001ea80000300a00 */
[----:B------:R-:W3:Y:S04]  /*80ce0*/  LDL.LU.64 R16, [R1+0x1e48] ;  /* 0x001e480001107983 */ /* 0x000ee80000300a00 */
[----:B------:R0:W-:Y:S04]  /*80cf0*/  STL.64 [R1+0x1cf8], R26 ;  /* 0x001cf81a01007387 */ /* 0x0001e80000100a00 */
[----:B0-----:R-:W4:Y:S04]  /*80d00*/  LDL.LU.64 R26, [R1+0xf8] ;  /* 0x0000f800011a7983 */ /* 0x001f280000300a00 */
[----:B------:R-:W2:Y:S01]  /*80d10*/  LDL.LU.64 R18, [R1+0x1e40] ;  /* 0x001e400001127983 */ /* 0x000ea20000300a00 */
[----:B------:R-:W-:-:S02]  /*80d20*/  PRMT R21, R8, 0x7632, R21 ;  /* 0x0000763208157816 */ /* 0x000fc40000000015 */
[----:B-----5:R-:W-:-:S03]  /*80d30*/  PRMT R15, R25, 0x7632, R15 ;  /* 0x00007632190f7816 */ /* 0x020fc6000000000f */
[----:B------:R-:W-:Y:S01]  /*80d40*/  STL.64 [R1+0x1d08], R20 ;  /* 0x001d081401007387 */ /* 0x000fe20000100a00 */
[----:B---3--:R-:W-:Y:S02]  /*80d50*/  PRMT R16, R0, 0x7632, R16 ;  /* 0x0000763200107816 */ /* 0x008fe40000000010 */
[----:B------:R-:W-:Y:S01]  /*80d60*/  PRMT R17, R24, 0x7632, R17 ;  /* 0x0000763218117816 */ /* 0x000fe20000000011 */
[----:B----4-:R-:W-:Y:S01]  /*80d70*/  STG.E.U16 [R26.64], R8 ;  /* 0x000000081a007986 */ /* 0x010fe2000c101506 */
[----:B--2---:R-:W-:Y:S02]  /*80d80*/  PRMT R18, R9, 0x7632, R18 ;  /* 0x0000763209127816 */ /* 0x004fe40000000012 */
[----:B------:R-:W-:Y:S01]  /*80d90*/  PRMT R19, R11, 0x7632, R19 ;  /* 0x000076320b137816 */ /* 0x000fe20000000013 */
[----:B------:R-:W-:Y:S04]  /*80da0*/  STG.E.U16 [R28.64], R0 ;  /* 0x000000001c007986 */ /* 0x000fe8000c101506 */
[----:B------:R-:W-:Y:S04]  /*80db0*/  STL.64 [R1+0x1d18], R18 ;  /* 0x001d181201007387 */ /* 0x000fe80000100a00 */
[----:B------:R-:W-:Y:S04]  /*80dc0*/  STG.E.U16 [R6.64], R9 ;  /* 0x0000000906007986 */ /* 0x000fe8000c101506 */
[----:B------:R-:W-:Y:S04]  /*80dd0*/  STL.64 [R1+0x1d28], R16 ;  /* 0x001d281001007387 */ /* 0x000fe80000100a00 */
[----:B------:R0:W-:Y:S04]  /*80de0*/  STG.E.U16 [R2.64], R11 ;  /* 0x0000000b02007986 */ /* 0x0001e8000c101506 */
[----:B------:R-:W-:Y:S04]  /*80df0*/  STL.64 [R1+0x1d38], R14 ;  /* 0x001d380e01007387 */ /* 0x000fe80000100a00 */
[----:B------:R1:W-:Y:S04]  /*80e00*/  STG.E.U16 [R4.64], R24 ;  /* 0x0000001804007986 */ /* 0x0003e8000c101506 */
[----:B0-----:R-:W2:Y:S04]  /*80e10*/  LDL.LU R11, [R1+0x31c] ;  /* 0x00031c00010b7983 */ /* 0x001ea80000300800 */
[----:B------:R-:W3:Y:S04]  /*80e20*/  LDL.LU R9, [R1+0x2fc] ;  /* 0x0002fc0001097983 */ /* 0x000ee80000300800 */
[----:B------:R-:W4:Y:S04]  /*80e30*/  LDL.LU R7, [R1+0x2ec] ;  /* 0x0002ec0001077983 */ /* 0x000f280000300800 */
[----:B-1----:R-:W5:Y:S04]  /*80e40*/  LDL.LU R4, [R1+0x2dc] ;  /* 0x0002dc0001047983 */ /* 0x002f680000300800 */
[----:B------:R-:W5:Y:S04]  /*80e50*/  LDL.LU R5, [R1+0x2cc] ;  /* 0x0002cc0001057983 */ /* 0x000f680000300800 */
[----:B-----5:R0:W-:Y:S04]  /*80e60*/  STL.64 [R1+0x1e18], R4 ;  /* 0x001e180401007387 */ /* 0x0201e80000100a00 */
[----:B0-----:R-:W5:Y:S04]  /*80e70*/  LDL.LU.64 R4, [R1+0xb8] ;  /* 0x0000b80001047983 */ /* 0x001f680000300a00 */
[----:B-----5:R0:W-:Y:S04]  /*80e80*/  STL.64 [R1+0x1e28], R4 ;  /* 0x001e280401007387 */ /* 0x0201e80000100a00 */
[----:B0-----:R-:W5:Y:S04]  /*80e90*/  LDL.LU.64 R4, [R1+0xc0] ;  /* 0x0000c00001047983 */ /* 0x001f680000300a00 */
[----:B-----5:R0:W-:Y:S04]  /*80ea0*/  STL.64 [R1+0x1e38], R4 ;  /* 0x001e380401007387 */ /* 0x0201e80000100a00 */
[----:B0-----:R-:W5:Y:S04]  /*80eb0*/  LDL.LU.64 R4, [R1+0xc8] ;  /* 0x0000c80001047983 */ /* 0x001f680000300a00 */
[----:B------:R-:W2:Y:S04]  /*80ec0*/  LDL.LU R0, [R1+0x2bc] ;  /* 0x0002bc0001007983 */ /* 0x000ea80000300800 */
[----:B------:R-:W2:Y:S04]  /*80ed0*/  LDL.LU.S16 R12, [R1+0x170] ;  /* 0x00017000010c7983 */ /* 0x000ea80000300600 */
[----:B--2---:R0:W-:Y:S04]  /*80ee0*/  STL [R1+0x1d80], R12 ;  /* 0x001d800c01007387 */ /* 0x0041e80000100800 */
[----:B0-----:R-:W2:Y:S04]  /*80ef0*/  LDL.LU.S16 R12, [R1+0x178] ;  /* 0x00017800010c7983 */ /* 0x001ea80000300600 */
        /* <DEDUP_REMOVED lines=9> */
[----:B0-----:R-:W2:Y:S04]  /*80f90*/  LDL.LU R12, [R1+0x2ac] ;  /* 0x0002ac00010c7983 */ /* 0x001ea80000300800 */
[----:B------:R-:W2:Y:S04]  /*80fa0*/  LDL.LU.S16 R10, [R1+0x168] ;  /* 0x00016800010a7983 */ /* 0x000ea80000300600 */
[----:B------:R-:W2:Y:S04]  /*80fb0*/  LDL.LU.S16 R8, [R1+0x160] ;  /* 0x0001600001087983 */ /* 0x000ea80000300600 */
[----:B------:R-:W2:Y:S04]  /*80fc0*/  LDL.LU.S16 R6, [R1+0x158] ;  /* 0x0001580001067983 */ /* 0x000ea80000300600 */
        /* <DEDUP_REMOVED lines=24> */
[----:B0-----:R-:W2:Y:S01]  /*81150*/  LDL.LU.64 R14, [R1+0xa8] ;  /* 0x0000a800010e7983 */ /* 0x001ea20000300a00 */
[----:B------:R-:W-:-:S03]  /*81160*/  PRMT R13, R11, 0x7632, R13 ;  /* 0x000076320b0d7816 */ /* 0x000fc6000000000d */
[----:B------:R-:W-:Y:S04]  /*81170*/  STG.E.U16 [R22.64], R25 ;  /* 0x0000001916007986 */ /* 0x000fe8000c101506 */
[----:B-----5:R-:W-:Y:S04]  /*81180*/  STG.E.U16 [R4.64], R11 ;  /* 0x0000000b04007986 */ /* 0x020fe8000c101506 */
[----:B--2---:R0:W-:Y:S04]  /*81190*/  STL.64 [R1+0x1e08], R14 ;  /* 0x001e080e01007387 */ /* 0x0041e80000100a00 */
[----:B0-----:R-:W2:Y:S04]  /*811a0*/  LDL.LU.64 R14, [R1+0xb0] ;  /* 0x0000b000010e7983 */ /* 0x001ea80000300a00 */
[----:B------:R-:W5:Y:S04]  /*811b0*/  LDL.LU.64 R16, [R1+0x38] ;  /* 0x0000380001107983 */ /* 0x000f680000300a00 */
[----:B------:R-:W2:Y:S04]  /*811c0*/  LDL.LU.64 R18, [R1+0x30] ;  /* 0x0000300001127983 */ /* 0x000ea80000300a00 */
[----:B------:R-:W2:Y:S04]  /*811d0*/  LDL.LU.64 R20, [R1+0x28] ;  /* 0x0000280001147983 */ /* 0x000ea80000300a00 */
[----:B------:R-:W2:Y:S04]  /*811e0*/  LDL.LU.64 R26, [R1+0x20] ;  /* 0x00002000011a7983 */ /* 0x000ea80000300a00 */
[----:B------:R-:W2:Y:S04]  /*811f0*/  LDL.LU.64 R28, [R1+0x18] ;  /* 0x00001800011c7983 */ /* 0x000ea80000300a00 */
[----:B------:R-:W2:Y:S04]  /*81200*/  LDL.LU.64 R2, [R1+0x10] ;  /* 0x0000100001027983 */ /* 0x000ea80000300a00 */
[----:B------:R-:W2:Y:S04]  /*81210*/  LDL.LU.64 R22, [R1+0x8] ;  /* 0x0000080001167983 */ /* 0x000ea80000300a00 */
[----:B------:R-:W2:Y:S04]  /*81220*/  LDL.LU.64 R24, [R1] ;  /* 0x0000000001187983 */ /* 0x000ea80000300a00 */
[----:B------:R-:W3:Y:S04]  /*81230*/  LDL.LU.64 R4, [R1+0x1e38] ;  /* 0x001e380001047983 */ /* 0x000ee80000300a00 */
[----:B------:R-:W2:Y:S04]  /*81240*/  LDL.LU R11, [R1+0x1e30] ;  /* 0x001e3000010b7983 */ /* 0x000ea80000300800 */
[----:B---3--:R0:W-:Y:S01]  /*81250*/  STG.E.U16 [R4.64], R9 ;  /* 0x0000000904007986 */ /* 0x0081e2000c101506 */
[----:B--2---:R-:W-:-:S03]  /*81260*/  PRMT R11, R9, 0x7632, R11 ;  /* 0x00007632090b7816 */ /* 0x004fc6000000000b */
[----:B0-----:R-:W4:Y:S04]  /*81270*/  LDL.LU.64 R4, [R1+0x1e28] ;  /* 0x001e280001047983 */ /* 0x001f280000300a00 */
[----:B------:R-:W2:Y:S04]  /*81280*/  LDL.LU R9, [R1+0x1e20] ;  /* 0x001e200001097983 */ /* 0x000ea80000300800 */
[----:B----4-:R0:W-:Y:S01]  /*81290*/  STG.E.U16 [R4.64], R7 ;  /* 0x0000000704007986 */ /* 0x0101e2000c101506 */
[----:B--2---:R-:W-:-:S03]  /*812a0*/  PRMT R9, R7, 0x7632, R9 ;  /* 0x0000763207097816 */ /* 0x004fc60000000009 */
[----:B0-----:R-:W2:Y:S04]  /*812b0*/  LDL.LU.64 R4, [R1+0x1e18] ;  /* 0x001e180001047983 */ /* 0x001ea80000300a00 */
[----:B------:R-:W3:Y:S04]  /*812c0*/  LDL.LU R7, [R1+0x1e10] ;  /* 0x001e100001077983 */ /* 0x000ee80000300800 */
[----:B--2---:R0:W-:Y:S01]  /*812d0*/  STG.E.U16 [R14.64], R4 ;  /* 0x000000040e007986 */ /* 0x0041e2000c101506 */
[----:B---3--:R-:W-:-:S03]  /*812e0*/  PRMT R7, R4, 0x7632, R7 ;  /* 0x0000763204077816 */ /* 0x008fc60000000007 */
        /* <DEDUP_REMOVED lines=13> */
[----:B------:R-:W2:Y:S04]  /*813c0*/  LDL.LU R12, [R1+0x1dd0] ;  /* 0x001dd000010c7983 */ /* 0x000ea80000300800 */
[----:B--2---:R0:W-:Y:S04]  /*813d0*/  STG.E.U16 [R14.64], R12 ;  /* 0x0000000c0e007986 */ /* 0x0041e8000c101506 */
        /* <DEDUP_REMOVED lines=16> */
[----:B------:R-:W3:Y:S04]  /*814e0*/  LDL.LU R12, [R1+0x1d70] ;  /* 0x001d7000010c7983 */ /* 0x000ee80000300800 */
[----:B--2---:R0:W-:Y:S04]  /*814f0*/  STG.E.U16 [R14.64], R10 ;  /* 0x0000000a0e007986 */ /* 0x0041e8000c101506 */
[----:B0-----:R-:W2:Y:S04]  /*81500*/  LDL.LU.64 R14, [R1+0x1d68] ;  /* 0x001d6800010e7983 */ /* 0x001ea80000300a00 */
[----:B------:R-:W4:Y:S04]  /*81510*/  LDL.LU R10, [R1+0x1d60] ;  /* 0x001d6000010a7983 */ /* 0x000f280000300800 */
[----:B--2---:R0:W-:Y:S04]  /*81520*/  STG.E.U16 [R14.64], R8 ;  /* 0x000000080e007986 */ /* 0x0041e8000c101506 */
[----:B0-----:R-:W2:Y:S04]  /*81530*/  LDL.LU.64 R14, [R1+0x1d58] ;  /* 0x001d5800010e7983 */ /* 0x001ea80000300a00 */
[----:B------:R-:W5:Y:S04]  /*81540*/  LDL.LU R8, [R1+0x1d50] ;  /* 0x001d500001087983 */ /* 0x000f680000300800 */
[----:B--2---:R0:W-:Y:S04]  /*81550*/  STG.E.U16 [R14.64], R6 ;  /* 0x000000060e007986 */ /* 0x0041e8000c101506 */
[----:B0-----:R-:W2:Y:S04]  /*81560*/  LDL.LU.64 R14, [R1+0x1d48] ;  /* 0x001d4800010e7983 */ /* 0x001ea80000300a00 */
[----:B------:R-:W2:Y:S04]  /*81570*/  LDL.LU R6, [R1+0x1d40] ;  /* 0x001d400001067983 */ /* 0x000ea80000300800 */
[----:B--2---:R0:W-:Y:S04]  /*81580*/  STG.E.U16 [R14.64], R6 ;  /* 0x000000060e007986 */ /* 0x0041e8000c101506 */
[----:B-----5:R1:W-:Y:S04]  /*81590*/  STG.E.U16 [R16.64], R8 ;  /* 0x0000000810007986 */ /* 0x0203e8000c101506 */
[----:B----4-:R2:W-:Y:S04]  /*815a0*/  STG.E.U16 [R18.64], R10 ;  /* 0x0000000a12007986 */ /* 0x0105e8000c101506 */
[----:B0-----:R-:W4:Y:S04]  /*815b0*/  LDL.LU.64 R14, [R1+0x1d38] ;  /* 0x001d3800010e7983 */ /* 0x001f280000300a00 */
[----:B------:R-:W5:Y:S04]  /*815c0*/  LDL.LU R6, [R1+0x1d30] ;  /* 0x001d300001067983 */ /* 0x000f680000300800 */
[----:B-1----:R-:W5:Y:S04]  /*815d0*/  LDL.LU.64 R16, [R1+0x1d28] ;  /* 0x001d280001107983 */ /* 0x002f680000300a00 */
[----:B------:R-:W5:Y:S04]  /*815e0*/  LDL.LU R8, [R1+0x1d20] ;  /* 0x001d200001087983 */ /* 0x000f680000300800 */
[----:B--2---:R-:W2:Y:S04]  /*815f0*/  LDL.LU.64 R18, [R1+0x1d18] ;  /* 0x001d180001127983 */ /* 0x004ea80000300a00 */
[----:B------:R-:W2:Y:S04]  /*81600*/  LDL.LU R10, [R1+0x1d10] ;  /* 0x001d1000010a7983 */ /* 0x000ea80000300800 */
[----:B---3--:R0:W-:Y:S04]  /*81610*/  STG.E.U16 [R20.64], R12 ;  /* 0x0000000c14007986 */ /* 0x0081e8000c101506 */
[----:B0-----:R-:W3:Y:S04]  /*81620*/  LDL.LU.64 R20, [R1+0x1d08] ;  /* 0x001d080001147983 */ /* 0x001ee80000300a00 */
[----:B------:R-:W2:Y:S04]  /*81630*/  LDL.LU R12, [R1+0x1d00] ;  /* 0x001d0000010c7983 */ /* 0x000ea80000300800 */
[----:B----4-:R0:W-:Y:S04]  /*81640*/  STG.E.U16 [R26.64], R14 ;  /* 0x0000000e1a007986 */ /* 0x0101e8000c101506 */
[----:B0-----:R-:W4:Y:S04]  /*81650*/  LDL.LU.64 R26, [R1+0x1cf8] ;  /* 0x001cf800011a7983 */ /* 0x001f280000300a00 */
        /* <DEDUP_REMOVED lines=8> */
[----:B------:R1:W-:Y:S04]  /*816e0*/  STG.E.U16 [R24.64], R29 ;  /* 0x0000001d18007986 */ /* 0x0003e8000c101506 */
[----:B0-----:R-:W3:Y:S04]  /*816f0*/  LDL.LU.64 R22, [R1+0x1cc8] ;  /* 0x001cc80001167983 */ /* 0x001ee80000300a00 */
[----:B------:R-:W2:Y:S04]  /*81700*/  LDL.LU R28, [R1+0x1cc0] ;  /* 0x001cc000011c7983 */ /* 0x000ea80000300800 */
[----:B-1----:R-:W5:Y:S04]  /*81710*/  LDL.LU.64 R24, [R1+0x1cb8] ;  /* 0x001cb80001187983 */ /* 0x002f680000300a00 */
[----:B------:R-:W2:Y:S04]  /*81720*/  LDL.LU R29, [R1+0x1cb0] ;  /* 0x001cb000011d7983 */ /* 0x000ea80000300800 */
[----:B--2---:R0:W-:Y:S04]  /*81730*/  STG.E.U16 [R28.64], R27 ;  /* 0x0000001b1c007986 */ /* 0x0041e8000c101506 */
[----:B0-----:R-:W2:Y:S04]  /*81740*/  LDL.LU R27, [R1+0x1cac] ;  /* 0x001cac00011b7983 */ /* 0x001ea80000300800 */
[----:B--2---:R0:W-:Y:S04]  /*81750*/  STG.E.U16 [R26.64], R21 ;  /* 0x000000151a007986 */ /* 0x0041e8000c101506 */
[----:B-----5:R1:W-:Y:S04]  /*81760*/  STG.E.U16 [R24.64], R16 ;  /* 0x0000001018007986 */ /* 0x0203e8000c101506 */
[----:B---3--:R2:W-:Y:S04]  /*81770*/  STG.E.U16 [R22.64], R18 ;  /* 0x0000001216007986 */ /* 0x0085e8000c101506 */
[----:B0-----:R-:W3:Y:S04]  /*81780*/  LDL.LU R21, [R1+0x1ca8] ;  /* 0x001ca80001157983 */ /* 0x001ee80000300800 */
[----:B-1----:R-:W5:Y:S04]  /*81790*/  LDL.LU R16, [R1+0x1ca4] ;  /* 0x001ca40001107983 */ /* 0x002f680000300800 */
[----:B--2---:R-:W2:Y:S04]  /*817a0*/  LDL.LU R18, [R1+0x1ca0] ;  /* 0x001ca00001127983 */ /* 0x004ea80000300800 */
[----:B------:R-:W2:Y:S04]  /*817b0*/  LDL.LU R22, [R1+0x550] ;  /* 0x0005500001167983 */ /* 0x000ea80000300800 */
[----:B--2---:R-:W-:Y:S04]  /*817c0*/  STL [R1+0x1c70], R22 ;  /* 0x001c701601007387 */ /* 0x004fe80000100800 */
[----:B------:R-:W2:Y:S04]  /*817d0*/  LDL.LU R23, [R1+0x54c] ;  /* 0x00054c0001177983 */ /* 0x000ea80000300800 */
[----:B--2---:R-:W-:Y:S04]  /*817e0*/  STL [R1+0x1c74], R23 ;  /* 0x001c741701007387 */ /* 0x004fe80000100800 */
[----:B------:R-:W2:Y:S04]  /*817f0*/  LDL.LU R29, [R1+0x4a4] ;  /* 0x0004a400011d7983 */ /* 0x000ea80000300800 */
[----:B---3--:R0:W-:Y:S04]  /*81800*/  STG.E.U16 [R20.64], R19 ;  /* 0x0000001314007986 */ /* 0x0081e8000c101506 */
[----:B--2---:R1:W-:Y:S04]  /*81810*/  STL [R1+0x1c78], R29 ;  /* 0x001c781d01007387 */ /* 0x0043e80000100800 */
[----:B0-----:R-:W2:Y:S04]  /*81820*/  LDL.LU R19, [R1+0x1c9c] ;  /* 0x001c9c0001137983 */ /* 0x001ea80000300800 */
        /* <DEDUP_REMOVED lines=10> */
[----:B--2---:R0:W-:Y:S04]  /*818d0*/  STG.E.U16 [R18.64], R17 ;  /* 0x0000001112007986 */ /* 0x0041e8000c101506 */
[----:B0-----:R-:W5:Y:S04]  /*818e0*/  LDL.LU R17, [R1+0x1c98] ;  /* 0x001c980001117983 */ /* 0x001f680000300800 */
[----:B------:R-:W2:Y:S04]  /*818f0*/  LDL.LU R18, [R1+0x93c] ;  /* 0x00093c0001127983 */ /* 0x000ea80000300800 */
[----:B------:R-:W2:Y:S04]  /*81900*/  LDL.LU R19, [R1+0x2a4] ;  /* 0x0002a40001137983 */ /* 0x000ea80000300800 */
[----:B-----5:R0:W-:Y:S04]  /*81910*/  STG.E.U16 [R16.64], R15 ;  /* 0x0000000f10007986 */ /* 0x0201e8000c101506 */
        /* <DEDUP_REMOVED lines=20> */
[----:B----4-:R1:W-:Y:S04]  /*81a60*/  STG.E.U16 [R2.64], R5 ;  /* 0x0000000502007986 */ /* 0x0103e8000c101506 */
[----:B0-----:R-:W4:Y:S04]  /*81a70*/  LDL.LU R4, [R1+0x1c80] ;  /* 0x001c800001047983 */ /* 0x001f280000300800 */
[----:B------:R-:W3:Y:S04]  /*81a80*/  LDL.LU R6, [R1+0x4b8] ;  /* 0x0004b80001067983 */ /* 0x000ee80000300800 */
[----:B------:R-:W5:Y:S04]  /*81a90*/  LDL.LU R7, [R1+0x4bc] ;  /* 0x0004bc0001077983 */ /* 0x000f680000300800 */
[----:B-1----:R-:W4:Y:S04]  /*81aa0*/  LDL.LU R5, [R1+0x1c7c] ;  /* 0x001c7c0001057983 */ /* 0x002f280000300800 */
[----:B------:R-:W2:Y:S04]  /*81ab0*/  LDL.LU R2, [R1+0xb2c] ;  /* 0x000b2c0001027983 */ /* 0x000ea80000300800 */
[----:B------:R-:W2:Y:S04]  /*81ac0*/  LDL.LU R3, [R1+0xb24] ;  /* 0x000b240001037983 */ /* 0x000ea80000300800 */
[----:B----4-:R0:W-:Y:S04]  /*81ad0*/  STG.E.U16 [R4.64], R0 ;  /* 0x0000000004007986 */ /* 0x0101e8000c101506 */
[----:B0-----:R-:W4:Y:S04]  /*81ae0*/  LDL.LU R4, [R1+0x4b0] ;  /* 0x0004b00001047983 */ /* 0x001f280000300800 */
[----:B------:R-:W5:Y:S04]  /*81af0*/  LDL.LU R5, [R1+0x4b4] ;  /* 0x0004b40001057983 */ /* 0x000f680000300800 */
[----:B------:R-:W5:Y:S01]  /*81b00*/  LDL.LU R0, [R1+0xb30] ;  /* 0x000b300001007983 */ /* 0x000f620000300800 */
[----:B---3--:R-:W-:-:S02]  /*81b10*/  FFMA R6, R6, 0.69314718246459960938, R22 ;  /* 0x3f31721806067823 */ /* 0x008fc40000000016 */
[----:B--2---:R-:W-:Y:S02]  /*81b20*/  FFMA R10, R11, 0.69314718246459960938, R10 ;  /* 0x3f3172180b0a7823 */ /* 0x004fe4000000000a */
[----:B------:R-:W-:Y:S02]  /*81b30*/  FFMA R8, R8, 0.69314718246459960938, R2 ;  /* 0x3f31721808087823 */ /* 0x000fe40000000002 */
[----:B------:R-:W-:Y:S01]  /*81b40*/  FFMA R9, R9, 0.69314718246459960938, R3 ;  /* 0x3f31721809097823 */ /* 0x000fe20000000003 */
[----:B------:R-:W-:Y:S01]  /*81b50*/  BAR.SYNC.DEFER_BLOCKING 0x0 ;  /* 0x0000000000007b1d */ /* 0x000fe20000010000 */
[----:B----4-:R-:W-:-:S05]  /*81b60*/  FFMA R4, R4, 0.69314718246459960938, R29 ;  /* 0x3f31721804047823 */ /* 0x010fca000000001d */
[----:B------:R-:W2:Y:S01]  /*81b70*/  LDL.LU R29, [R1+0x1c78] ;  /* 0x001c7800011d7983 */ /* 0x000ea20000300800 */
[----:B-----5:R-:W-:-:S03]  /*81b80*/  FFMA R5, R5, 0.69314718246459960938, R23 ;  /* 0x3f31721805057823 */ /* 0x020fc60000000017 */
[----:B------:R-:W3:Y:S04]  /*81b90*/  LDL.LU R23, [R1+0x1c74] ;  /* 0x001c740001177983 */ /* 0x000ee80000300800 */
[----:B------:R-:W4:Y:S01]  /*81ba0*/  LDL.LU R22, [R1+0x1c70] ;  /* 0x001c700001167983 */ /* 0x000f220000300800 */
[----:B------:R-:W-:Y:S02]  /*81bb0*/  FFMA R11, R13, 0.69314718246459960938, R12 ;  /* 0x3f3172180d0b7823 */ /* 0x000fe4000000000c */
[----:B------:R-:W-:Y:S02]  /*81bc0*/  FFMA R12, R15, 0.69314718246459960938, R14 ;  /* 0x3f3172180f0c7823 */ /* 0x000fe4000000000e */
[----:B------:R-:W-:Y:S01]  /*81bd0*/  FFMA R14, R19, 0.69314718246459960938, R18 ;  /* 0x3f317218130e7823 */ /* 0x000fe20000000012 */
[----:B------:R-:W-:Y:S01]  /*81be0*/  FSEL R15, R20, -INF , P5 ;  /* 0xff800000140f7808 */ /* 0x000fe20002800000 */
[----:B------:R-:W-:Y:S01]  /*81bf0*/  FFMA R13, R17, 0.69314718246459960938, R16 ;  /* 0x3f317218110d7823 */ /* 0x000fe20000000010 */
[----:B------:R-:W-:Y:S01]  /*81c00*/  FSEL R16, R21, -INF , P6 ;  /* 0xff80000015107808 */ /* 0x000fe20003000000 */
[----:B------:R-:W-:-:S02]  /*81c10*/  FFMA R7, R7, 0.69314718246459960938, R0 ;  /* 0x3f31721807077823 */ /* 0x000fc40000000000 */
[----:B------:R-:W-:Y:S02]  /*81c20*/  FFMA R15, R15, 0.69314718246459960938, R24 ;  /* 0x3f3172180f0f7823 */ /* 0x000fe40000000018 */
[----:B------:R-:W-:Y:S01]  /*81c30*/  FFMA R16, R16, 0.69314718246459960938, R25 ;  /* 0x3f31721810107823 */ /* 0x000fe20000000019 */
[----:B--2---:R-:W-:Y:S02]  /*81c40*/  FSEL R19, R29, -INF , P2 ;  /* 0xff8000001d137808 */ /* 0x004fe40001000000 */
[----:B------:R-:W0:Y:S01]  /*81c50*/  S2R R29, SR_TID.X ;  /* 0x00000000001d7919 */ /* 0x000e220000002100 */
[----:B---3--:R-:W-:Y:S02]  /*81c60*/  FSEL R18, R23, -INF , P3 ;  /* 0xff80000017127808 */ /* 0x008fe40001800000 */
[----:B----4-:R-:W-:-:S03]  /*81c70*/  FSEL R17, R22, -INF , P4 ;  /* 0xff80000016117808 */ /* 0x010fc60002000000 */
[----:B------:R-:W-:Y:S02]  /*81c80*/  FFMA R18, R18, 0.69314718246459960938, R27 ;  /* 0x3f31721812127823 */ /* 0x000fe4000000001b */
[----:B------:R-:W-:Y:S02]  /*81c90*/  FFMA R19, R19, 0.69314718246459960938, R28 ;  /* 0x3f31721813137823 */ /* 0x000fe4000000001c */
[----:B------:R-:W-:Y:S01]  /*81ca0*/  FFMA R17, R17, 0.69314718246459960938, R26 ;  /* 0x3f31721811117823 */ /* 0x000fe2000000001a */
[----:B0-----:R-:W-:-:S05]  /*81cb0*/  LOP3.LUT R29, R29, 0x1c, RZ, 0xc0, !PT ;  /* 0x0000001c1d1d7812 */ /* 0x001fca00078ec0ff */
[----:B------:R0:W-:Y:S04]  /*81cc0*/  STS.128 [R29.X4], R4 ;  /* 0x000000041d007388 */ /* 0x0001e80000004c00 */
[----:B------:R0:W-:Y:S04]  /*81cd0*/  STS.128 [R29.X4+0x80], R8 ;  /* 0x000080081d007388 */ /* 0x0001e80000004c00 */
[----:B------:R0:W-:Y:S04]  /*81ce0*/  STS.128 [R29.X4+0x100], R12 ;  /* 0x0001000c1d007388 */ /* 0x0001e80000004c00 */
[----:B------:R0:W-:Y:S04]  /*81cf0*/  STS.128 [R29.X4+0x180], R16 ;  /* 0x000180101d007388 */ /* 0x0001e80000004c00 */
[----:B------:R-:W-:Y:S06]  /*81d00*/  BAR.SYNC.DEFER_BLOCKING 0x0 ;  /* 0x0000000000007b1d */ /* 0x000fec0000010000 */
[----:B------:R-:W-:Y:S05]  /*81d10*/  @P0 EXIT ;  /* 0x000000000000094d */ /* 0x000fea0003800000 */
[----:B0-----:R-:W2:Y:S04]  /*81d20*/  LDL.LU R27, [R1+0x2a0] ;  /* 0x0002a000011b7983 */ /* 0x001ea80000300800 */
[----:B------:R-:W0:Y:S04]  /*81d30*/  S2R R29, SR_CTAID.X ;  /* 0x00000000001d7919 */ /* 0x000e280000002500 */
[----:B------:R-:W1:Y:S04]  /*81d40*/  S2R R26, SR_TID.X ;  /* 0x00000000001a7919 */ /* 0x000e680000002100 */
[----:B------:R-:W3:Y:S01]  /*81d50*/  S2R R28, SR_CTAID.Y ;  /* 0x00000000001c7919 */ /* 0x000ee20000002600 */
[----:B0-----:R-:W-:-:S04]  /*81d60*/  SHF.L.U32 R29, R29, 0x7, RZ ;  /* 0x000000071d1d7819 */ /* 0x001fc800000006ff */
[----:B-1----:R-:W-:Y:S01]  /*81d70*/  LOP3.LUT R29, R29, 0x7f, R26, 0xf8, !PT ;  /* 0x0000007f1d1d7812 */ /* 0x002fe200078ef81a */
[----:B---3--:R-:W-:-:S04]  /*81d80*/  IMAD R0, R28, c[0x0][0x1cc], RZ ;  /* 0x000073001c007a24 */ /* 0x008fc800078e02ff */
[C---:B------:R-:W-:Y:S01]  /*81d90*/  IMAD.SHL.U32 R3, R29.reuse, 0x4, RZ ;  /* 0x000000041d037824 */ /* 0x040fe200078e00ff */
[----:B------:R-:W-:Y:S01]  /*81da0*/  SHF.L.U32 R2, R0, 0x2, RZ ;  /* 0x0000000200027819 */ /* 0x000fe200000006ff */
[----:B------:R-:W-:-:S03]  /*81db0*/  IMAD.HI R5, R29, 0x4, RZ ;  /* 0x000000041d057827 */ /* 0x000fc600078e02ff */
[----:B------:R-:W-:Y:S01]  /*81dc0*/  IADD3 R2, P0, P1, R3, c[0x0][0x180], R2 ;  /* 0x0000600003027a10 */ /* 0x000fe2000791e002 */
[----:B------:R-:W-:-:S05]  /*81dd0*/  IMAD.HI R0, R0, 0x4, RZ ;  /* 0x0000000400007827 */ /* 0x000fca00078e02ff */
[----:B------:R-:W-:Y:S01]  /*81de0*/  IADD3.X R3, R5, c[0x0][0x184], R0, P0, P1 ;  /* 0x0000610005037a10 */ /* 0x000fe200007e2400 */
[----:B--2---:R-:W0:Y:S04]  /*81df0*/  LDS R7, [R27] ;  /* 0x000000001b077984 */ /* 0x004e280000000800 */
[----:B0-----:R-:W-:Y:S01]  /*81e00*/  STG.E [R2.64], R7 ;  /* 0x0000000702007986 */ /* 0x001fe2000c101906 */
[----:B------:R-:W-:Y:S05]  /*81e10*/  EXIT ;  /* 0x000000000000794d */ /* 0x000fea0003800000 */
.L_x_36:
[----:B------:R-:W-:-:S00]  /*81e20*/  BRA `(.L_x_36) ;  /* 0xfffffff000007947 */ /* 0x000fc0000383ffff */
[----:B------:R-:W-:-:S00]  /*81e30*/  NOP ;  /* 0x0000000000007918 */ /* 0x000fc00000000000 */
        /* <DEDUP_REMOVED lines=12> */
.L_x_37:


//--------------------- .nv.global.init           --------------------------
	.section	.nv.global.init,"aw",@progbits
.nv.global.init:
	.type		_$_str,@object
	.size		_$_str,(.L_0 - _$_str)
_$_str:
        /*0000*/ 	.byte	0x5f, 0x5f, 0x43, 0x55, 0x44, 0x41, 0x5f, 0x46, 0x54, 0x5a, 0x00
.L_0:


//--------------------- .nv.shared.attn_fwd       --------------------------
	.section	.nv.shared.attn_fwd,"aw",@nobits
	.sectionflags	@""
	.align	16
